def matmul_kernel(
    a_ptr,
    b_ptr,
    c_ptr,
    M,
    N,
    K,
    stride_am,
    stride_ak,
    stride_bk,
    stride_bn,
    stride_cm,
    stride_cn,
    BLOCK_M: tl.constexpr,
    BLOCK_N: tl.constexpr,
    BLOCK_K: tl.constexpr,
    GROUP_M: tl.constexpr,
):
    pid = tl.program_id(axis=0)
    num_pid_m = tl.cdiv(M, BLOCK_M)
    num_pid_n = tl.cdiv(N, BLOCK_N)
    num_pid_in_group = GROUP_M * num_pid_n
    group_id = pid // num_pid_in_group
    first_pid_m = group_id * GROUP_M
    group_size_m = min(num_pid_m - first_pid_m, GROUP_M)
    pid_m = first_pid_m + ((pid % num_pid_in_group) % group_size_m)
    pid_n = (pid % num_pid_in_group) // group_size_m

    offs_am = (pid_m * BLOCK_M + tl.arange(0, BLOCK_M)) % M
    offs_bn = (pid_n * BLOCK_N + tl.arange(0, BLOCK_N)) % N
    offs_k = tl.arange(0, BLOCK_K)
    a_ptrs = a_ptr + offs_am[:, None] * stride_am + offs_k[None, :] * stride_ak
    b_ptrs = b_ptr + offs_k[:, None] * stride_bk + offs_bn[None, :] * stride_bn

    acc = tl.zeros((BLOCK_M, BLOCK_N), dtype=tl.float32)
    for kk in range(0, tl.cdiv(K, BLOCK_K)):
        a = tl.load(a_ptrs, mask=offs_k[None, :] < K - kk * BLOCK_K, other=0.0)
        b = tl.load(b_ptrs, mask=offs_k[:, None] < K - kk * BLOCK_K, other=0.0)
        acc = tl.dot(a, b, acc)
        a_ptrs += BLOCK_K * stride_ak
        b_ptrs += BLOCK_K * stride_bk

    c = acc.to(c_ptr.dtype.element_ty)
    offs_cm = pid_m * BLOCK_M + tl.arange(0, BLOCK_M)
    offs_cn = pid_n * BLOCK_N + tl.arange(0, BLOCK_N)
    c_ptrs = c_ptr + offs_cm[:, None] * stride_cm + offs_cn[None, :] * stride_cn
    mask = (offs_cm[:, None] < M) & (offs_cn[None, :] < N)
    tl.store(c_ptrs, c, mask=mask)

# config = {"BLOCK_K": 32, "BLOCK_M": 512, "BLOCK_N": 256, "GROUP_M": 8, "arch": "sm_90", "dtype": "fp8e5m2", "num_ctas": 2, "num_stages": 3, "num_warps": 4}
# arch = sm_90


// ===== COMPILED SASS (sm_90a) =====

	.target	sm_90a

	.elftype	@"ET_EXEC"


//--------------------- .note.nv.tkinfo           --------------------------
	.section	.note.nv.tkinfo,"",@"SHT_NOTE"
	.sectionflags	@"SHF_NOTE_NV_TKINFO"
	.tkinfo
        /*0018*/ 	.word	0x00000002
        /*0030*/ 	.string	""
        /*0030*/ 	.string	"ptxas"
        /*0030*/ 	.string	"Cuda compilation tools, release 13.0, V13.0.88"
        /*0030*/ 	.string	"Build cuda_13.0.r13.0/compiler.36424714_0"
        /*0030*/ 	.string	"-v  -suppress-debug-info  -lineinfo  -arch sm_90a "



//--------------------- .note.nv.cuinfo           --------------------------
	.section	.note.nv.cuinfo,"",@"SHT_NOTE"
	.sectionflags	@"SHF_NOTE_NV_CUINFO"
        /*0018*/ 	.short	0x0002
        /*001a*/ 	.short	0x005a
        /*001c*/ 	.short	0x0082
	.zero		2


//--------------------- .nv.info                  --------------------------
	.section	.nv.info,"",@"SHT_CUDA_INFO"
	.align	4


	//----- nvinfo : EIATTR_REGCOUNT
	.align		4
        /*0000*/ 	.byte	0x04, 0x2f
        /*0002*/ 	.short	(.L_1 - .L_0)
	.align		4
.L_0:
        /*0004*/ 	.word	index@(matmul_kernel)
        /*0008*/ 	.word	0x000000ff


	//----- nvinfo : EIATTR_FRAME_SIZE
	.align		4
.L_1:
        /*000c*/ 	.byte	0x04, 0x11
        /*000e*/ 	.short	(.L_3 - .L_2)
	.align		4
.L_2:
        /*0010*/ 	.word	index@(matmul_kernel)
        /*0014*/ 	.word	0x00001ab0


	//----- nvinfo : EIATTR_MIN_STACK_SIZE
	.align		4
.L_3:
        /*0018*/ 	.byte	0x04, 0x12
        /*001a*/ 	.short	(.L_5 - .L_4)
	.align		4
.L_4:
        /*001c*/ 	.word	index@(matmul_kernel)
        /*0020*/ 	.word	0x00001ab0
.L_5:


//--------------------- .nv.compat                --------------------------
	.section	.nv.compat,"",@"SHT_CUDA_COMPAT_INFO"
	.align	4
        /*0000*/ 	.byte	0x02, 0x09, 0x01, 0x00, 0x02, 0x02, 0x04, 0x00, 0x02, 0x05, 0x05, 0x00, 0x03, 0x07, 0x01, 0x01
        /*0010*/ 	.byte	0x02, 0x03, 0x00, 0x00, 0x02, 0x06, 0x01, 0x00, 0x04, 0x0b, 0x08, 0x00, 0x00, 0x00, 0x00, 0x00
        /*0020*/ 	.byte	0x00, 0x00, 0x00, 0x00


//--------------------- .nv.info.matmul_kernel    --------------------------
	.section	.nv.info.matmul_kernel,"",@"SHT_CUDA_INFO"
	.sectionflags	@""
	.align	4


	//----- nvinfo : EIATTR_CUDA_API_VERSION
	.align		4
        /*0000*/ 	.byte	0x04, 0x37
        /*0002*/ 	.short	(.L_7 - .L_6)
.L_6:
        /*0004*/ 	.word	0x00000082


	//----- nvinfo : EIATTR_KPARAM_INFO
	.align		4
.L_7:
        /*0008*/ 	.byte	0x04, 0x17
        /*000a*/ 	.short	(.L_9 - .L_8)
.L_8:
        /*000c*/ 	.word	0x00000000
        /*0010*/ 	.short	0x000d
        /*0012*/ 	.short	0x0048
        /*0014*/ 	.byte	0x00, 0xf4, 0x21, 0x00


	//----- nvinfo : EIATTR_KPARAM_INFO
	.align		4
.L_9:
        /*0018*/ 	.byte	0x04, 0x17
        /*001a*/ 	.short	(.L_11 - .L_10)
.L_10:
        /*001c*/ 	.word	0x00000000
        /*0020*/ 	.short	0x000c
        /*0022*/ 	.short	0x0040
        /*0024*/ 	.byte	0x00, 0xf4, 0x21, 0x00


	//----- nvinfo : EIATTR_KPARAM_INFO
	.align		4
.L_11:
        /*0028*/ 	.byte	0x04, 0x17
        /*002a*/ 	.short	(.L_13 - .L_12)
.L_12:
        /*002c*/ 	.word	0x00000000
        /*0030*/ 	.short	0x000b
        /*0032*/ 	.short	0x0038
        /*0034*/ 	.byte	0x00, 0xf0, 0x11, 0x00


	//----- nvinfo : EIATTR_KPARAM_INFO
	.align		4
.L_13:
        /*0038*/ 	.byte	0x04, 0x17
        /*003a*/ 	.short	(.L_15 - .L_14)
.L_14:
        /*003c*/ 	.word	0x00000000
        /*0040*/ 	.short	0x000a
        /*0042*/ 	.short	0x0034
        /*0044*/ 	.byte	0x00, 0xf0, 0x11, 0x00


	//----- nvinfo : EIATTR_KPARAM_INFO
	.align		4
.L_15:
        /*0048*/ 	.byte	0x04, 0x17
        /*004a*/ 	.short	(.L_17 - .L_16)
.L_16:
        /*004c*/ 	.word	0x00000000
        /*0050*/ 	.short	0x0009
        /*0052*/ 	.short	0x0030
        /*0054*/ 	.byte	0x00, 0xf0, 0x11, 0x00


	//----- nvinfo : EIATTR_KPARAM_INFO
	.align		4
.L_17:
        /*0058*/ 	.byte	0x04, 0x17
        /*005a*/ 	.short	(.L_19 - .L_18)
.L_18:
        /*005c*/ 	.word	0x00000000
        /*0060*/ 	.short	0x0008
        /*0062*/ 	.short	0x002c
        /*0064*/ 	.byte	0x00, 0xf0, 0x11, 0x00


	//----- nvinfo : EIATTR_KPARAM_INFO
	.align		4
.L_19:
        /*0068*/ 	.byte	0x04, 0x17
        /*006a*/ 	.short	(.L_21 - .L_20)
.L_20:
        /*006c*/ 	.word	0x00000000
        /*0070*/ 	.short	0x0007
        /*0072*/ 	.short	0x0028
        /*0074*/ 	.byte	0x00, 0xf0, 0x11, 0x00


	//----- nvinfo : EIATTR_KPARAM_INFO
	.align		4
.L_21:
        /*0078*/ 	.byte	0x04, 0x17
        /*007a*/ 	.short	(.L_23 - .L_22)
.L_22:
        /*007c*/ 	.word	0x00000000
        /*0080*/ 	.short	0x0006
        /*0082*/ 	.short	0x0024
        /*0084*/ 	.byte	0x00, 0xf0, 0x11, 0x00


	//----- nvinfo : EIATTR_KPARAM_INFO
	.align		4
.L_23:
        /*0088*/ 	.byte	0x04, 0x17
        /*008a*/ 	.short	(.L_25 - .L_24)
.L_24:
        /*008c*/ 	.word	0x00000000
        /*0090*/ 	.short	0x0005
        /*0092*/ 	.short	0x0020
        /*0094*/ 	.byte	0x00, 0xf0, 0x11, 0x00


	//----- nvinfo : EIATTR_KPARAM_INFO
	.align		4
.L_25:
        /*0098*/ 	.byte	0x04, 0x17
        /*009a*/ 	.short	(.L_27 - .L_26)
.L_26:
        /*009c*/ 	.word	0x00000000
        /*00a0*/ 	.short	0x0004
        /*00a2*/ 	.short	0x001c
        /*00a4*/ 	.byte	0x00, 0xf0, 0x11, 0x00


	//----- nvinfo : EIATTR_KPARAM_INFO
	.align		4
.L_27:
        /*00a8*/ 	.byte	0x04, 0x17
        /*00aa*/ 	.short	(.L_29 - .L_28)
.L_28:
        /*00ac*/ 	.word	0x00000000
        /*00b0*/ 	.short	0x0003
        /*00b2*/ 	.short	0x0018
        /*00b4*/ 	.byte	0x00, 0xf0, 0x11, 0x00


	//----- nvinfo : EIATTR_KPARAM_INFO
	.align		4
.L_29:
        /*00b8*/ 	.byte	0x04, 0x17
        /*00ba*/ 	.short	(.L_31 - .L_30)
.L_30:
        /*00bc*/ 	.word	0x00000000
        /*00c0*/ 	.short	0x0002
        /*00c2*/ 	.short	0x0010
        /*00c4*/ 	.byte	0x00, 0xf4, 0x21, 0x00


	//----- nvinfo : EIATTR_KPARAM_INFO
	.align		4
.L_31:
        /*00c8*/ 	.byte	0x04, 0x17
        /*00ca*/ 	.short	(.L_33 - .L_32)
.L_32:
        /*00cc*/ 	.word	0x00000000
        /*00d0*/ 	.short	0x0001
        /*00d2*/ 	.short	0x0008
        /*00d4*/ 	.byte	0x00, 0xf4, 0x21, 0x00


	//----- nvinfo : EIATTR_KPARAM_INFO
	.align		4
.L_33:
        /*00d8*/ 	.byte	0x04, 0x17
        /*00da*/ 	.short	(.L_35 - .L_34)
.L_34:
        /*00dc*/ 	.word	0x00000000
        /*00e0*/ 	.short	0x0000
        /*00e2*/ 	.short	0x0000
        /*00e4*/ 	.byte	0x00, 0xf4, 0x21, 0x00


	//----- nvinfo : EIATTR_EXPLICIT_CLUSTER
	.align		4
.L_35:
        /*00e8*/ 	.byte	0x01, 0x3e
	.zero		2


	//----- nvinfo : EIATTR_CTA_PER_CLUSTER
	.align		4
        /*00ec*/ 	.byte	0x04, 0x3d
        /*00ee*/ 	.short	(.L_37 - .L_36)
.L_36:
        /*00f0*/ 	.word	0x00000002
        /*00f4*/ 	.word	0x00000001
        /*00f8*/ 	.word	0x00000001


	//----- nvinfo : EIATTR_SPARSE_MMA_MASK
	.align		4
.L_37:
        /*00fc*/ 	.byte	0x03, 0x50
        /*00fe*/ 	.short	0x0000


	//----- nvinfo : EIATTR_MAXREG_COUNT
	.align		4
        /*0100*/ 	.byte	0x03, 0x1b
        /*0102*/ 	.short	0x00ff


	//----- nvinfo : EIATTR_NUM_BARRIERS
	.align		4
        /*0104*/ 	.byte	0x02, 0x4c
        /*0106*/ 	.byte	0x01
	.zero		1


	//----- nvinfo : EIATTR_ANNOTATIONS
	.align		4
        /*0108*/ 	.byte	0x04, 0x55
        /*010a*/ 	.short	(.L_39 - .L_38)


	//   ....[0]....
.L_38:
        /*010c*/ 	.word	0x00000001
        /*0110*/ 	.byte	0x70, 0x00, 0x00, 0x00, 0x01, 0x00, 0x00, 0x00, 0xb0, 0x00, 0x00, 0x00, 0x01, 0x00, 0x00, 0x00
        /* <DEDUP_REMOVED lines=2255> */
        /*8e10*/ 	.byte	0xa0, 0xa2, 0x03, 0x00, 0x01, 0x00, 0x00, 0x00, 0x00, 0xa5, 0x03, 0x00


	//----- nvinfo : EIATTR_MERCURY_ISA_VERSION
	.align		4
.L_39:
        /*8e1c*/ 	.byte	0x03, 0x5f
        /*8e1e*/ 	.short	0x0101


	//----- nvinfo : EIATTR_EXIT_INSTR_OFFSETS
	.align		4
        /*8e20*/ 	.byte	0x04, 0x1c
        /*8e22*/ 	.short	(.L_41 - .L_40)


	//   ....[0]....
.L_40:
        /*8e24*/ 	.word	0x0003a4f0


	//   ....[1]....
        /*8e28*/ 	.word	0x0003a520


	//----- nvinfo : EIATTR_REQNTID
	.align		4
.L_41:
        /*8e2c*/ 	.byte	0x04, 0x10
        /*8e2e*/ 	.short	(.L_43 - .L_42)
.L_42:
        /*8e30*/ 	.word	0x00000080
        /*8e34*/ 	.word	0x00000001
        /*8e38*/ 	.word	0x00000001


	//----- nvinfo : EIATTR_CBANK_PARAM_SIZE
	.align		4
.L_43:
        /*8e3c*/ 	.byte	0x03, 0x19
        /*8e3e*/ 	.short	0x0050


	//----- nvinfo : EIATTR_PARAM_CBANK
	.align		4
        /*8e40*/ 	.byte	0x04, 0x0a
        /*8e42*/ 	.short	(.L_45 - .L_44)
	.align		4
.L_44:
        /*8e44*/ 	.word	index@(.nv.constant0.matmul_kernel)
        /*8e48*/ 	.short	0x0210
        /*8e4a*/ 	.short	0x0050


	//----- nvinfo : EIATTR_SW_WAR
	.align		4
.L_45:
        /*8e4c*/ 	.byte	0x04, 0x36
        /*8e4e*/ 	.short	(.L_47 - .L_46)
.L_46:
        /*8e50*/ 	.word	0x00000008
.L_47:


//--------------------- .nv.callgraph             --------------------------
	.section	.nv.callgraph,"",@"SHT_CUDA_CALLGRAPH"
	.align	4
	.sectionentsize	8
	.align		4
        /*0000*/ 	.word	0x00000000
	.align		4
        /*0004*/ 	.word	0xffffffff
	.align		4
        /*0008*/ 	.word	0x00000000
	.align		4
        /*000c*/ 	.word	0xfffffffe
	.align		4
        /*0010*/ 	.word	0x00000000
	.align		4
        /*0014*/ 	.word	0xfffffffd
	.align		4
        /*0018*/ 	.word	0x00000000
	.align		4
        /*001c*/ 	.word	0xfffffffc


//--------------------- .text.matmul_kernel       --------------------------
	.section	.text.matmul_kernel,"ax",@progbits
	.align	128
        .global         matmul_kernel
        .type           matmul_kernel,@function
        .size           matmul_kernel,(.L_x_3 - matmul_kernel)
        .other          matmul_kernel,@"STO_CUDA_ENTRY STV_DEFAULT"
matmul_kernel:
.text.matmul_kernel:
[----:B------:R-:W0:Y:S02]  /*0000*/  LDC R1, c[0x0][0x28] ;  /* 0x00000a00ff017b82 */ /* 0x000e240000000800 */
[----:B0-----:R-:W-:-:S06]  /*0010*/  VIADD R1, R1, 0xffffe550 ;  /* 0xffffe55001017836 */ /* 0x001fcc0000000000 */
[----:B------:R-:W0:Y:S01]  /*0020*/  LDC.64 R2, c[0x0][0x228] ;  /* 0x00008a00ff027b82 */ /* 0x000e220000000a00 */
[----:B------:R-:W1:Y:S01]  /*0030*/  S2R R14, SR_TID.X ;  /* 0x00000000000e7919 */ /* 0x000e620000002100 */
[----:B------:R-:W-:Y:S01]  /*0040*/  UMOV UR6, 0x400 ;  /* 0x0000040000067882 */ /* 0x000fe20000000000 */
[----:B------:R-:W-:Y:S01]  /*0050*/  ULDC.64 UR20, c[0x0][0x208] ;  /* 0x0000820000147ab9 */ /* 0x000fe20000000a00 */
[----:B------:R-:W-:Y:S01]  /*0060*/  CS2R R24, SRZ ;  /* 0x0000000000187805 */ /* 0x000fe2000001ff00 */
[----:B------:R2:W-:Y:S01]  /*0070*/  STL [R1+0x400], RZ ;  /* 0x000400ff01007387 */ /* 0x0005e20000100800 */
[----:B------:R-:W-:Y:S02]  /*0080*/  CS2R R26, SRZ ;  /* 0x00000000001a7805 */ /* 0x000fe4000001ff00 */
[----:B------:R-:W-:Y:S01]  /*0090*/  CS2R R28, SRZ ;  /* 0x00000000001c7805 */ /* 0x000fe2000001ff00 */
[----:B------:R-:W3:Y:S01]  /*00a0*/  S2UR UR4, SR_CTAID.X ;  /* 0x00000000000479c3 */ /* 0x000ee20000002500 */
[----:B------:R2:W-:Y:S01]  /*00b0*/  STL [R1+0x404], RZ ;  /* 0x000404ff01007387 */ /* 0x0005e20000100800 */
[----:B------:R-:W-:-:S02]  /*00c0*/  CS2R R30, SRZ ;  /* 0x00000000001e7805 */ /* 0x000fc4000001ff00 */
[----:B------:R-:W-:Y:S02]  /*00d0*/  CS2R R32, SRZ ;  /* 0x0000000000207805 */ /* 0x000fe4000001ff00 */
[----:B------:R-:W-:Y:S01]  /*00e0*/  CS2R R34, SRZ ;  /* 0x0000000000227805 */ /* 0x000fe2000001ff00 */
[----:B------:R2:W-:Y:S01]  /*00f0*/  STL [R1+0x408], RZ ;  /* 0x000408ff01007387 */ /* 0x0005e20000100800 */
[----:B------:R-:W-:Y:S02]  /*0100*/  CS2R R36, SRZ ;  /* 0x0000000000247805 */ /* 0x000fe4000001ff00 */
[----:B------:R-:W-:Y:S01]  /*0110*/  CS2R R38, SRZ ;  /* 0x0000000000267805 */ /* 0x000fe2000001ff00 */
[----:B------:R-:W4:Y:S01]  /*0120*/  LDC R222, c[0x0][0x230] ;  /* 0x00008c00ffde7b82 */ /* 0x000f220000000800 */
[----:B------:R2:W-:Y:S01]  /*0130*/  STL [R1+0x40c], RZ ;  /* 0x00040cff01007387 */ /* 0x0005e20000100800 */
[----:B------:R-:W-:Y:S02]  /*0140*/  CS2R R40, SRZ ;  /* 0x0000000000287805 */ /* 0x000fe4000001ff00 */
[----:B------:R-:W-:-:S02]  /*0150*/  CS2R R42, SRZ ;  /* 0x00000000002a7805 */ /* 0x000fc4000001ff00 */
[----:B------:R-:W-:Y:S01]  /*0160*/  CS2R R44, SRZ ;  /* 0x00000000002c7805 */ /* 0x000fe2000001ff00 */
[----:B------:R2:W-:Y:S01]  /*0170*/  STL [R1+0x410], RZ ;  /* 0x000410ff01007387 */ /* 0x0005e20000100800 */
[----:B------:R-:W-:Y:S02]  /*0180*/  CS2R R46, SRZ ;  /* 0x00000000002e7805 */ /* 0x000fe4000001ff00 */
[----:B------:R-:W-:Y:S01]  /*0190*/  CS2R R48, SRZ ;  /* 0x0000000000307805 */ /* 0x000fe2000001ff00 */
[----:B0-----:R-:W-:Y:S01]  /*01a0*/  VIADD R0, R3, 0xff ;  /* 0x000000ff03007836 */ /* 0x001fe20000000000 */
[----:B------:R2:W-:Y:S01]  /*01b0*/  STL [R1+0x414], RZ ;  /* 0x000414ff01007387 */ /* 0x0005e20000100800 */
[----:B------:R-:W0:Y:S01]  /*01c0*/  S2UR UR7, SR_CgaCtaId ;  /* 0x00000000000779c3 */ /* 0x000e220000008800 */
[----:B------:R-:W-:Y:S02]  /*01d0*/  CS2R R50, SRZ ;  /* 0x0000000000327805 */ /* 0x000fe4000001ff00 */
[----:B------:R-:W-:Y:S01]  /*01e0*/  CS2R R52, SRZ ;  /* 0x0000000000347805 */ /* 0x000fe2000001ff00 */
[----:B------:R2:W-:Y:S01]  /*01f0*/  STL [R1+0x418], RZ ;  /* 0x000418ff01007387 */ /* 0x0005e20000100800 */
[----:B------:R-:W-:-:S02]  /*0200*/  SHF.R.S32.HI R5, RZ, 0x1f, R0 ;  /* 0x0000001fff057819 */ /* 0x000fc40000011400 */
[----:B------:R-:W-:Y:S02]  /*0210*/  CS2R R54, SRZ ;  /* 0x0000000000367805 */ /* 0x000fe4000001ff00 */
[----:B---3--:R-:W-:Y:S01]  /*0220*/  I2FP.F32.U32 R7, UR4 ;  /* 0x0000000400077c45 */ /* 0x008fe20008201000 */
[----:B------:R2:W-:Y:S01]  /*0230*/  STL [R1+0x41c], RZ ;  /* 0x00041cff01007387 */ /* 0x0005e20000100800 */
[----:B------:R-:W-:Y:S01]  /*0240*/  LEA.HI R5, R5, R0, RZ, 0x8 ;  /* 0x0000000005057211 */ /* 0x000fe200078f40ff */
[----:B------:R-:W-:Y:S01]  /*0250*/  ULDC UR4, c[0x0][0x150] ;  /* 0x0000540000047ab9 */ /* 0x000fe20000000800 */
[----:B-1----:R-:W-:Y:S01]  /*0260*/  LOP3.LUT R152, R14, 0x7f, RZ, 0xc0, !PT ;  /* 0x0000007f0e987812 */ /* 0x002fe200078ec0ff */
[----:B------:R2:W-:Y:S01]  /*0270*/  STL [R1+0x420], RZ ;  /* 0x000420ff01007387 */ /* 0x0005e20000100800 */
[----:B------:R-:W-:Y:S01]  /*0280*/  SHF.R.S32.HI R5, RZ, 0x8, R5 ;  /* 0x00000008ff057819 */ /* 0x000fe20000011405 */
[----:B------:R-:W-:Y:S01]  /*0290*/  FMUL R7, R7, UR4 ;  /* 0x0000000407077c20 */ /* 0x000fe20008400000 */
[----:B----4-:R-:W-:Y:S01]  /*02a0*/  VIADD R222, R222, 0x1f ;  /* 0x0000001fdede7836 */ /* 0x010fe20000000000 */
[----:B------:R2:W-:Y:S01]  /*02b0*/  STL [R1+0x424], RZ ;  /* 0x000424ff01007387 */ /* 0x0005e20000100800 */
[----:B------:R-:W-:Y:S01]  /*02c0*/  CS2R R56, SRZ ;  /* 0x0000000000387805 */ /* 0x000fe2000001ff00 */
[----:B------:R-:W-:Y:S01]  /*02d0*/  IMAD.SHL.U32 R6, R5, 0x8, RZ ;  /* 0x0000000805067824 */ /* 0x000fe200078e00ff */
[----:B------:R-:W-:Y:S01]  /*02e0*/  CS2R R58, SRZ ;  /* 0x00000000003a7805 */ /* 0x000fe2000001ff00 */
[----:B------:R2:W-:Y:S01]  /*02f0*/  STL [R1+0x428], RZ ;  /* 0x000428ff01007387 */ /* 0x0005e20000100800 */
[----:B------:R-:W1:Y:S01]  /*0300*/  F2I.U32.TRUNC.NTZ R7, R7 ;  /* 0x0000000700077305 */ /* 0x000e62000020f000 */
[----:B------:R-:W-:-:S02]  /*0310*/  CS2R R60, SRZ ;  /* 0x00000000003c7805 */ /* 0x000fc4000001ff00 */
[----:B------:R-:W-:Y:S01]  /*0320*/  IABS R9, R6 ;  /* 0x0000000600097213 */ /* 0x000fe20000000000 */
[----:B------:R2:W-:Y:S01]  /*0330*/  STL [R1+0x42c], RZ ;  /* 0x00042cff01007387 */ /* 0x0005e20000100800 */
[----:B0-----:R-:W-:Y:S01]  /*0340*/  USHF.L.U32 UR5, UR7, 0x8, URZ ;  /* 0x0000000807057899 */ /* 0x001fe2000800063f */
[----:B------:R-:W-:Y:S02]  /*0350*/  CS2R R62, SRZ ;  /* 0x00000000003e7805 */ /* 0x000fe4000001ff00 */
[----:B------:R-:W-:Y:S01]  /*0360*/  CS2R R64, SRZ ;  /* 0x0000000000407805 */ /* 0x000fe2000001ff00 */
[----:B------:R2:W-:Y:S01]  /*0370*/  STL [R1+0x430], RZ ;  /* 0x000430ff01007387 */ /* 0x0005e20000100800 */
[----:B------:R-:W0:Y:S01]  /*0380*/  I2F.RP R0, R9 ;  /* 0x0000000900007306 */ /* 0x000e220000209400 */
[----:B------:R-:W-:Y:S01]  /*0390*/  ULOP3.LUT UR5, UR5, 0x100, URZ, 0xc0, !UPT ;  /* 0x0000010005057892 */ /* 0x000fe2000f8ec03f */
[----:B------:R-:W-:Y:S01]  /*03a0*/  CS2R R66, SRZ ;  /* 0x0000000000427805 */ /* 0x000fe2000001ff00 */
[----:B------:R2:W-:Y:S01]  /*03b0*/  STL [R1+0x434], RZ ;  /* 0x000434ff01007387 */ /* 0x0005e20000100800 */
[----:B------:R-:W-:-:S02]  /*03c0*/  CS2R R68, SRZ ;  /* 0x0000000000447805 */ /* 0x000fc4000001ff00 */
[----:B------:R-:W-:Y:S02]  /*03d0*/  CS2R R70, SRZ ;  /* 0x0000000000467805 */ /* 0x000fe4000001ff00 */
[----:B------:R-:W-:Y:S01]  /*03e0*/  CS2R R72, SRZ ;  /* 0x0000000000487805 */ /* 0x000fe2000001ff00 */
[----:B------:R2:W-:Y:S01]  /*03f0*/  STL [R1+0x438], RZ ;  /* 0x000438ff01007387 */ /* 0x0005e20000100800 */
[----:B-1----:R-:W-:Y:S02]  /*0400*/  IABS R13, R7 ;  /* 0x00000007000d7213 */ /* 0x002fe40000000000 */
[----:B------:R-:W-:Y:S02]  /*0410*/  CS2R R74, SRZ ;  /* 0x00000000004a7805 */ /* 0x000fe4000001ff00 */
[----:B------:R-:W-:Y:S01]  /*0420*/  CS2R R76, SRZ ;  /* 0x00000000004c7805 */ /* 0x000fe2000001ff00 */
[----:B------:R2:W-:Y:S01]  /*0430*/  STL [R1+0x43c], RZ ;  /* 0x00043cff01007387 */ /* 0x0005e20000100800 */
[----:B------:R-:W-:-:S02]  /*0440*/  CS2R R78, SRZ ;  /* 0x00000000004e7805 */ /* 0x000fc4000001ff00 */
[----:B------:R-:W-:Y:S02]  /*0450*/  CS2R R80, SRZ ;  /* 0x0000000000507805 */ /* 0x000fe4000001ff00 */
[----:B------:R-:W-:Y:S01]  /*0460*/  CS2R R82, SRZ ;  /* 0x0000000000527805 */ /* 0x000fe2000001ff00 */
[----:B------:R2:W-:Y:S01]  /*0470*/  STL [R1+0x440], RZ ;  /* 0x000440ff01007387 */ /* 0x0005e20000100800 */
[----:B0-----:R-:W0:Y:S01]  /*0480*/  MUFU.RCP R0, R0 ;  /* 0x0000000000007308 */ /* 0x001e220000001000 */
[----:B------:R-:W-:Y:S02]  /*0490*/  CS2R R84, SRZ ;  /* 0x0000000000547805 */ /* 0x000fe4000001ff00 */
[----:B------:R-:W-:Y:S01]  /*04a0*/  CS2R R86, SRZ ;  /* 0x0000000000567805 */ /* 0x000fe2000001ff00 */
[----:B------:R2:W-:Y:S01]  /*04b0*/  STL [R1+0x444], RZ ;  /* 0x000444ff01007387 */ /* 0x0005e20000100800 */
[----:B------:R-:W-:Y:S02]  /*04c0*/  CS2R R88, SRZ ;  /* 0x0000000000587805 */ /* 0x000fe4000001ff00 */
[----:B------:R-:W-:-:S02]  /*04d0*/  CS2R R90, SRZ ;  /* 0x00000000005a7805 */ /* 0x000fc4000001ff00 */
[----:B------:R-:W-:Y:S01]  /*04e0*/  CS2R R92, SRZ ;  /* 0x00000000005c7805 */ /* 0x000fe2000001ff00 */
[----:B------:R2:W-:Y:S01]  /*04f0*/  STL [R1+0x448], RZ ;  /* 0x000448ff01007387 */ /* 0x0005e20000100800 */
[----:B------:R-:W-:Y:S02]  /*0500*/  CS2R R94, SRZ ;  /* 0x00000000005e7805 */ /* 0x000fe4000001ff00 */
[----:B------:R-:W-:Y:S02]  /*0510*/  CS2R R96, SRZ ;  /* 0x0000000000607805 */ /* 0x000fe4000001ff00 */
[----:B------:R-:W-:Y:S01]  /*0520*/  CS2R R98, SRZ ;  /* 0x0000000000627805 */ /* 0x000fe2000001ff00 */
[----:B------:R2:W-:Y:S01]  /*0530*/  STL [R1+0x44c], RZ ;  /* 0x00044cff01007387 */ /* 0x0005e20000100800 */
[----:B------:R-:W-:Y:S02]  /*0540*/  CS2R R100, SRZ ;  /* 0x0000000000647805 */ /* 0x000fe4000001ff00 */
[----:B------:R-:W-:-:S02]  /*0550*/  CS2R R102, SRZ ;  /* 0x0000000000667805 */ /* 0x000fc4000001ff00 */
[----:B------:R-:W-:Y:S01]  /*0560*/  CS2R R104, SRZ ;  /* 0x0000000000687805 */ /* 0x000fe2000001ff00 */
[----:B------:R2:W-:Y:S01]  /*0570*/  STL [R1+0x450], RZ ;  /* 0x000450ff01007387 */ /* 0x0005e20000100800 */
[----:B------:R-:W-:Y:S01]  /*0580*/  CS2R R106, SRZ ;  /* 0x00000000006a7805 */ /* 0x000fe2000001ff00 */
[----:B0-----:R-:W-:Y:S01]  /*0590*/  VIADD R4, R0, 0xffffffe ;  /* 0x0ffffffe00047836 */ /* 0x001fe20000000000 */
[----:B------:R-:W-:Y:S01]  /*05a0*/  IABS R0, R6 ;  /* 0x0000000600007213 */ /* 0x000fe20000000000 */
[----:B------:R2:W-:Y:S01]  /*05b0*/  STL [R1+0x454], RZ ;  /* 0x000454ff01007387 */ /* 0x0005e20000100800 */
[----:B------:R-:W-:Y:S01]  /*05c0*/  CS2R R108, SRZ ;  /* 0x00000000006c7805 */ /* 0x000fe2000001ff00 */
[----:B------:R0:W1:Y:S01]  /*05d0*/  F2I.FTZ.U32.TRUNC.NTZ R5, R4 ;  /* 0x0000000400057305 */ /* 0x000062000021f000 */
[----:B------:R-:W-:Y:S01]  /*05e0*/  CS2R R110, SRZ ;  /* 0x00000000006e7805 */ /* 0x000fe2000001ff00 */
[----:B------:R2:W-:Y:S01]  /*05f0*/  STL [R1+0x458], RZ ;  /* 0x000458ff01007387 */ /* 0x0005e20000100800 */
[----:B------:R-:W-:Y:S01]  /*0600*/  IMAD.MOV R0, RZ, RZ, -R0 ;  /* 0x000000ffff007224 */ /* 0x000fe200078e0a00 */
[----:B------:R-:W-:-:S02]  /*0610*/  CS2R R112, SRZ ;  /* 0x0000000000707805 */ /* 0x000fc4000001ff00 */
[----:B------:R-:W-:Y:S01]  /*0620*/  CS2R R114, SRZ ;  /* 0x0000000000727805 */ /* 0x000fe2000001ff00 */
[----:B------:R2:W-:Y:S01]  /*0630*/  STL [R1+0x45c], RZ ;  /* 0x00045cff01007387 */ /* 0x0005e20000100800 */
[----:B------:R-:W-:Y:S02]  /*0640*/  CS2R R116, SRZ ;  /* 0x0000000000747805 */ /* 0x000fe4000001ff00 */
[----:B------:R-:W-:Y:S01]  /*0650*/  CS2R R118, SRZ ;  /* 0x0000000000767805 */ /* 0x000fe2000001ff00 */
[----:B0-----:R-:W-:Y:S01]  /*0660*/  IMAD.MOV.U32 R4, RZ, RZ, RZ ;  /* 0x000000ffff047224 */ /* 0x001fe200078e00ff */
[----:B------:R2:W-:Y:S01]  /*0670*/  STL [R1+0x460], RZ ;  /* 0x000460ff01007387 */ /* 0x0005e20000100800 */
[----:B------:R-:W-:Y:S02]  /*0680*/  CS2R R120, SRZ ;  /* 0x0000000000787805 */ /* 0x000fe4000001ff00 */
[----:B------:R-:W-:Y:S02]  /*0690*/  CS2R R122, SRZ ;  /* 0x00000000007a7805 */ /* 0x000fe4000001ff00 */
[----:B------:R-:W-:Y:S01]  /*06a0*/  CS2R R124, SRZ ;  /* 0x00000000007c7805 */ /* 0x000fe2000001ff00 */
[----:B------:R2:W-:Y:S01]  /*06b0*/  STL [R1+0x464], RZ ;  /* 0x000464ff01007387 */ /* 0x0005e20000100800 */
[----:B-1----:R-:W-:Y:S01]  /*06c0*/  IMAD.MOV R8, RZ, RZ, -R5 ;  /* 0x000000ffff087224 */ /* 0x002fe200078e0a05 */
[----:B------:R-:W-:-:S02]  /*06d0*/  CS2R R126, SRZ ;  /* 0x00000000007e7805 */ /* 0x000fc4000001ff00 */
[----:B------:R-:W-:Y:S01]  /*06e0*/  CS2R R128, SRZ ;  /* 0x0000000000807805 */ /* 0x000fe2000001ff00 */
[----:B------:R2:W-:Y:S01]  /*06f0*/  STL [R1+0x468], RZ ;  /* 0x000468ff01007387 */ /* 0x0005e20000100800 */
[----:B------:R-:W-:Y:S01]  /*0700*/  IMAD R11, R8, R9, RZ ;  /* 0x00000009080b7224 */ /* 0x000fe200078e02ff */
[----:B------:R-:W-:Y:S02]  /*0710*/  CS2R R130, SRZ ;  /* 0x0000000000827805 */ /* 0x000fe4000001ff00 */
[----:B------:R-:W-:Y:S01]  /*0720*/  CS2R R132, SRZ ;  /* 0x0000000000847805 */ /* 0x000fe2000001ff00 */
[----:B------:R2:W-:Y:S01]  /*0730*/  STL [R1+0x46c], RZ ;  /* 0x00046cff01007387 */ /* 0x0005e20000100800 */
[----:B------:R-:W-:Y:S01]  /*0740*/  IMAD.HI.U32 R4, R5, R11, R4 ;  /* 0x0000000b05047227 */ /* 0x000fe200078e0004 */
[----:B------:R-:W-:Y:S02]  /*0750*/  CS2R R134, SRZ ;  /* 0x0000000000867805 */ /* 0x000fe4000001ff00 */
[----:B------:R-:W-:Y:S01]  /*0760*/  CS2R R136, SRZ ;  /* 0x0000000000887805 */ /* 0x000fe2000001ff00 */
[----:B------:R2:W-:Y:S01]  /*0770*/  STL [R1+0x470], RZ ;  /* 0x000470ff01007387 */ /* 0x0005e20000100800 */
[----:B------:R-:W-:-:S02]  /*0780*/  CS2R R138, SRZ ;  /* 0x00000000008a7805 */ /* 0x000fc4000001ff00 */
[----:B------:R-:W-:Y:S01]  /*0790*/  CS2R R140, SRZ ;  /* 0x00000000008c7805 */ /* 0x000fe2000001ff00 */
[----:B------:R-:W-:Y:S01]  /*07a0*/  IMAD.HI.U32 R4, R4, R13, RZ ;  /* 0x0000000d04047227 */ /* 0x000fe200078e00ff */
[----:B------:R2:W-:Y:S01]  /*07b0*/  STL [R1+0x474], RZ ;  /* 0x000474ff01007387 */ /* 0x0005e20000100800 */
[----:B------:R-:W-:Y:S02]  /*07c0*/  CS2R R142, SRZ ;  /* 0x00000000008e7805 */ /* 0x000fe4000001ff00 */
[----:B------:R-:W-:Y:S01]  /*07d0*/  CS2R R144, SRZ ;  /* 0x0000000000907805 */ /* 0x000fe2000001ff00 */
[----:B------:R-:W-:Y:S01]  /*07e0*/  IMAD R0, R4, R0, R13 ;  /* 0x0000000004007224 */ /* 0x000fe200078e020d */
[----:B------:R2:W-:Y:S01]  /*07f0*/  STL [R1+0x478], RZ ;  /* 0x000478ff01007387 */ /* 0x0005e20000100800 */
[----:B------:R-:W-:Y:S02]  /*0800*/  CS2R R146, SRZ ;  /* 0x0000000000927805 */ /* 0x000fe4000001ff00 */
[----:B------:R-:W-:-:S02]  /*0810*/  CS2R R148, SRZ ;  /* 0x0000000000947805 */ /* 0x000fc4000001ff00 */
[----:B------:R-:W-:Y:S01]  /*0820*/  CS2R R150, SRZ ;  /* 0x0000000000967805 */ /* 0x000fe2000001ff00 */
[----:B------:R2:W-:Y:S01]  /*0830*/  STL [R1+0x47c], RZ ;  /* 0x00047cff01007387 */ /* 0x0005e20000100800 */
[----:B------:R-:W-:-:S03]  /*0840*/  ISETP.GT.U32.AND P1, PT, R9, R0, PT ;  /* 0x000000000900720c */ /* 0x000fc60003f24070 */
[----:B------:R2:W-:Y:S04]  /*0850*/  STL [R1+0x480], RZ ;  /* 0x000480ff01007387 */ /* 0x0005e80000100800 */
[----:B------:R2:W-:Y:S04]  /*0860*/  STL [R1+0x484], RZ ;  /* 0x000484ff01007387 */ /* 0x0005e80000100800 */
[----:B------:R2:W-:Y:S02]  /*0870*/  STL [R1+0x488], RZ ;  /* 0x000488ff01007387 */ /* 0x0005e40000100800 */
[----:B------:R-:W-:-:S02]  /*0880*/  @!P1 IMAD.IADD R0, R0, 0x1, -R9 ;  /* 0x0000000100009824 */ /* 0x000fc400078e0a09 */
[----:B------:R2:W-:Y:S01]  /*0890*/  STL [R1+0x48c], RZ ;  /* 0x00048cff01007387 */ /* 0x0005e20000100800 */
[----:B------:R-:W-:Y:S01]  /*08a0*/  @!P1 VIADD R4, R4, 0x1 ;  /* 0x0000000104049836 */ /* 0x000fe20000000000 */
[----:B------:R-:W-:Y:S02]  /*08b0*/  ISETP.NE.AND P1, PT, R6, RZ, PT ;  /* 0x000000ff0600720c */ /* 0x000fe40003f25270 */
[----:B------:R2:W-:Y:S01]  /*08c0*/  STL [R1+0x490], RZ ;  /* 0x000490ff01007387 */ /* 0x0005e20000100800 */
[----:B------:R-:W-:Y:S02]  /*08d0*/  ISETP.GE.U32.AND P0, PT, R0, R9, PT ;  /* 0x000000090000720c */ /* 0x000fe40003f06070 */
[----:B------:R-:W-:Y:S01]  /*08e0*/  LOP3.LUT R0, R7, R6, RZ, 0x3c, !PT ;  /* 0x0000000607007212 */ /* 0x000fe200078e3cff */
[----:B------:R2:W-:Y:S03]  /*08f0*/  STL [R1+0x494], RZ ;  /* 0x000494ff01007387 */ /* 0x0005e60000100800 */
[----:B------:R-:W-:Y:S01]  /*0900*/  ISETP.GE.AND P2, PT, R0, RZ, PT ;  /* 0x000000ff0000720c */ /* 0x000fe20003f46270 */
[----:B------:R2:W-:Y:S01]  /*0910*/  STL [R1+0x498], RZ ;  /* 0x000498ff01007387 */ /* 0x0005e20000100800 */
[----:B------:R-:W-:-:S03]  /*0920*/  VIADD R0, R2, 0x1ff ;  /* 0x000001ff02007836 */ /* 0x000fc60000000000 */
[----:B------:R2:W-:Y:S02]  /*0930*/  STL [R1+0x49c], RZ ;  /* 0x00049cff01007387 */ /* 0x0005e40000100800 */
[----:B------:R-:W-:Y:S01]  /*0940*/  @P0 VIADD R4, R4, 0x1 ;  /* 0x0000000104040836 */ /* 0x000fe20000000000 */
[----:B------:R-:W-:Y:S01]  /*0950*/  SHF.R.S32.HI R5, RZ, 0x1f, R0 ;  /* 0x0000001fff057819 */ /* 0x000fe20000011400 */
[----:B------:R2:W-:Y:S03]  /*0960*/  STL [R1+0x4a0], RZ ;  /* 0x0004a0ff01007387 */ /* 0x0005e60000100800 */
[----:B------:R-:W-:Y:S01]  /*0970*/  LEA.HI R5, R5, R0, RZ, 0x9 ;  /* 0x0000000005057211 */ /* 0x000fe200078f48ff */
[----:B------:R2:W-:Y:S01]  /*0980*/  STL [R1+0x4a4], RZ ;  /* 0x0004a4ff01007387 */ /* 0x0005e20000100800 */
[----:B------:R-:W-:Y:S01]  /*0990*/  @!P2 IMAD.MOV R4, RZ, RZ, -R4 ;  /* 0x000000ffff04a224 */ /* 0x000fe200078e0a04 */
[----:B------:R-:W-:-:S02]  /*09a0*/  @!P1 LOP3.LUT R4, RZ, R6, RZ, 0x33, !PT ;  /* 0x00000006ff049212 */ /* 0x000fc400078e33ff */
[----:B------:R2:W-:Y:S03]  /*09b0*/  STL [R1+0x4a8], RZ ;  /* 0x0004a8ff01007387 */ /* 0x0005e60000100800 */
[----:B------:R-:W-:Y:S01]  /*09c0*/  IMAD.SHL.U32 R8, R4, 0x8, RZ ;  /* 0x0000000804087824 */ /* 0x000fe200078e00ff */
[----:B------:R2:W-:Y:S01]  /*09d0*/  STL [R1+0x4ac], RZ ;  /* 0x0004acff01007387 */ /* 0x0005e20000100800 */
[----:B------:R-:W-:-:S03]  /*09e0*/  IMAD.MOV R4, RZ, RZ, -R4 ;  /* 0x000000ffff047224 */ /* 0x000fc600078e0a04 */
[----:B------:R2:W-:Y:S01]  /*09f0*/  STL [R1+0x4b0], RZ ;  /* 0x0004b0ff01007387 */ /* 0x0005e20000100800 */
[----:B------:R-:W-:Y:S01]  /*0a00*/  LEA.HI.SX32 R5, R5, -R8, 0x17 ;  /* 0x8000000805057211 */ /* 0x000fe200078fbaff */
[----:B------:R-:W-:Y:S02]  /*0a10*/  IMAD R6, R6, R4, R7 ;  /* 0x0000000406067224 */ /* 0x000fe400078e0207 */
[----:B------:R2:W-:Y:S01]  /*0a20*/  STL [R1+0x4b4], RZ ;  /* 0x0004b4ff01007387 */ /* 0x0005e20000100800 */
[----:B------:R-:W-:Y:S02]  /*0a30*/  VIMNMX R13, R5, 0x8, PT ;  /* 0x00000008050d7848 */ /* 0x000fe40003fe0100 */
[----:B------:R-:W-:Y:S01]  /*0a40*/  IABS R11, R6 ;  /* 0x00000006000b7213 */ /* 0x000fe20000000000 */
[----:B------:R2:W-:Y:S01]  /*0a50*/  STL [R1+0x4b8], RZ ;  /* 0x0004b8ff01007387 */ /* 0x0005e20000100800 */
[----:B------:R-:W-:-:S03]  /*0a60*/  IABS R9, R13 ;  /* 0x0000000d00097213 */ /* 0x000fc60000000000 */
[----:B------:R2:W-:Y:S01]  /*0a70*/  STL [R1+0x4bc], RZ ;  /* 0x0004bcff01007387 */ /* 0x0005e20000100800 */
[----:B------:R-:W0:Y:S03]  /*0a80*/  I2F.RP R0, R9 ;  /* 0x0000000900007306 */ /* 0x000e260000209400 */
[----:B------:R2:W-:Y:S04]  /*0a90*/  STL [R1+0x4c0], RZ ;  /* 0x0004c0ff01007387 */ /* 0x0005e80000100800 */
[----:B------:R2:W-:Y:S04]  /*0aa0*/  STL [R1+0x4c4], RZ ;  /* 0x0004c4ff01007387 */ /* 0x0005e80000100800 */
[----:B------:R2:W-:Y:S04]  /*0ab0*/  STL [R1+0x4c8], RZ ;  /* 0x0004c8ff01007387 */ /* 0x0005e80000100800 */
[----:B------:R2:W-:Y:S01]  /*0ac0*/  STL [R1+0x4cc], RZ ;  /* 0x0004ccff01007387 */ /* 0x0005e20000100800 */
[----:B0-----:R-:W0:Y:S03]  /*0ad0*/  MUFU.RCP R0, R0 ;  /* 0x0000000000007308 */ /* 0x001e260000001000 */
[----:B------:R2:W-:Y:S04]  /*0ae0*/  STL [R1+0x4d0], RZ ;  /* 0x0004d0ff01007387 */ /* 0x0005e80000100800 */
[----:B------:R2:W-:Y:S04]  /*0af0*/  STL [R1+0x4d4], RZ ;  /* 0x0004d4ff01007387 */ /* 0x0005e80000100800 */
[----:B------:R2:W-:Y:S04]  /*0b00*/  STL [R1+0x4d8], RZ ;  /* 0x0004d8ff01007387 */ /* 0x0005e80000100800 */
[----:B------:R2:W-:Y:S01]  /*0b10*/  STL [R1+0x4dc], RZ ;  /* 0x0004dcff01007387 */ /* 0x0005e20000100800 */
[----:B0-----:R-:W-:-:S03]  /*0b20*/  VIADD R5, R0, 0xffffffe ;  /* 0x0ffffffe00057836 */ /* 0x001fc60000000000 */
[----:B------:R2:W-:Y:S04]  /*0b30*/  STL [R1+0x4e0], RZ ;  /* 0x0004e0ff01007387 */ /* 0x0005e80000100800 */
[----:B------:R2:W-:Y:S01]  /*0b40*/  STL [R1+0x4e4], RZ ;  /* 0x0004e4ff01007387 */ /* 0x0005e20000100800 */
[----:B------:R-:W0:Y:S03]  /*0b50*/  F2I.FTZ.U32.TRUNC.NTZ R5, R5 ;  /* 0x0000000500057305 */ /* 0x000e26000021f000 */
[----:B------:R2:W-:Y:S04]  /*0b60*/  STL [R1+0x4e8], RZ ;  /* 0x0004e8ff01007387 */ /* 0x0005e80000100800 */
[----:B------:R2:W-:Y:S04]  /*0b70*/  STL [R1+0x4ec], RZ ;  /* 0x0004ecff01007387 */ /* 0x0005e80000100800 */
[----:B------:R2:W-:Y:S04]  /*0b80*/  STL [R1+0x4f0], RZ ;  /* 0x0004f0ff01007387 */ /* 0x0005e80000100800 */
[----:B------:R2:W-:Y:S01]  /*0b90*/  STL [R1+0x4f4], RZ ;  /* 0x0004f4ff01007387 */ /* 0x0005e20000100800 */
[----:B0-----:R-:W-:-:S03]  /*0ba0*/  IMAD.MOV R10, RZ, RZ, -R5 ;  /* 0x000000ffff0a7224 */ /* 0x001fc600078e0a05 */
[----:B------:R2:W-:Y:S01]  /*0bb0*/  STL [R1+0x4f8], RZ ;  /* 0x0004f8ff01007387 */ /* 0x0005e20000100800 */
[----:B------:R-:W-:Y:S01]  /*0bc0*/  IMAD.MOV.U32 R4, RZ, RZ, R10 ;  /* 0x000000ffff047224 */ /* 0x000fe200078e000a */
[----:B------:R-:W-:Y:S02]  /*0bd0*/  IABS R10, R13 ;  /* 0x0000000d000a7213 */ /* 0x000fe40000000000 */
[----:B------:R2:W-:Y:S01]  /*0be0*/  STL [R1+0x4fc], RZ ;  /* 0x0004fcff01007387 */ /* 0x0005e20000100800 */
[----:B------:R-:W-:Y:S02]  /*0bf0*/  IMAD R7, R4, R9, RZ ;  /* 0x0000000904077224 */ /* 0x000fe400078e02ff */
[----:B------:R-:W-:Y:S01]  /*0c00*/  IMAD.MOV.U32 R4, RZ, RZ, RZ ;  /* 0x000000ffff047224 */ /* 0x000fe200078e00ff */
[----:B------:R2:W-:Y:S01]  /*0c10*/  STL [R1+0x500], RZ ;  /* 0x000500ff01007387 */ /* 0x0005e20000100800 */
[----:B------:R-:W-:Y:S02]  /*0c20*/  IMAD.MOV R0, RZ, RZ, -R10 ;  /* 0x000000ffff007224 */ /* 0x000fe400078e0a0a */
[----:B------:R-:W-:Y:S01]  /*0c30*/  IMAD.HI.U32 R4, R5, R7, R4 ;  /* 0x0000000705047227 */ /* 0x000fe200078e0004 */
[----:B------:R2:W-:Y:S04]  /*0c40*/  STL [R1+0x504], RZ ;  /* 0x000504ff01007387 */ /* 0x0005e80000100800 */
[----:B------:R2:W-:Y:S01]  /*0c50*/  STL [R1+0x508], RZ ;  /* 0x000508ff01007387 */ /* 0x0005e20000100800 */
[----:B------:R-:W-:-:S03]  /*0c60*/  IMAD.HI.U32 R4, R4, R11, RZ ;  /* 0x0000000b04047227 */ /* 0x000fc600078e00ff */
[----:B------:R2:W-:Y:S01]  /*0c70*/  STL [R1+0x50c], RZ ;  /* 0x00050cff01007387 */ /* 0x0005e20000100800 */
[----:B------:R-:W-:-:S03]  /*0c80*/  IMAD R0, R4, R0, R11 ;  /* 0x0000000004007224 */ /* 0x000fc600078e020b */
[----:B------:R2:W-:Y:S02]  /*0c90*/  STL [R1+0x510], RZ ;  /* 0x000510ff01007387 */ /* 0x0005e40000100800 */
[----:B------:R-:W-:Y:S02]  /*0ca0*/  ISETP.GT.U32.AND P1, PT, R9, R0, PT ;  /* 0x000000000900720c */ /* 0x000fe40003f24070 */
[----:B------:R2:W-:Y:S04]  /*0cb0*/  STL [R1+0x514], RZ ;  /* 0x000514ff01007387 */ /* 0x0005e80000100800 */
[----:B------:R2:W-:Y:S04]  /*0cc0*/  STL [R1+0x518], RZ ;  /* 0x000518ff01007387 */ /* 0x0005e80000100800 */
[----:B------:R2:W-:Y:S03]  /*0cd0*/  STL [R1+0x51c], RZ ;  /* 0x00051cff01007387 */ /* 0x0005e60000100800 */
[----:B------:R-:W-:Y:S01]  /*0ce0*/  @!P1 IMAD.IADD R0, R0, 0x1, -R9 ;  /* 0x0000000100009824 */ /* 0x000fe200078e0a09 */
[----:B------:R2:W-:Y:S01]  /*0cf0*/  STL [R1+0x520], RZ ;  /* 0x000520ff01007387 */ /* 0x0005e20000100800 */
[----:B------:R-:W-:Y:S01]  /*0d00*/  @!P1 VIADD R4, R4, 0x1 ;  /* 0x0000000104049836 */ /* 0x000fe20000000000 */
[----:B------:R-:W-:-:S02]  /*0d10*/  ISETP.NE.AND P1, PT, R13, RZ, PT ;  /* 0x000000ff0d00720c */ /* 0x000fc40003f25270 */
[----:B------:R2:W-:Y:S01]  /*0d20*/  STL [R1+0x524], RZ ;  /* 0x000524ff01007387 */ /* 0x0005e20000100800 */
[----:B------:R-:W-:Y:S02]  /*0d30*/  ISETP.GE.U32.AND P0, PT, R0, R9, PT ;  /* 0x000000090000720c */ /* 0x000fe40003f06070 */
[-C--:B------:R-:W-:Y:S01]  /*0d40*/  LOP3.LUT R0, R6, R13.reuse, RZ, 0x3c, !PT ;  /* 0x0000000d06007212 */ /* 0x080fe200078e3cff */
[----:B------:R2:W-:Y:S03]  /*0d50*/  STL [R1+0x528], RZ ;  /* 0x000528ff01007387 */ /* 0x0005e60000100800 */
[----:B------:R-:W-:Y:S01]  /*0d60*/  ISETP.GE.AND P2, PT, R0, RZ, PT ;  /* 0x000000ff0000720c */ /* 0x000fe20003f46270 */
[----:B------:R2:W-:Y:S04]  /*0d70*/  STL [R1+0x52c], RZ ;  /* 0x00052cff01007387 */ /* 0x0005e80000100800 */
[----:B------:R2:W-:Y:S02]  /*0d80*/  STL [R1+0x530], RZ ;  /* 0x000530ff01007387 */ /* 0x0005e40000100800 */
[----:B------:R-:W-:Y:S01]  /*0d90*/  @P0 VIADD R4, R4, 0x1 ;  /* 0x0000000104040836 */ /* 0x000fe20000000000 */
[----:B------:R-:W-:Y:S01]  /*0da0*/  ISETP.GE.AND P0, PT, R222, 0x20, PT ;  /* 0x00000020de00780c */ /* 0x000fe20003f06270 */
[----:B------:R2:W-:Y:S04]  /*0db0*/  STL [R1+0x534], RZ ;  /* 0x000534ff01007387 */ /* 0x0005e80000100800 */
[----:B------:R2:W-:Y:S01]  /*0dc0*/  STL [R1+0x538], RZ ;  /* 0x000538ff01007387 */ /* 0x0005e20000100800 */
[----:B------:R-:W-:Y:S01]  /*0dd0*/  @!P2 IMAD.MOV R4, RZ, RZ, -R4 ;  /* 0x000000ffff04a224 */ /* 0x000fe200078e0a04 */
[----:B------:R-:W-:-:S02]  /*0de0*/  @!P1 LOP3.LUT R4, RZ, R13, RZ, 0x33, !PT ;  /* 0x0000000dff049212 */ /* 0x000fc400078e33ff */
[----:B------:R2:W-:Y:S03]  /*0df0*/  STL [R1+0x53c], RZ ;  /* 0x00053cff01007387 */ /* 0x0005e60000100800 */
[----:B------:R-:W-:Y:S01]  /*0e00*/  IMAD.MOV R0, RZ, RZ, -R4 ;  /* 0x000000ffff007224 */ /* 0x000fe200078e0a04 */
[----:B------:R2:W-:Y:S01]  /*0e10*/  STL [R1+0x540], RZ ;  /* 0x000540ff01007387 */ /* 0x0005e20000100800 */
[----:B------:R-:W-:Y:S02]  /*0e20*/  IMAD.SHL.U32 R4, R4, 0x100, RZ ;  /* 0x0000010004047824 */ /* 0x000fe400078e00ff */
[----:B------:R-:W-:Y:S01]  /*0e30*/  IMAD R0, R13, R0, R6 ;  /* 0x000000000d007224 */ /* 0x000fe200078e0206 */
[----:B------:R2:W-:Y:S03]  /*0e40*/  STL [R1+0x544], RZ ;  /* 0x000544ff01007387 */ /* 0x0005e60000100800 */
[----:B------:R-:W-:Y:S01]  /*0e50*/  IMAD.IADD R0, R8, 0x1, R0 ;  /* 0x0000000108007824 */ /* 0x000fe200078e0200 */
[----:B------:R2:W-:Y:S04]  /*0e60*/  STL [R1+0x548], RZ ;  /* 0x000548ff01007387 */ /* 0x0005e80000100800 */
[----:B------:R2:W-:Y:S01]  /*0e70*/  STL [R1+0x54c], RZ ;  /* 0x00054cff01007387 */ /* 0x0005e20000100800 */
[----:B------:R-:W-:-:S03]  /*0e80*/  R2UR UR4, R0 ;  /* 0x00000000000472ca */ /* 0x000fc600000e0000 */
[----:B------:R2:W-:Y:S04]  /*0e90*/  STL [R1+0x550], RZ ;  /* 0x000550ff01007387 */ /* 0x0005e80000100800 */
[----:B------:R2:W-:Y:S04]  /*0ea0*/  STL [R1+0x554], RZ ;  /* 0x000554ff01007387 */ /* 0x0005e80000100800 */
[----:B------:R2:W-:Y:S02]  /*0eb0*/  STL [R1+0x558], RZ ;  /* 0x000558ff01007387 */ /* 0x0005e40000100800 */
[----:B------:R-:W-:-:S02]  /*0ec0*/  ULEA UR4, UR4, UR5, 0x9 ;  /* 0x0000000504047291 */ /* 0x000fc4000f8e483f */
[----:B------:R2:W-:Y:S04]  /*0ed0*/  STL [R1+0x55c], RZ ;  /* 0x00055cff01007387 */ /* 0x0005e80000100800 */
[----:B------:R2:W-:Y:S01]  /*0ee0*/  STL [R1+0x560], RZ ;  /* 0x000560ff01007387 */ /* 0x0005e20000100800 */
[----:B------:R-:W-:Y:S01]  /*0ef0*/  VIADD R5, R152, UR4 ;  /* 0x0000000498057c36 */ /* 0x000fe20008000000 */
[----:B------:R-:W-:Y:S02]  /*0f00*/  ULEA UR4, UR7, UR6, 0x18 ;  /* 0x0000000607047291 */ /* 0x000fe4000f8ec03f */
[----:B------:R2:W-:Y:S01]  /*0f10*/  STL [R1+0x564], RZ ;  /* 0x000564ff01007387 */ /* 0x0005e20000100800 */
[----:B------:R-:W-:-:S03]  /*0f20*/  VIADD R6, R5, 0x80 ;  /* 0x0000008005067836 */ /* 0x000fc60000000000 */
[----:B------:R2:W-:Y:S04]  /*0f30*/  STL [R1+0x568], RZ ;  /* 0x000568ff01007387 */ /* 0x0005e80000100800 */
        /* <DEDUP_REMOVED lines=165> */
[----:B------:R2:W-:Y:S04]  /*1990*/  STL [R1], RZ ;  /* 0x000000ff01007387 */ /* 0x0005e80000100800 */
        /* <DEDUP_REMOVED lines=126> */
[----:B------:R2:W-:Y:S01]  /*2180*/  STL [R1+0x1fc], RZ ;  /* 0x0001fcff01007387 */ /* 0x0005e20000100800 */
[----:B------:R-:W-:Y:S05]  /*2190*/  @!P0 BRA `(.L_x_0) ;  /* 0x0000010000a88947 */ /* 0x000fea0003800000 */
[-C--:B------:R-:W-:Y:S01]  /*21a0*/  IABS R16, R2.reuse ;  /* 0x0000000200107213 */ /* 0x080fe20000000000 */
[----:B------:R-:W-:Y:S01]  /*21b0*/  ULDC UR5, c[0x0][0x240] ;  /* 0x0000900000057ab9 */ /* 0x000fe20000000800 */
[----:B------:R-:W-:Y:S01]  /*21c0*/  IABS R0, R3 ;  /* 0x0000000300007213 */ /* 0x000fe20000000000 */
[----:B------:R-:W-:Y:S01]  /*21d0*/  ULDC.64 UR6, c[0x0][0x218] ;  /* 0x0000860000067ab9 */ /* 0x000fe20000000a00 */
[----:B------:R-:W0:Y:S01]  /*21e0*/  I2F.RP R12, R16 ;  /* 0x00000010000c7306 */ /* 0x000e220000209400 */
[----:B------:R-:W-:Y:S01]  /*21f0*/  SHF.R.U32.HI R15, RZ, 0x5, R14 ;  /* 0x00000005ff0f7819 */ /* 0x000fe2000001160e */
[----:B------:R-:W-:Y:S01]  /*2200*/  ULDC UR11, c[0x0][0x234] ;  /* 0x00008d00000b7ab9 */ /* 0x000fe20000000800 */
[----:B------:R-:W-:Y:S01]  /*2210*/  ISETP.GE.AND P3, PT, R6, RZ, PT ;  /* 0x000000ff0600720c */ /* 0x000fe20003f66270 */
[----:B------:R-:W-:Y:S01]  /*2220*/  USHF.R.U32.HI UR8, URZ, 0x4, UR4 ;  /* 0x000000043f087899 */ /* 0x000fe20008011604 */
[----:B------:R-:W-:Y:S01]  /*2230*/  LOP3.LUT R223, RZ, R2, RZ, 0x33, !PT ;  /* 0x00000002ffdf7212 */ /* 0x000fe200078e33ff */
[----:B------:R-:W-:Y:S01]  /*2240*/  ULDC UR9, c[0x0][0x23c] ;  /* 0x00008f0000097ab9 */ /* 0x000fe20000000800 */
[----:B------:R-:W-:Y:S01]  /*2250*/  LOP3.LUT R221, R152, 0x10, RZ, 0x3c, !PT ;  /* 0x0000001098dd7812 */ /* 0x000fe200078e3cff */
[----:B------:R-:W1:Y:S01]  /*2260*/  I2F.RP R7, R0 ;  /* 0x0000000000077306 */ /* 0x000e620000209400 */
[----:B------:R-:W-:Y:S01]  /*2270*/  USGXT.U32 UR8, UR8, 0xe ;  /* 0x0000000e0808789a */ /* 0x000fe20008000000 */
[----:B------:R-:W-:Y:S01]  /*2280*/  CS2R R100, SRZ ;  /* 0x0000000000647805 */ /* 0x000fe2000001ff00 */
[----:B------:R-:W-:Y:S01]  /*2290*/  ULDC UR14, c[0x0][0x230] ;  /* 0x00008c00000e7ab9 */ /* 0x000fe20000000800 */
[----:B------:R-:W-:Y:S01]  /*22a0*/  ULDC UR15, c[0x0][0x210] ;  /* 0x00008400000f7ab9 */ /* 0x000fe20000000800 */
[----:B------:R-:W-:Y:S01]  /*22b0*/  UIADD3 UR12, UP0, UR8, 0x80, URZ ;  /* 0x00000080080c7890 */ /* 0x000fe2000ff1e03f */
[----:B------:R-:W-:-:S02]  /*22c0*/  CS2R R102, SRZ ;  /* 0x0000000000667805 */ /* 0x000fc4000001ff00 */
[----:B------:R-:W-:Y:S01]  /*22d0*/  CS2R R104, SRZ ;  /* 0x0000000000687805 */ /* 0x000fe2000001ff00 */
[----:B0-----:R-:W0:Y:S01]  /*22e0*/  MUFU.RCP R12, R12 ;  /* 0x0000000c000c7308 */ /* 0x001e220000001000 */
[----:B------:R-:W-:Y:S02]  /*22f0*/  CS2R R106, SRZ ;  /* 0x00000000006a7805 */ /* 0x000fe4000001ff00 */
[----:B------:R-:W-:Y:S02]  /*2300*/  CS2R R108, SRZ ;  /* 0x00000000006c7805 */ /* 0x000fe4000001ff00 */
[----:B------:R-:W-:-:S03]  /*2310*/  CS2R R110, SRZ ;  /* 0x00000000006e7805 */ /* 0x000fc6000001ff00 */
[----:B-1----:R-:W1:Y:S01]  /*2320*/  MUFU.RCP R7, R7 ;  /* 0x0000000700077308 */ /* 0x002e620000001000 */
[----:B0-----:R-:W-:Y:S01]  /*2330*/  VIADD R8, R12, 0xffffffe ;  /* 0x0ffffffe0c087836 */ /* 0x001fe20000000000 */
[----:B------:R-:W-:-:S06]  /*2340*/  IABS R12, R6 ;  /* 0x00000006000c7213 */ /* 0x000fcc0000000000 */
[----:B------:R0:W3:Y:S01]  /*2350*/  F2I.FTZ.U32.TRUNC.NTZ R9, R8 ;  /* 0x0000000800097305 */ /* 0x0000e2000021f000 */
[----:B-1----:R-:W-:-:S07]  /*2360*/  VIADD R10, R7, 0xffffffe ;  /* 0x0ffffffe070a7836 */ /* 0x002fce0000000000 */
[----:B------:R1:W4:Y:S01]  /*2370*/  F2I.FTZ.U32.TRUNC.NTZ R11, R10 ;  /* 0x0000000a000b7305 */ /* 0x000322000021f000 */
[----:B0-----:R-:W-:Y:S02]  /*2380*/  IMAD.MOV.U32 R8, RZ, RZ, RZ ;  /* 0x000000ffff087224 */ /* 0x001fe400078e00ff */
[----:B---3--:R-:W-:Y:S02]  /*2390*/  IMAD.MOV R13, RZ, RZ, -R9 ;  /* 0x000000ffff0d7224 */ /* 0x008fe400078e0a09 */
[----:B-1----:R-:W-:Y:S02]  /*23a0*/  IMAD.MOV.U32 R10, RZ, RZ, RZ ;  /* 0x000000ffff0a7224 */ /* 0x002fe400078e00ff */
[----:B------:R-:W-:-:S04]  /*23b0*/  IMAD R13, R13, R16, RZ ;  /* 0x000000100d0d7224 */ /* 0x000fc800078e02ff */
[----:B------:R-:W-:Y:S01]  /*23c0*/  IMAD.HI.U32 R9, R9, R13, R8 ;  /* 0x0000000d09097227 */ /* 0x000fe200078e0008 */
[----:B------:R-:W-:-:S03]  /*23d0*/  IABS R8, R5 ;  /* 0x0000000500087213 */ /* 0x000fc60000000000 */
[----:B----4-:R-:W-:Y:S02]  /*23e0*/  IMAD.MOV R17, RZ, RZ, -R11 ;  /* 0x000000ffff117224 */ /* 0x010fe400078e0a0b */
[----:B------:R-:W-:-:S04]  /*23f0*/  IMAD.HI.U32 R7, R9, R12, RZ ;  /* 0x0000000c09077227 */ /* 0x000fc800078e00ff */
[----:B------:R-:W-:Y:S01]  /*2400*/  IMAD.MOV R13, RZ, RZ, -R7 ;  /* 0x000000ffff0d7224 */ /* 0x000fe200078e0a07 */
[----:B------:R-:W-:Y:S01]  /*2410*/  SGXT.U32 R7, R15, 0x2 ;  /* 0x000000020f07781a */ /* 0x000fe20000000000 */
[----:B------:R-:W-:-:S03]  /*2420*/  IMAD.HI.U32 R9, R9, R8, RZ ;  /* 0x0000000809097227 */ /* 0x000fc600078e00ff */
[----:B------:R-:W-:Y:S01]  /*2430*/  LOP3.LUT R7, R4, R7, RZ, 0xfc, !PT ;  /* 0x0000000704077212 */ /* 0x000fe200078efcff */
[C---:B------:R-:W-:Y:S02]  /*2440*/  IMAD R12, R16.reuse, R13, R12 ;  /* 0x0000000d100c7224 */ /* 0x040fe400078e020c */
[----:B------:R-:W-:Y:S01]  /*2450*/  IMAD.MOV R15, RZ, RZ, -R9 ;  /* 0x000000ffff0f7224 */ /* 0x000fe200078e0a09 */
[----:B------:R-:W-:Y:S01]  /*2460*/  LOP3.LUT R18, R7, 0xf4, RZ, 0xfc, !PT ;  /* 0x000000f407127812 */ /* 0x000fe200078efcff */
[----:B------:R-:W-:Y:S01]  /*2470*/  IMAD R9, R17, R0, RZ ;  /* 0x0000000011097224 */ /* 0x000fe200078e02ff */
[C---:B------:R-:W-:Y:S01]  /*2480*/  ISETP.GT.U32.AND P0, PT, R16.reuse, R12, PT ;  /* 0x0000000c1000720c */ /* 0x040fe20003f04070 */
[----:B------:R-:W-:Y:S01]  /*2490*/  IMAD R13, R16, R15, R8 ;  /* 0x0000000f100d7224 */ /* 0x000fe200078e0208 */
[----:B------:R-:W-:Y:S01]  /*24a0*/  LOP3.LUT R20, R7, 0xf0, RZ, 0xfc, !PT ;  /* 0x000000f007147812 */ /* 0x000fe200078efcff */
[----:B------:R-:W-:Y:S01]  /*24b0*/  IMAD.HI.U32 R10, R11, R9, R10 ;  /* 0x000000090b0a7227 */ /* 0x000fe200078e000a */
[----:B------:R-:W-:-:S02]  /*24c0*/  SHF.R.S32.HI R9, RZ, 0x1f, R222 ;  /* 0x0000001fff097819 */ /* 0x000fc400000114de */
[----:B------:R-:W-:Y:S02]  /*24d0*/  ISETP.GT.U32.AND P1, PT, R16, R13, PT ;  /* 0x0000000d1000720c */ /* 0x000fe40003f24070 */
[----:B------:R-:W-:Y:S02]  /*24e0*/  IABS R17, R18 ;  /* 0x0000001200117213 */ /* 0x000fe40000000000 */
[----:B------:R-:W-:Y:S02]  /*24f0*/  LOP3.LUT R11, R7, 0xf8, RZ, 0xfc, !PT ;  /* 0x000000f8070b7812 */ /* 0x000fe400078efcff */
[----:B------:R-:W-:Y:S01]  /*2500*/  IABS R19, R20 ;  /* 0x0000001400137213 */ /* 0x000fe20000000000 */
[----:B------:R-:W-:Y:S01]  /*2510*/  @!P0 IMAD.IADD R12, R12, 0x1, -R16 ;  /* 0x000000010c0c8824 */ /* 0x000fe200078e0a10 */
[----:B------:R-:W-:Y:S01]  /*2520*/  LEA.HI R222, R9, R222, RZ, 0x5 ;  /* 0x000000de09de7211 */ /* 0x000fe200078f28ff */
[----:B------:R-:W-:Y:S01]  /*2530*/  IMAD.HI.U32 R9, R10, R17, RZ ;  /* 0x000000110a097227 */ /* 0x000fe200078e00ff */
[----:B------:R-:W-:-:S02]  /*2540*/  IABS R15, R11 ;  /* 0x0000000b000f7213 */ /* 0x000fc40000000000 */
[----:B------:R-:W-:Y:S01]  /*2550*/  ISETP.GT.U32.AND P0, PT, R16, R12, PT ;  /* 0x0000000c1000720c */ /* 0x000fe20003f04070 */
[----:B------:R-:W-:Y:S01]  /*2560*/  @!P1 IMAD.IADD R13, R13, 0x1, -R16 ;  /* 0x000000010d0d9824 */ /* 0x000fe200078e0a10 */
[----:B------:R-:W-:Y:S01]  /*2570*/  ISETP.GE.AND P2, PT, R11, RZ, PT ;  /* 0x000000ff0b00720c */ /* 0x000fe20003f46270 */
[----:B------:R-:W-:Y:S01]  /*2580*/  IMAD.HI.U32 R11, R10, R19, RZ ;  /* 0x000000130a0b7227 */ /* 0x000fe200078e00ff */
[----:B------:R-:W-:Y:S02]  /*2590*/  ISETP.GE.AND P1, PT, R18, RZ, PT ;  /* 0x000000ff1200720c */ /* 0x000fe40003f26270 */
[----:B------:R-:W-:Y:S01]  /*25a0*/  ISETP.GT.U32.AND P6, PT, R16, R13, PT ;  /* 0x0000000d1000720c */ /* 0x000fe20003fc4070 */
[----:B------:R-:W-:Y:S01]  /*25b0*/  IMAD.MOV R9, RZ, RZ, -R9 ;  /* 0x000000ffff097224 */ /* 0x000fe200078e0a09 */
[C---:B------:R-:W-:Y:S01]  /*25c0*/  LOP3.LUT R18, R7.reuse, 0xe8, RZ, 0xfc, !PT ;  /* 0x000000e807127812 */ /* 0x040fe200078efcff */
[----:B------:R-:W-:Y:S01]  /*25d0*/  IMAD.MOV R11, RZ, RZ, -R11 ;  /* 0x000000ffff0b7224 */ /* 0x000fe200078e0a0b */
[----:B------:R-:W-:Y:S01]  /*25e0*/  ISETP.GE.AND P4, PT, R20, RZ, PT ;  /* 0x000000ff1400720c */ /* 0x000fe20003f86270 */
[----:B------:R-:W-:Y:S01]  /*25f0*/  IMAD.HI.U32 R8, R10, R15, RZ ;  /* 0x0000000f0a087227 */ /* 0x000fe200078e00ff */
[----:B------:R-:W-:-:S02]  /*2600*/  LOP3.LUT R22, R7, 0xd4, RZ, 0xfc, !PT ;  /* 0x000000d407167812 */ /* 0x000fc400078efcff */
[----:B------:R-:W-:Y:S01]  /*2610*/  LOP3.LUT R24, R7, 0xd0, RZ, 0xfc, !PT ;  /* 0x000000d007187812 */ /* 0x000fe200078efcff */
[--C-:B------:R-:W-:Y:S01]  /*2620*/  @!P0 IMAD.IADD R12, R12, 0x1, -R16.reuse ;  /* 0x000000010c0c8824 */ /* 0x100fe200078e0a10 */
[----:B------:R-:W-:Y:S01]  /*2630*/  ISETP.GE.AND P0, PT, R5, RZ, PT ;  /* 0x000000ff0500720c */ /* 0x000fe20003f06270 */
[C---:B------:R-:W-:Y:S01]  /*2640*/  IMAD R9, R0.reuse, R9, R17 ;  /* 0x0000000900097224 */ /* 0x040fe200078e0211 */
[----:B------:R-:W-:Y:S01]  /*2650*/  IABS R17, R18 ;  /* 0x0000001200117213 */ /* 0x000fe20000000000 */
[C---:B------:R-:W-:Y:S01]  /*2660*/  IMAD R11, R0.reuse, R11, R19 ;  /* 0x0000000b000b7224 */ /* 0x040fe200078e0213 */
[----:B------:R-:W-:Y:S01]  /*2670*/  IABS R21, R22 ;  /* 0x0000001600157213 */ /* 0x000fe20000000000 */
[----:B------:R-:W-:Y:S01]  /*2680*/  @!P6 IMAD.IADD R13, R13, 0x1, -R16 ;  /* 0x000000010d0de824 */ /* 0x000fe200078e0a10 */
[C---:B------:R-:W-:Y:S01]  /*2690*/  ISETP.GT.U32.AND P6, PT, R0.reuse, R9, PT ;  /* 0x000000090000720c */ /* 0x040fe20003fc4070 */
[----:B------:R-:W-:Y:S01]  /*26a0*/  IMAD.MOV R8, RZ, RZ, -R8 ;  /* 0x000000ffff087224 */ /* 0x000fe200078e0a08 */
[----:B------:R-:W-:Y:S01]  /*26b0*/  LOP3.LUT R16, R7, 0xec, RZ, 0xfc, !PT ;  /* 0x000000ec07107812 */ /* 0x000fe200078efcff */
[----:B------:R-:W-:Y:S01]  /*26c0*/  IMAD.MOV.U32 R224, RZ, RZ, R12 ;  /* 0x000000ffffe07224 */ /* 0x000fe200078e000c */
[----:B------:R-:W-:Y:S01]  /*26d0*/  IABS R23, R24 ;  /* 0x0000001800177213 */ /* 0x000fe20000000000 */
[C---:B------:R-:W-:Y:S01]  /*26e0*/  IMAD R8, R0.reuse, R8, R15 ;  /* 0x0000000800087224 */ /* 0x040fe200078e020f */
[----:B------:R-:W-:Y:S01]  /*26f0*/  IABS R15, R16 ;  /* 0x00000010000f7213 */ /* 0x000fe20000000000 */
[----:B------:R-:W-:Y:S01]  /*2700*/  @!P0 IMAD.MOV R13, RZ, RZ, -R13 ;  /* 0x000000ffff0d8224 */ /* 0x000fe200078e0a0d */
[C---:B------:R-:W-:Y:S01]  /*2710*/  ISETP.GT.U32.AND P0, PT, R0.reuse, R11, PT ;  /* 0x0000000b0000720c */ /* 0x040fe20003f04070 */
[----:B------:R-:W-:Y:S01]  /*2720*/  @!P3 IMAD.MOV R224, RZ, RZ, -R224 ;  /* 0x000000ffffe0b224 */ /* 0x000fe200078e0ae0 */
[----:B------:R-:W-:Y:S01]  /*2730*/  ISETP.GT.U32.AND P5, PT, R0, R8, PT ;  /* 0x000000080000720c */ /* 0x000fe20003fa4070 */
[----:B------:R-:W-:Y:S01]  /*2740*/  IMAD.HI.U32 R12, R10, R17, RZ ;  /* 0x000000110a0c7227 */ /* 0x000fe200078e00ff */
[----:B------:R-:W-:-:S02]  /*2750*/  ISETP.NE.AND P3, PT, R2, RZ, PT ;  /* 0x000000ff0200720c */ /* 0x000fc40003f65270 */
[----:B------:R-:W-:Y:S01]  /*2760*/  LOP3.LUT R26, R7, 0xcc, RZ, 0xfc, !PT ;  /* 0x000000cc071a7812 */ /* 0x000fe200078efcff */
[--C-:B------:R-:W-:Y:S01]  /*2770*/  @!P6 IMAD.IADD R9, R9, 0x1, -R0.reuse ;  /* 0x000000010909e824 */ /* 0x100fe200078e0a00 */
[C---:B------:R-:W-:Y:S01]  /*2780*/  SEL R224, R223.reuse, R224, !P3 ;  /* 0x000000e0dfe07207 */ /* 0x040fe20005800000 */
[----:B------:R-:W-:Y:S01]  /*2790*/  IMAD.HI.U32 R2, R10, R15, RZ ;  /* 0x0000000f0a027227 */ /* 0x000fe200078e00ff */
[----:B------:R-:W-:Y:S02]  /*27a0*/  SEL R223, R223, R13, !P3 ;  /* 0x0000000ddfdf7207 */ /* 0x000fe40005800000 */
[----:B------:R-:W-:Y:S01]  /*27b0*/  ISETP.GT.U32.AND P6, PT, R0, R9, PT ;  /* 0x000000090000720c */ /* 0x000fe20003fc4070 */
[--C-:B------:R-:W-:Y:S01]  /*27c0*/  @!P0 IMAD.IADD R11, R11, 0x1, -R0.reuse ;  /* 0x000000010b0b8824 */ /* 0x100fe200078e0a00 */
[----:B------:R-:W-:Y:S01]  /*27d0*/  ISETP.GE.AND P3, PT, R16, RZ, PT ;  /* 0x000000ff1000720c */ /* 0x000fe20003f66270 */
[----:B------:R-:W-:Y:S01]  /*27e0*/  @!P5 IMAD.IADD R8, R8, 0x1, -R0 ;  /* 0x000000010808d824 */ /* 0x000fe200078e0a00 */
[C---:B------:R-:W-:Y:S01]  /*27f0*/  LOP3.LUT R16, R7.reuse, 0xe0, RZ, 0xfc, !PT ;  /* 0x000000e007107812 */ /* 0x040fe200078efcff */
[----:B------:R-:W-:Y:S01]  /*2800*/  IMAD.MOV R2, RZ, RZ, -R2 ;  /* 0x000000ffff027224 */ /* 0x000fe200078e0a02 */
[C---:B------:R-:W-:Y:S01]  /*2810*/  ISETP.GT.U32.AND P0, PT, R0.reuse, R11, PT ;  /* 0x0000000b0000720c */ /* 0x040fe20003f04070 */
[----:B------:R-:W-:Y:S01]  /*2820*/  IMAD.MOV R13, RZ, RZ, -R12 ;  /* 0x000000ffff0d7224 */ /* 0x000fe200078e0a0c */
[C---:B------:R-:W-:Y:S01]  /*2830*/  ISETP.GT.U32.AND P5, PT, R0.reuse, R8, PT ;  /* 0x000000080000720c */ /* 0x040fe20003fa4070 */
[C---:B------:R-:W-:Y:S01]  /*2840*/  IMAD R12, R0.reuse, R2, R15 ;  /* 0x00000002000c7224 */ /* 0x040fe200078e020f */
[C---:B------:R-:W-:Y:S01]  /*2850*/  LOP3.LUT R15, R7.reuse, 0xe4, RZ, 0xfc, !PT ;  /* 0x000000e4070f7812 */ /* 0x040fe200078efcff */
[C---:B------:R-:W-:Y:S01]  /*2860*/  IMAD R13, R0.reuse, R13, R17 ;  /* 0x0000000d000d7224 */ /* 0x040fe200078e0211 */
[----:B------:R-:W-:Y:S01]  /*2870*/  LOP3.LUT R17, R7, 0xd8, RZ, 0xfc, !PT ;  /* 0x000000d807117812 */ /* 0x000fe200078efcff */
[--C-:B------:R-:W-:Y:S01]  /*2880*/  @!P6 IMAD.IADD R9, R9, 0x1, -R0.reuse ;  /* 0x000000010909e824 */ /* 0x100fe200078e0a00 */
[----:B------:R-:W-:Y:S01]  /*2890*/  ISETP.GT.U32.AND P6, PT, R0, R12, PT ;  /* 0x0000000c0000720c */ /* 0x000fe20003fc4070 */
[----:B------:R-:W-:Y:S01]  /*28a0*/  IMAD R224, R224, UR11, RZ ;  /* 0x0000000be0e07c24 */ /* 0x000fe2000f8e02ff */
[----:B------:R-:W-:Y:S01]  /*28b0*/  IABS R19, R17 ;  /* 0x0000001100137213 */ /* 0x000fe20000000000 */
[----:B------:R-:W-:Y:S01]  /*28c0*/  IMAD.MOV.U32 R2, RZ, RZ, R9 ;  /* 0x000000ffff027224 */ /* 0x000fe200078e0009 */
[----:B------:R-:W-:Y:S01]  /*28d0*/  LOP3.LUT R28, R7, 0xc8, RZ, 0xfc, !PT ;  /* 0x000000c8071c7812 */ /* 0x000fe200078efcff */
[--C-:B------:R-:W-:Y:S01]  /*28e0*/  @!P0 IMAD.IADD R11, R11, 0x1, -R0.reuse ;  /* 0x000000010b0b8824 */ /* 0x100fe200078e0a00 */
[----:B------:R-:W-:Y:S01]  /*28f0*/  ISETP.GE.AND P0, PT, R17, RZ, PT ;  /* 0x000000ff1100720c */ /* 0x000fe20003f06270 */
[----:B------:R-:W-:Y:S01]  /*2900*/  @!P5 IMAD.IADD R8, R8, 0x1, -R0 ;  /* 0x000000010808d824 */ /* 0x000fe200078e0a00 */
[----:B------:R-:W-:Y:S01]  /*2910*/  ISETP.GE.AND P5, PT, R18, RZ, PT ;  /* 0x000000ff1200720c */ /* 0x000fe20003fa6270 */
[----:B------:R-:W-:Y:S01]  /*2920*/  IMAD.MOV.U32 R9, RZ, RZ, R11 ;  /* 0x000000ffff097224 */ /* 0x000fe200078e000b */
[----:B------:R-:W-:Y:S01]  /*2930*/  LOP3.LUT R29, R7, 0xc4, RZ, 0xfc, !PT ;  /* 0x000000c4071d7812 */ /* 0x000fe200078efcff */
[----:B------:R-:W-:Y:S01]  /*2940*/  @!P2 IMAD.MOV R8, RZ, RZ, -R8 ;  /* 0x000000ffff08a224 */ /* 0x000fe200078e0a08 */
[----:B------:R-:W-:Y:S01]  /*2950*/  ISETP.GE.AND P2, PT, R15, RZ, PT ;  /* 0x000000ff0f00720c */ /* 0x000fe20003f46270 */
[----:B------:R-:W-:Y:S01]  /*2960*/  @!P4 IMAD.MOV R9, RZ, RZ, -R9 ;  /* 0x000000ffff09c224 */ /* 0x000fe200078e0a09 */
[----:B------:R-:W-:Y:S01]  /*2970*/  ISETP.GT.U32.AND P4, PT, R0, R13, PT ;  /* 0x0000000d0000720c */ /* 0x000fe20003f84070 */
[----:B------:R-:W-:Y:S01]  /*2980*/  @!P6 IMAD.IADD R12, R12, 0x1, -R0 ;  /* 0x000000010c0ce824 */ /* 0x000fe200078e0a00 */
[----:B------:R-:W-:Y:S01]  /*2990*/  IABS R15, R15 ;  /* 0x0000000f000f7213 */ /* 0x000fe20000000000 */
[----:B------:R-:W-:Y:S01]  /*29a0*/  @!P1 IMAD.MOV R2, RZ, RZ, -R2 ;  /* 0x000000ffff029224 */ /* 0x000fe200078e0a02 */
[----:B------:R-:W-:Y:S01]  /*29b0*/  ISETP.GE.AND P1, PT, R16, RZ, PT ;  /* 0x000000ff1000720c */ /* 0x000fe20003f26270 */
[----:B------:R-:W-:Y:S01]  /*29c0*/  IMAD R223, R223, UR11, RZ ;  /* 0x0000000bdfdf7c24 */ /* 0x000fe2000f8e02ff */
[----:B------:R-:W-:Y:S01]  /*29d0*/  IABS R16, R16 ;  /* 0x0000001000107213 */ /* 0x000fe20000000000 */
[----:B------:R-:W-:Y:S01]  /*29e0*/  IMAD.HI.U32 R11, R10, R15, RZ ;  /* 0x0000000f0a0b7227 */ /* 0x000fe200078e00ff */
[C---:B------:R-:W-:Y:S01]  /*29f0*/  ISETP.GT.U32.AND P6, PT, R0.reuse, R12, PT ;  /* 0x0000000c0000720c */ /* 0x040fe20003fc4070 */
[----:B------:R-:W-:Y:S01]  /*2a00*/  UMOV UR11, 0xc0000010 ;  /* 0xc0000010000b7882 */ /* 0x000fe20000000000 */
[----:B------:R-:W-:Y:S01]  /*2a10*/  IABS R25, R29 ;  /* 0x0000001d00197213 */ /* 0x000fe20000000000 */
[----:B------:R-:W-:Y:S01]  /*2a20*/  IMAD.MOV R11, RZ, RZ, -R11 ;  /* 0x000000ffff0b7224 */ /* 0x000fe200078e0a0b */
[----:B------:R-:W-:Y:S01]  /*2a30*/  LOP3.LUT R30, R7, 0xc0, RZ, 0xfc, !PT ;  /* 0x000000c0071e7812 */ /* 0x000fe200078efcff */
[----:B------:R-:W-:Y:S01]  /*2a40*/  @!P4 IMAD.IADD R13, R13, 0x1, -R0 ;  /* 0x000000010d0dc824 */ /* 0x000fe200078e0a00 */
[C---:B------:R-:W-:Y:S01]  /*2a50*/  LOP3.LUT R32, R7.reuse, 0xac, RZ, 0xfc, !PT ;  /* 0x000000ac07207812 */ /* 0x040fe200078efcff */
[----:B------:R-:W-:Y:S01]  /*2a60*/  IMAD.MOV.U32 R17, RZ, RZ, R16 ;  /* 0x000000ffff117224 */ /* 0x000fe200078e0010 */
[----:B------:R-:W-:Y:S01]  /*2a70*/  IABS R27, R30 ;  /* 0x0000001e001b7213 */ /* 0x000fe20000000000 */
[C---:B------:R-:W-:Y:S01]  /*2a80*/  IMAD R15, R0.reuse, R11, R15 ;  /* 0x0000000b000f7224 */ /* 0x040fe200078e020f */
[----:B------:R-:W-:Y:S01]  /*2a90*/  ISETP.GT.U32.AND P4, PT, R0, R13, PT ;  /* 0x0000000d0000720c */ /* 0x000fe20003f84070 */
[----:B------:R-:W-:Y:S01]  /*2aa0*/  IMAD.HI.U32 R11, R10, R17, RZ ;  /* 0x000000110a0b7227 */ /* 0x000fe200078e00ff */
[----:B------:R-:W-:-:S02]  /*2ab0*/  LOP3.LUT R34, R7, 0x94, RZ, 0xfc, !PT ;  /* 0x0000009407227812 */ /* 0x000fc400078efcff */
[C---:B------:R-:W-:Y:S01]  /*2ac0*/  LOP3.LUT R36, R7.reuse, 0x90, RZ, 0xfc, !PT ;  /* 0x0000009007247812 */ /* 0x040fe200078efcff */
[C---:B------:R-:W-:Y:S01]  /*2ad0*/  IMAD.HI.U32 R16, R10.reuse, R19, RZ ;  /* 0x000000130a107227 */ /* 0x040fe200078e00ff */
[C---:B------:R-:W-:Y:S02]  /*2ae0*/  LOP3.LUT R38, R7.reuse, 0x8c, RZ, 0xfc, !PT ;  /* 0x0000008c07267812 */ /* 0x040fe400078efcff */
[C---:B------:R-:W-:Y:S01]  /*2af0*/  LOP3.LUT R40, R7.reuse, 0x88, RZ, 0xfc, !PT ;  /* 0x0000008807287812 */ /* 0x040fe200078efcff */
[----:B------:R-:W-:Y:S01]  /*2b00*/  IMAD.MOV R18, RZ, RZ, -R11 ;  /* 0x000000ffff127224 */ /* 0x000fe200078e0a0b */
[----:B------:R-:W-:Y:S01]  /*2b10*/  IABS R37, R38 ;  /* 0x0000002600257213 */ /* 0x000fe20000000000 */
[----:B------:R-:W-:Y:S01]  /*2b20*/  IMAD.HI.U32 R11, R10, R21, RZ ;  /* 0x000000150a0b7227 */ /* 0x000fe200078e00ff */
[----:B------:R-:W-:Y:S02]  /*2b30*/  IABS R39, R40 ;  /* 0x0000002800277213 */ /* 0x000fe40000000000 */
[C---:B------:R-:W-:Y:S01]  /*2b40*/  LOP3.LUT R42, R7.reuse, 0x80, RZ, 0xfc, !PT ;  /* 0x00000080072a7812 */ /* 0x040fe200078efcff */
[----:B------:R-:W-:Y:S01]  /*2b50*/  @!P6 IMAD.IADD R12, R12, 0x1, -R0 ;  /* 0x000000010c0ce824 */ /* 0x000fe200078e0a00 */
[C---:B------:R-:W-:Y:S01]  /*2b60*/  ISETP.GT.U32.AND P6, PT, R0.reuse, R15, PT ;  /* 0x0000000f0000720c */ /* 0x040fe20003fc4070 */
[----:B------:R-:W-:Y:S01]  /*2b70*/  IMAD.MOV R16, RZ, RZ, -R16 ;  /* 0x000000ffff107224 */ /* 0x000fe200078e0a10 */
[C---:B------:R-:W-:Y:S01]  /*2b80*/  LOP3.LUT R44, R7.reuse, 0x78, RZ, 0xfc, !PT ;  /* 0x00000078072c7812 */ /* 0x040fe200078efcff */
[----:B------:R-:W-:Y:S01]  /*2b90*/  IMAD R17, R0, R18, R17 ;  /* 0x0000001200117224 */ /* 0x000fe200078e0211 */
[C---:B------:R-:W-:Y:S01]  /*2ba0*/  LOP3.LUT R47, R7.reuse, 0x70, RZ, 0xfc, !PT ;  /* 0x00000070072f7812 */ /* 0x040fe200078efcff */
[----:B------:R-:W-:Y:S01]  /*2bb0*/  IMAD.MOV R20, RZ, RZ, -R11 ;  /* 0x000000ffff147224 */ /* 0x000fe200078e0a0b */
[----:B------:R-:W-:Y:S01]  /*2bc0*/  LOP3.LUT R46, R7, 0x74, RZ, 0xfc, !PT ;  /* 0x00000074072e7812 */ /* 0x000fe200078efcff */
[----:B------:R-:W-:Y:S01]  /*2bd0*/  IMAD.HI.U32 R11, R10, R23, RZ ;  /* 0x000000170a0b7227 */ /* 0x000fe200078e00ff */
[----:B------:R-:W-:-:S02]  /*2be0*/  IABS R41, R44 ;  /* 0x0000002c00297213 */ /* 0x000fc40000000000 */
[----:B------:R-:W-:Y:S01]  /*2bf0*/  IABS R45, R47 ;  /* 0x0000002f002d7213 */ /* 0x000fe20000000000 */
[C---:B------:R-:W-:Y:S01]  /*2c00*/  IMAD R18, R0.reuse, R16, R19 ;  /* 0x0000001000127224 */ /* 0x040fe200078e0213 */
[----:B------:R-:W-:Y:S01]  /*2c10*/  IABS R19, R26 ;  /* 0x0000001a00137213 */ /* 0x000fe20000000000 */
[--C-:B------:R-:W-:Y:S01]  /*2c20*/  @!P4 IMAD.IADD R13, R13, 0x1, -R0.reuse ;  /* 0x000000010d0dc824 */ /* 0x100fe200078e0a00 */
[C---:B------:R-:W-:Y:S01]  /*2c30*/  ISETP.GT.U32.AND P4, PT, R0.reuse, R17, PT ;  /* 0x000000110000720c */ /* 0x040fe20003f84070 */
[----:B------:R-:W-:Y:S01]  /*2c40*/  IMAD.MOV R11, RZ, RZ, -R11 ;  /* 0x000000ffff0b7224 */ /* 0x000fe200078e0a0b */
[----:B------:R-:W-:Y:S01]  /*2c50*/  IABS R43, R46 ;  /* 0x0000002e002b7213 */ /* 0x000fe20000000000 */
[C---:B------:R-:W-:Y:S01]  /*2c60*/  IMAD R16, R0.reuse, R20, R21 ;  /* 0x0000001400107224 */ /* 0x040fe200078e0215 */
[C---:B------:R-:W-:Y:S01]  /*2c70*/  LOP3.LUT R48, R7.reuse, 0x6c, RZ, 0xfc, !PT ;  /* 0x0000006c07307812 */ /* 0x040fe200078efcff */
[----:B------:R-:W-:Y:S01]  /*2c80*/  IMAD.MOV.U32 R21, RZ, RZ, R19 ;  /* 0x000000ffff157224 */ /* 0x000fe200078e0013 */
[C---:B------:R-:W-:Y:S01]  /*2c90*/  LOP3.LUT R50, R7.reuse, 0x60, RZ, 0xfc, !PT ;  /* 0x0000006007327812 */ /* 0x040fe200078efcff */
[C---:B------:R-:W-:Y:S01]  /*2ca0*/  IMAD R19, R0.reuse, R11, R23 ;  /* 0x0000000b00137224 */ /* 0x040fe200078e0217 */
[----:B------:R-:W-:Y:S01]  /*2cb0*/  IABS R23, R28 ;  /* 0x0000001c00177213 */ /* 0x000fe20000000000 */
[----:B------:R-:W-:Y:S01]  /*2cc0*/  IMAD.MOV.U32 R11, RZ, RZ, R13 ;  /* 0x000000ffff0b7224 */ /* 0x000fe200078e000d */
[----:B------:R-:W-:Y:S01]  /*2cd0*/  LOP3.LUT R52, R7, 0x54, RZ, 0xfc, !PT ;  /* 0x0000005407347812 */ /* 0x000fe200078efcff */
[----:B------:R-:W-:Y:S01]  /*2ce0*/  @!P6 IMAD.IADD R15, R15, 0x1, -R0 ;  /* 0x000000010f0fe824 */ /* 0x000fe200078e0a00 */
[----:B------:R-:W-:Y:S01]  /*2cf0*/  LOP3.LUT R54, R7, 0x4c, RZ, 0xfc, !PT ;  /* 0x0000004c07367812 */ /* 0x000fe200078efcff */
[----:B------:R-:W-:Y:S01]  /*2d00*/  @!P5 IMAD.MOV R11, RZ, RZ, -R11 ;  /* 0x000000ffff0bd224 */ /* 0x000fe200078e0a0b */
[C---:B------:R-:W-:Y:S01]  /*2d10*/  ISETP.GT.U32.AND P5, PT, R0.reuse, R16, PT ;  /* 0x000000100000720c */ /* 0x040fe20003fa4070 */
[----:B------:R-:W-:Y:S01]  /*2d20*/  @!P3 IMAD.MOV R12, RZ, RZ, -R12 ;  /* 0x000000ffff0cb224 */ /* 0x000fe200078e0a0c */
[C---:B------:R-:W-:Y:S01]  /*2d30*/  ISETP.GT.U32.AND P6, PT, R0.reuse, R15, PT ;  /* 0x0000000f0000720c */ /* 0x040fe20003fc4070 */
[----:B------:R-:W-:Y:S01]  /*2d40*/  @!P4 IMAD.IADD R17, R17, 0x1, -R0 ;  /* 0x000000011111c824 */ /* 0x000fe200078e0a00 */
[----:B------:R-:W-:Y:S01]  /*2d50*/  ISETP.GT.U32.AND P3, PT, R0, R18, PT ;  /* 0x000000120000720c */ /* 0x000fe20003f64070 */
[----:B------:R-:W-:Y:S01]  /*2d60*/  IMAD.HI.U32 R20, R10, R21, RZ ;  /* 0x000000150a147227 */ /* 0x000fe200078e00ff */
[----:B------:R-:W-:-:S02]  /*2d70*/  ISETP.GT.U32.AND P4, PT, R0, R19, PT ;  /* 0x000000130000720c */ /* 0x000fc40003f84070 */
[----:B------:R-:W-:Y:S01]  /*2d80*/  IABS R51, R54 ;  /* 0x0000003600337213 */ /* 0x000fe20000000000 */
[----:B------:R-:W-:Y:S01]  /*2d90*/  IMAD.MOV R20, RZ, RZ, -R20 ;  /* 0x000000ffff147224 */ /* 0x000fe200078e0a14 */
[C---:B------:R-:W-:Y:S02]  /*2da0*/  LOP3.LUT R56, R7.reuse, 0x44, RZ, 0xfc, !PT ;  /* 0x0000004407387812 */ /* 0x040fe400078efcff */
[----:B------:R-:W-:Y:S01]  /*2db0*/  LOP3.LUT R58, R7, 0x38, RZ, 0xfc, !PT ;  /* 0x00000038073a7812 */ /* 0x000fe200078efcff */
[--C-:B------:R-:W-:Y:S01]  /*2dc0*/  @!P5 IMAD.IADD R16, R16, 0x1, -R0.reuse ;  /* 0x000000011010d824 */ /* 0x100fe200078e0a00 */
[----:B------:R-:W-:Y:S01]  /*2dd0*/  IABS R53, R56 ;  /* 0x0000003800357213 */ /* 0x000fe20000000000 */
[--C-:B------:R-:W-:Y:S01]  /*2de0*/  @!P6 IMAD.IADD R15, R15, 0x1, -R0.reuse ;  /* 0x000000010f0fe824 */ /* 0x100fe200078e0a00 */
[----:B------:R-:W-:Y:S01]  /*2df0*/  ISETP.GE.AND P6, PT, R22, RZ, PT ;  /* 0x000000ff1600720c */ /* 0x000fe20003fc6270 */
[--C-:B------:R-:W-:Y:S01]  /*2e00*/  @!P3 IMAD.IADD R18, R18, 0x1, -R0.reuse ;  /* 0x000000011212b824 */ /* 0x100fe200078e0a00 */
[C---:B------:R-:W-:Y:S01]  /*2e10*/  ISETP.GT.U32.AND P3, PT, R0.reuse, R17, PT ;  /* 0x000000110000720c */ /* 0x040fe20003f64070 */
[----:B------:R-:W-:Y:S01]  /*2e20*/  @!P4 IMAD.IADD R19, R19, 0x1, -R0 ;  /* 0x000000011313c824 */ /* 0x000fe200078e0a00 */
[C---:B------:R-:W-:Y:S01]  /*2e30*/  ISETP.GT.U32.AND P4, PT, R0.reuse, R16, PT ;  /* 0x000000100000720c */ /* 0x040fe20003f84070 */
[----:B------:R-:W-:Y:S01]  /*2e40*/  IMAD.MOV.U32 R13, RZ, RZ, R15 ;  /* 0x000000ffff0d7224 */ /* 0x000fe200078e000f */
[----:B------:R-:W-:Y:S01]  /*2e50*/  ISETP.GT.U32.AND P5, PT, R0, R18, PT ;  /* 0x000000120000720c */ /* 0x000fe20003fa4070 */
[----:B------:R-:W-:Y:S01]  /*2e60*/  IMAD.HI.U32 R15, R10, R23, RZ ;  /* 0x000000170a0f7227 */ /* 0x000fe200078e00ff */
[----:B------:R-:W-:-:S02]  /*2e70*/  IABS R57, R58 ;  /* 0x0000003a00397213 */ /* 0x000fc40000000000 */
[C---:B------:R-:W-:Y:S01]  /*2e80*/  LOP3.LUT R66, R7.reuse, 0x18, RZ, 0xfc, !PT ;  /* 0x0000001807427812 */ /* 0x040fe200078efcff */
[----:B------:R-:W-:Y:S01]  /*2e90*/  IMAD.MOV R15, RZ, RZ, -R15 ;  /* 0x000000ffff0f7224 */ /* 0x000fe200078e0a0f */
[----:B------:R-:W-:Y:S01]  /*2ea0*/  LOP3.LUT R68, R7, 0xc, RZ, 0xfc, !PT ;  /* 0x0000000c07447812 */ /* 0x000fe200078efcff */
[C---:B------:R-:W-:Y:S01]  /*2eb0*/  IMAD R21, R0.reuse, R20, R21 ;  /* 0x0000001400157224 */ /* 0x040fe200078e0215 */
[----:B------:R-:W-:Y:S01]  /*2ec0*/  IABS R85, R66 ;  /* 0x0000004200557213 */ /* 0x000fe20000000000 */
[C---:B------:R-:W-:Y:S01]  /*2ed0*/  IMAD R20, R0.reuse, R15, R23 ;  /* 0x0000000f00147224 */ /* 0x040fe200078e0217 */
[----:B------:R-:W-:Y:S01]  /*2ee0*/  IABS R91, R68 ;  /* 0x00000044005b7213 */ /* 0x000fe20000000000 */
[--C-:B------:R-:W-:Y:S01]  /*2ef0*/  @!P3 IMAD.IADD R17, R17, 0x1, -R0.reuse ;  /* 0x000000011111b824 */ /* 0x100fe200078e0a00 */
[----:B------:R-:W-:Y:S01]  /*2f00*/  ISETP.GT.U32.AND P3, PT, R0, R21, PT ;  /* 0x000000150000720c */ /* 0x000fe20003f64070 */
[----:B------:R-:W-:Y:S01]  /*2f10*/  @!P4 IMAD.IADD R16, R16, 0x1, -R0 ;  /* 0x000000011010c824 */ /* 0x000fe200078e0a00 */
[----:B------:R-:W-:Y:S01]  /*2f20*/  ISETP.GT.U32.AND P4, PT, R0, R20, PT ;  /* 0x000000140000720c */ /* 0x000fe20003f84070 */
[----:B------:R-:W-:Y:S01]  /*2f30*/  IMAD.HI.U32 R15, R10, R25, RZ ;  /* 0x000000190a0f7227 */ /* 0x000fe200078e00ff */
[----:B------:R-:W-:-:S02]  /*2f40*/  LOP3.LUT R72, R7, 0x8, RZ, 0xfc, !PT ;  /* 0x0000000807487812 */ /* 0x000fc400078efcff */
[----:B------:R-:W-:Y:S01]  /*2f50*/  LOP3.LUT R74, R7, 0x4, RZ, 0xfc, !PT ;  /* 0x00000004074a7812 */ /* 0x000fe200078efcff */
[----:B------:R-:W-:Y:S01]  /*2f60*/  @!P2 IMAD.MOV R13, RZ, RZ, -R13 ;  /* 0x000000ffff0da224 */ /* 0x000fe200078e0a0d */
[----:B------:R-:W-:Y:S01]  /*2f70*/  ISETP.GT.U32.AND P2, PT, R0, R19, PT ;  /* 0x000000130000720c */ /* 0x000fe20003f44070 */
[----:B------:R-:W-:Y:S01]  /*2f80*/  IMAD.MOV R15, RZ, RZ, -R15 ;  /* 0x000000ffff0f7224 */ /* 0x000fe200078e0a0f */
[----:B------:R-:W-:Y:S01]  /*2f90*/  IABS R93, R72 ;  /* 0x00000048005d7213 */ /* 0x000fe20000000000 */
[----:B------:R-:W-:Y:S01]  /*2fa0*/  IMAD.HI.U32 R22, R10, R27, RZ ;  /* 0x0000001b0a167227 */ /* 0x000fe200078e00ff */
[----:B------:R-:W-:Y:S02]  /*2fb0*/  IABS R95, R74 ;  /* 0x0000004a005f7213 */ /* 0x000fe40000000000 */
[----:B------:R-:W-:Y:S01]  /*2fc0*/  IABS R99, R7 ;  /* 0x0000000700637213 */ /* 0x000fe20000000000 */
[----:B------:R-:W-:Y:S01]  /*2fd0*/  @!P3 IMAD.IADD R21, R21, 0x1, -R0 ;  /* 0x000000011515b824 */ /* 0x000fe200078e0a00 */
[----:B------:R-:W-:Y:S01]  /*2fe0*/  ISETP.GE.AND P3, PT, R28, RZ, PT ;  /* 0x000000ff1c00720c */ /* 0x000fe20003f66270 */
[----:B------:R-:W-:Y:S01]  /*2ff0*/  IMAD R23, R0, R15, R25 ;  /* 0x0000000f00177224 */ /* 0x000fe200078e0219 */
[----:B------:R-:W-:Y:S01]  /*3000*/  LOP3.LUT R28, R7, 0xb4, RZ, 0xfc, !PT ;  /* 0x000000b4071c7812 */ /* 0x000fe200078efcff */
[----:B------:R-:W-:Y:S01]  /*3010*/  IMAD.MOV R22, RZ, RZ, -R22 ;  /* 0x000000ffff167224 */ /* 0x000fe200078e0a16 */
[----:B------:R-:W-:Y:S01]  /*3020*/  SHF.R.S32.HI R158, RZ, 0x1f, R224 ;  /* 0x0000001fff9e7819 */ /* 0x000fe200000114e0 */
[----:B------:R-:W-:Y:S01]  /*3030*/  IMAD.MOV.U32 R15, RZ, RZ, R17 ;  /* 0x000000ffff0f7224 */ /* 0x000fe200078e0011 */
[----:B------:R-:W-:Y:S01]  /*3040*/  SHF.R.S32.HI R157, RZ, 0x1f, R223 ;  /* 0x0000001fff9d7819 */ /* 0x000fe200000114df */
[--C-:B------:R-:W-:Y:S01]  /*3050*/  @!P4 IMAD.IADD R20, R20, 0x1, -R0.reuse ;  /* 0x000000011414c824 */ /* 0x100fe200078e0a00 */
[C---:B------:R-:W-:Y:S01]  /*3060*/  ISETP.GT.U32.AND P4, PT, R0.reuse, R21, PT ;  /* 0x000000150000720c */ /* 0x040fe20003f84070 */
[C---:B------:R-:W-:Y:S01]  /*3070*/  IMAD R22, R0.reuse, R22, R27 ;  /* 0x0000001600167224 */ /* 0x040fe200078e021b */
[----:B------:R-:W-:Y:S01]  /*3080*/  IABS R27, R28 ;  /* 0x0000001c001b7213 */ /* 0x000fe20000000000 */
[----:B------:R-:W-:Y:S01]  /*3090*/  @!P1 IMAD.MOV R15, RZ, RZ, -R15 ;  /* 0x000000ffff0f9224 */ /* 0x000fe200078e0a0f */
[----:B------:R-:W-:Y:S01]  /*30a0*/  ISETP.GT.U32.AND P1, PT, R0, R20, PT ;  /* 0x000000140000720c */ /* 0x000fe20003f24070 */
[--C-:B------:R-:W-:Y:S01]  /*30b0*/  @!P5 IMAD.IADD R18, R18, 0x1, -R0.reuse ;  /* 0x000000011212d824 */ /* 0x100fe200078e0a00 */
[----:B------:R-:W-:Y:S01]  /*30c0*/  ISETP.GE.AND P5, PT, R24, RZ, PT ;  /* 0x000000ff1800720c */ /* 0x000fe20003fa6270 */
[----:B------:R-:W-:Y:S01]  /*30d0*/  @!P2 IMAD.IADD R19, R19, 0x1, -R0 ;  /* 0x000000011313a824 */ /* 0x000fe200078e0a00 */
[----:B------:R-:W-:Y:S01]  /*30e0*/  ISETP.GE.AND P2, PT, R26, RZ, PT ;  /* 0x000000ff1a00720c */ /* 0x000fe20003f46270 */
[----:B------:R-:W-:Y:S01]  /*30f0*/  @!P0 IMAD.MOV R18, RZ, RZ, -R18 ;  /* 0x000000ffff128224 */ /* 0x000fe200078e0a12 */
[----:B------:R-:W-:Y:S01]  /*3100*/  LOP3.LUT R26, R7, 0xb8, RZ, 0xfc, !PT ;  /* 0x000000b8071a7812 */ /* 0x000fe200078efcff */
[----:B------:R-:W-:Y:S01]  /*3110*/  IMAD.HI.U32 R24, R10, R27, RZ ;  /* 0x0000001b0a187227 */ /* 0x000fe200078e00ff */
[----:B------:R-:W-:-:S02]  /*3120*/  ISETP.GT.U32.AND P0, PT, R0, R23, PT ;  /* 0x000000170000720c */ /* 0x000fc40003f04070 */
[----:B------:R-:W-:Y:S01]  /*3130*/  IABS R25, R26 ;  /* 0x0000001a00197213 */ /* 0x000fe20000000000 */
[----:B------:R-:W-:Y:S01]  /*3140*/  IMAD.MOV R24, RZ, RZ, -R24 ;  /* 0x000000ffff187224 */ /* 0x000fe200078e0a18 */
[----:B------:R-:W-:Y:S01]  /*3150*/  SHF.R.S32.HI R222, RZ, 0x5, R222 ;  /* 0x00000005ffde7819 */ /* 0x000fe200000114de */
[----:B------:R-:W-:Y:S02]  /*3160*/  IMAD.MOV.U32 R17, RZ, RZ, R19 ;  /* 0x000000ffff117224 */ /* 0x000fe400078e0013 */
[----:B------:R-:W-:-:S04]  /*3170*/  IMAD.HI.U32 R19, R10, R25, RZ ;  /* 0x000000190a137227 */ /* 0x000fc800078e00ff */
[--C-:B------:R-:W-:Y:S01]  /*3180*/  @!P1 IMAD.IADD R20, R20, 0x1, -R0.reuse ;  /* 0x0000000114149824 */ /* 0x100fe200078e0a00 */
[----:B------:R-:W-:Y:S01]  /*3190*/  ISETP.GE.AND P1, PT, R26, RZ, PT ;  /* 0x000000ff1a00720c */ /* 0x000fe20003f26270 */
[----:B------:R-:W-:Y:S02]  /*31a0*/  IMAD R24, R0, R24, R27 ;  /* 0x0000001800187224 */ /* 0x000fe400078e021b */
[----:B------:R-:W-:Y:S01]  /*31b0*/  @!P4 IMAD.IADD R21, R21, 0x1, -R0 ;  /* 0x000000011515c824 */ /* 0x000fe200078e0a00 */
[----:B------:R-:W-:Y:S01]  /*31c0*/  ISETP.GE.AND P4, PT, R30, RZ, PT ;  /* 0x000000ff1e00720c */ /* 0x000fe20003f86270 */
[----:B------:R-:W-:Y:S01]  /*31d0*/  IMAD.MOV R19, RZ, RZ, -R19 ;  /* 0x000000ffff137224 */ /* 0x000fe200078e0a13 */
[----:B------:R-:W-:Y:S01]  /*31e0*/  LOP3.LUT R30, R7, 0xb0, RZ, 0xfc, !PT ;  /* 0x000000b0071e7812 */ /* 0x000fe200078efcff */
[----:B------:R-:W-:Y:S01]  /*31f0*/  @!P3 IMAD.MOV R20, RZ, RZ, -R20 ;  /* 0x000000ffff14b224 */ /* 0x000fe200078e0a14 */
[C---:B------:R-:W-:Y:S01]  /*3200*/  ISETP.GT.U32.AND P3, PT, R0.reuse, R24, PT ;  /* 0x000000180000720c */ /* 0x040fe20003f64070 */
[----:B------:R-:W-:Y:S01]  /*3210*/  @!P0 IMAD.IADD R23, R23, 0x1, -R0 ;  /* 0x0000000117178824 */ /* 0x000fe200078e0a00 */
[----:B------:R-:W-:Y:S01]  /*3220*/  IABS R26, R30 ;  /* 0x0000001e001a7213 */ /* 0x000fe20000000000 */
[----:B------:R-:W-:-:S02]  /*3230*/  IMAD R25, R0, R19, R25 ;  /* 0x0000001300197224 */ /* 0x000fc400078e0219 */
[----:B------:R-:W-:Y:S01]  /*3240*/  IMAD.MOV.U32 R19, RZ, RZ, R21 ;  /* 0x000000ffff137224 */ /* 0x000fe200078e0015 */
[C---:B------:R-:W-:Y:S01]  /*3250*/  ISETP.GT.U32.AND P0, PT, R0.reuse, R23, PT ;  /* 0x000000170000720c */ /* 0x040fe20003f04070 */
[----:B------:R-:W-:Y:S02]  /*3260*/  IMAD.MOV.U32 R27, RZ, RZ, R26 ;  /* 0x000000ffff1b7224 */ /* 0x000fe400078e001a */
[----:B------:R-:W-:Y:S01]  /*3270*/  @!P2 IMAD.MOV R19, RZ, RZ, -R19 ;  /* 0x000000ffff13a224 */ /* 0x000fe200078e0a13 */
[----:B------:R-:W-:Y:S01]  /*3280*/  ISETP.GT.U32.AND P2, PT, R0, R25, PT ;  /* 0x000000190000720c */ /* 0x000fe20003f44070 */
[----:B------:R-:W-:Y:S01]  /*3290*/  @!P6 IMAD.MOV R16, RZ, RZ, -R16 ;  /* 0x000000ffff10e224 */ /* 0x000fe200078e0a10 */
[----:B------:R-:W-:Y:S01]  /*32a0*/  ISETP.GE.AND P6, PT, R29, RZ, PT ;  /* 0x000000ff1d00720c */ /* 0x000fe20003fc6270 */
[----:B------:R-:W-:Y:S01]  /*32b0*/  @!P3 IMAD.IADD R24, R24, 0x1, -R0 ;  /* 0x000000011818b824 */ /* 0x000fe200078e0a00 */
[----:B------:R-:W-:Y:S01]  /*32c0*/  IABS R29, R32 ;  /* 0x00000020001d7213 */ /* 0x000fe20000000000 */
[----:B------:R-:W-:-:S03]  /*32d0*/  IMAD.HI.U32 R21, R10, R27, RZ ;  /* 0x0000001b0a157227 */ /* 0x000fc600078e00ff */
[----:B------:R-:W-:Y:S01]  /*32e0*/  ISETP.GT.U32.AND P3, PT, R0, R24, PT ;  /* 0x000000180000720c */ /* 0x000fe20003f64070 */
[----:B------:R-:W-:Y:S02]  /*32f0*/  IMAD.MOV R21, RZ, RZ, -R21 ;  /* 0x000000ffff157224 */ /* 0x000fe400078e0a15 */
[----:B------:R-:W-:Y:S01]  /*3300*/  @!P0 IMAD.IADD R23, R23, 0x1, -R0 ;  /* 0x0000000117178824 */ /* 0x000fe200078e0a00 */
[----:B------:R-:W-:Y:S01]  /*3310*/  ISETP.GE.AND P0, PT, R28, RZ, PT ;  /* 0x000000ff1c00720c */ /* 0x000fe20003f06270 */
[----:B------:R-:W-:Y:S01]  /*3320*/  IMAD.HI.U32 R26, R10, R29, RZ ;  /* 0x0000001d0a1a7227 */ /* 0x000fe200078e00ff */
[----:B------:R-:W-:-:S03]  /*3330*/  LOP3.LUT R28, R7, 0xa8, RZ, 0xfc, !PT ;  /* 0x000000a8071c7812 */ /* 0x000fc600078efcff */
[----:B------:R-:W-:Y:S01]  /*3340*/  @!P2 IMAD.IADD R25, R25, 0x1, -R0 ;  /* 0x000000011919a824 */ /* 0x000fe200078e0a00 */
[----:B------:R-:W-:Y:S01]  /*3350*/  IABS R31, R28 ;  /* 0x0000001c001f7213 */ /* 0x000fe20000000000 */
[C---:B------:R-:W-:Y:S02]  /*3360*/  IMAD R27, R0.reuse, R21, R27 ;  /* 0x00000015001b7224 */ /* 0x040fe400078e021b */
[----:B------:R-:W-:Y:S01]  /*3370*/  IMAD.MOV.U32 R21, RZ, RZ, R23 ;  /* 0x000000ffff157224 */ /* 0x000fe200078e0017 */
[C---:B------:R-:W-:Y:S01]  /*3380*/  ISETP.GT.U32.AND P2, PT, R0.reuse, R25, PT ;  /* 0x000000190000720c */ /* 0x040fe20003f44070 */
[----:B------:R-:W-:Y:S02]  /*3390*/  IMAD.MOV R26, RZ, RZ, -R26 ;  /* 0x000000ffff1a7224 */ /* 0x000fe400078e0a1a */
[----:B------:R-:W-:Y:S01]  /*33a0*/  @!P6 IMAD.MOV R21, RZ, RZ, -R21 ;  /* 0x000000ffff15e224 */ /* 0x000fe200078e0a15 */
[C---:B------:R-:W-:Y:S01]  /*33b0*/  ISETP.GT.U32.AND P6, PT, R0.reuse, R27, PT ;  /* 0x0000001b0000720c */ /* 0x040fe20003fc4070 */
[----:B------:R-:W-:-:S02]  /*33c0*/  IMAD R26, R0, R26, R29 ;  /* 0x0000001a001a7224 */ /* 0x000fc400078e021d */
[----:B------:R-:W-:Y:S01]  /*33d0*/  @!P5 IMAD.MOV R17, RZ, RZ, -R17 ;  /* 0x000000ffff11d224 */ /* 0x000fe200078e0a11 */
[----:B------:R-:W-:Y:S01]  /*33e0*/  ISETP.GT.U32.AND P5, PT, R0, R22, PT ;  /* 0x000000160000720c */ /* 0x000fe20003fa4070 */
[----:B------:R-:W-:Y:S01]  /*33f0*/  @!P3 IMAD.IADD R24, R24, 0x1, -R0 ;  /* 0x000000011818b824 */ /* 0x000fe200078e0a00 */
[----:B------:R-:W-:Y:S01]  /*3400*/  ISETP.GT.U32.AND P3, PT, R0, R26, PT ;  /* 0x0000001a0000720c */ /* 0x000fe20003f64070 */
[----:B------:R-:W-:-:S04]  /*3410*/  IMAD.HI.U32 R23, R10, R31, RZ ;  /* 0x0000001f0a177227 */ /* 0x000fc800078e00ff */
[----:B------:R-:W-:Y:S02]  /*3420*/  IMAD.MOV R23, RZ, RZ, -R23 ;  /* 0x000000ffff177224 */ /* 0x000fe400078e0a17 */
[--C-:B------:R-:W-:Y:S01]  /*3430*/  @!P2 IMAD.IADD R25, R25, 0x1, -R0.reuse ;  /* 0x000000011919a824 */ /* 0x100fe200078e0a00 */
[----:B------:R-:W-:Y:S01]  /*3440*/  ISETP.GE.AND P2, PT, R28, RZ, PT ;  /* 0x000000ff1c00720c */ /* 0x000fe20003f46270 */
[--C-:B------:R-:W-:Y:S01]  /*3450*/  @!P6 IMAD.IADD R27, R27, 0x1, -R0.reuse ;  /* 0x000000011b1be824 */ /* 0x100fe200078e0a00 */
[C---:B------:R-:W-:Y:S01]  /*3460*/  LOP3.LUT R28, R7.reuse, 0xa4, RZ, 0xfc, !PT ;  /* 0x000000a4071c7812 */ /* 0x040fe200078efcff */
[--C-:B------:R-:W-:Y:S02]  /*3470*/  @!P5 IMAD.IADD R22, R22, 0x1, -R0.reuse ;  /* 0x000000011616d824 */ /* 0x100fe400078e0a00 */
[C---:B------:R-:W-:Y:S01]  /*3480*/  IMAD R29, R0.reuse, R23, R31 ;  /* 0x00000017001d7224 */ /* 0x040fe200078e021f */
[----:B------:R-:W-:Y:S01]  /*3490*/  IABS R31, R28 ;  /* 0x0000001c001f7213 */ /* 0x000fe20000000000 */
[----:B------:R-:W-:Y:S01]  /*34a0*/  IMAD.MOV.U32 R23, RZ, RZ, R25 ;  /* 0x000000ffff177224 */ /* 0x000fe200078e0019 */
[----:B------:R-:W-:Y:S01]  /*34b0*/  ISETP.GT.U32.AND P6, PT, R0, R27, PT ;  /* 0x0000001b0000720c */ /* 0x000fe20003fc4070 */
[----:B------:R-:W-:Y:S01]  /*34c0*/  @!P3 IMAD.IADD R26, R26, 0x1, -R0 ;  /* 0x000000011a1ab824 */ /* 0x000fe200078e0a00 */
[----:B------:R-:W-:Y:S01]  /*34d0*/  LOP3.LUT R25, R7, 0xa0, RZ, 0xfc, !PT ;  /* 0x000000a007197812 */ /* 0x000fe200078efcff */
[----:B------:R-:W-:Y:S01]  /*34e0*/  @!P0 IMAD.MOV R24, RZ, RZ, -R24 ;  /* 0x000000ffff188224 */ /* 0x000fe200078e0a18 */
[----:B------:R-:W-:Y:S01]  /*34f0*/  ISETP.GT.U32.AND P5, PT, R0, R22, PT ;  /* 0x000000160000720c */ /* 0x000fe20003fa4070 */
[----:B------:R-:W-:Y:S01]  /*3500*/  @!P1 IMAD.MOV R23, RZ, RZ, -R23 ;  /* 0x000000ffff179224 */ /* 0x000fe200078e0a17 */
[----:B------:R-:W-:-:S02]  /*3510*/  ISETP.GE.AND P0, PT, R25, RZ, PT ;  /* 0x000000ff1900720c */ /* 0x000fc40003f06270 */
[----:B------:R-:W-:Y:S01]  /*3520*/  IABS R33, R25 ;  /* 0x0000001900217213 */ /* 0x000fe20000000000 */
[----:B------:R-:W-:Y:S01]  /*3530*/  IMAD.HI.U32 R25, R10, R31, RZ ;  /* 0x0000001f0a197227 */ /* 0x000fe200078e00ff */
[----:B------:R-:W-:Y:S02]  /*3540*/  ISETP.GT.U32.AND P3, PT, R0, R26, PT ;  /* 0x0000001a0000720c */ /* 0x000fe40003f64070 */
[----:B------:R-:W-:Y:S01]  /*3550*/  ISETP.GE.AND P1, PT, R28, RZ, PT ;  /* 0x000000ff1c00720c */ /* 0x000fe20003f26270 */
[----:B------:R-:W-:Y:S02]  /*3560*/  IMAD.MOV R28, RZ, RZ, -R25 ;  /* 0x000000ffff1c7224 */ /* 0x000fe400078e0a19 */
[--C-:B------:R-:W-:Y:S01]  /*3570*/  @!P6 IMAD.IADD R27, R27, 0x1, -R0.reuse ;  /* 0x000000011b1be824 */ /* 0x100fe200078e0a00 */
[C---:B------:R-:W-:Y:S01]  /*3580*/  ISETP.GT.U32.AND P6, PT, R0.reuse, R29, PT ;  /* 0x0000001d0000720c */ /* 0x040fe20003fc4070 */
[----:B------:R-:W-:Y:S02]  /*3590*/  IMAD R28, R0, R28, R31 ;  /* 0x0000001c001c7224 */ /* 0x000fe400078e021f */
[----:B------:R-:W-:Y:S01]  /*35a0*/  @!P5 IMAD.IADD R22, R22, 0x1, -R0 ;  /* 0x000000011616d824 */ /* 0x000fe200078e0a00 */
[----:B------:R-:W-:Y:S01]  /*35b0*/  ISETP.GE.AND P5, PT, R30, RZ, PT ;  /* 0x000000ff1e00720c */ /* 0x000fe20003fa6270 */
[----:B------:R-:W-:-:S02]  /*35c0*/  IMAD.MOV.U32 R25, RZ, RZ, R27 ;  /* 0x000000ffff197224 */ /* 0x000fc400078e001b */
[----:B------:R-:W-:Y:S01]  /*35d0*/  @!P3 IMAD.IADD R26, R26, 0x1, -R0 ;  /* 0x000000011a1ab824 */ /* 0x000fe200078e0a00 */
[----:B------:R-:W-:Y:S01]  /*35e0*/  ISETP.GT.U32.AND P3, PT, R0, R28, PT ;  /* 0x0000001c0000720c */ /* 0x000fe20003f64070 */
[----:B------:R-:W-:Y:S01]  /*35f0*/  @!P4 IMAD.MOV R22, RZ, RZ, -R22 ;  /* 0x000000ffff16c224 */ /* 0x000fe200078e0a16 */
[----:B------:R-:W-:Y:S01]  /*3600*/  ISETP.GE.AND P4, PT, R32, RZ, PT ;  /* 0x000000ff2000720c */ /* 0x000fe20003f86270 */
[----:B------:R-:W-:Y:S01]  /*3610*/  IMAD.HI.U32 R27, R10, R33, RZ ;  /* 0x000000210a1b7227 */ /* 0x000fe200078e00ff */
[----:B------:R-:W-:-:S03]  /*3620*/  LOP3.LUT R32, R7, 0x98, RZ, 0xfc, !PT ;  /* 0x0000009807207812 */ /* 0x000fc600078efcff */
[----:B------:R-:W-:Y:S01]  /*3630*/  IMAD.MOV R27, RZ, RZ, -R27 ;  /* 0x000000ffff1b7224 */ /* 0x000fe200078e0a1b */
[----:B------:R-:W-:Y:S01]  /*3640*/  IABS R35, R32 ;  /* 0x0000002000237213 */ /* 0x000fe20000000000 */
[--C-:B------:R-:W-:Y:S02]  /*3650*/  @!P6 IMAD.IADD R29, R29, 0x1, -R0.reuse ;  /* 0x000000011d1de824 */ /* 0x100fe400078e0a00 */
[----:B------:R-:W-:Y:S01]  /*3660*/  IMAD R31, R0, R27, R33 ;  /* 0x0000001b001f7224 */ /* 0x000fe200078e0221 */
[----:B------:R-:W-:Y:S01]  /*3670*/  IABS R33, R34 ;  /* 0x0000002200217213 */ /* 0x000fe20000000000 */
[----:B------:R-:W-:Y:S01]  /*3680*/  @!P3 IMAD.IADD R28, R28, 0x1, -R0 ;  /* 0x000000011c1cb824 */ /* 0x000fe200078e0a00 */
[----:B------:R-:W-:Y:S01]  /*3690*/  ISETP.GT.U32.AND P6, PT, R0, R29, PT ;  /* 0x0000001d0000720c */ /* 0x000fe20003fc4070 */
[----:B------:R-:W-:-:S03]  /*36a0*/  IMAD.HI.U32 R30, R10, R35, RZ ;  /* 0x000000230a1e7227 */ /* 0x000fc600078e00ff */
[C---:B------:R-:W-:Y:S01]  /*36b0*/  ISETP.GT.U32.AND P3, PT, R0.reuse, R28, PT ;  /* 0x0000001c0000720c */ /* 0x040fe20003f64070 */
[----:B------:R-:W-:Y:S01]  /*36c0*/  @!P4 IMAD.MOV R26, RZ, RZ, -R26 ;  /* 0x000000ffff1ac224 */ /* 0x000fe200078e0a1a */
[----:B------:R-:W-:Y:S01]  /*36d0*/  ISETP.GT.U32.AND P4, PT, R0, R31, PT ;  /* 0x0000001f0000720c */ /* 0x000fe20003f84070 */
[----:B------:R-:W-:Y:S02]  /*36e0*/  IMAD.MOV R30, RZ, RZ, -R30 ;  /* 0x000000ffff1e7224 */ /* 0x000fe400078e0a1e */
[----:B------:R-:W-:-:S04]  /*36f0*/  IMAD.HI.U32 R27, R10, R33, RZ ;  /* 0x000000210a1b7227 */ /* 0x000fc800078e00ff */
[----:B------:R-:W-:Y:S01]  /*3700*/  @!P5 IMAD.MOV R25, RZ, RZ, -R25 ;  /* 0x000000ffff19d224 */ /* 0x000fe200078e0a19 */
[----:B------:R-:W-:Y:S01]  /*3710*/  ISETP.GE.AND P5, PT, R32, RZ, PT ;  /* 0x000000ff2000720c */ /* 0x000fe20003fa6270 */
[C---:B------:R-:W-:Y:S01]  /*3720*/  IMAD R30, R0.reuse, R30, R35 ;  /* 0x0000001e001e7224 */ /* 0x040fe200078e0223 */
[----:B------:R-:W-:Y:S01]  /*3730*/  IABS R35, R36 ;  /* 0x0000002400237213 */ /* 0x000fe20000000000 */
[----:B------:R-:W-:Y:S02]  /*3740*/  IMAD.MOV R32, RZ, RZ, -R27 ;  /* 0x000000ffff207224 */ /* 0x000fe400078e0a1b */
[--C-:B------:R-:W-:Y:S01]  /*3750*/  @!P6 IMAD.IADD R29, R29, 0x1, -R0.reuse ;  /* 0x000000011d1de824 */ /* 0x100fe200078e0a00 */
[C---:B------:R-:W-:Y:S01]  /*3760*/  ISETP.GT.U32.AND P6, PT, R0.reuse, R30, PT ;  /* 0x0000001e0000720c */ /* 0x040fe20003fc4070 */
[----:B------:R-:W-:Y:S02]  /*3770*/  IMAD R33, R0, R32, R33 ;  /* 0x0000002000217224 */ /* 0x000fe400078e0221 */
[----:B------:R-:W-:-:S02]  /*3780*/  @!P4 IMAD.IADD R31, R31, 0x1, -R0 ;  /* 0x000000011f1fc824 */ /* 0x000fc400078e0a00 */
[----:B------:R-:W-:Y:S01]  /*3790*/  @!P3 IMAD.IADD R28, R28, 0x1, -R0 ;  /* 0x000000011c1cb824 */ /* 0x000fe200078e0a00 */
[----:B------:R-:W-:Y:S01]  /*37a0*/  ISETP.GT.U32.AND P3, PT, R0, R33, PT ;  /* 0x000000210000720c */ /* 0x000fe20003f64070 */
[----:B------:R-:W-:Y:S01]  /*37b0*/  IMAD.HI.U32 R27, R10, R35, RZ ;  /* 0x000000230a1b7227 */ /* 0x000fe200078e00ff */
[----:B------:R-:W-:-:S03]  /*37c0*/  ISETP.GT.U32.AND P4, PT, R0, R31, PT ;  /* 0x0000001f0000720c */ /* 0x000fc60003f84070 */
[----:B------:R-:W-:Y:S02]  /*37d0*/  IMAD.MOV R32, RZ, RZ, -R27 ;  /* 0x000000ffff207224 */ /* 0x000fe400078e0a1b */
[--C-:B------:R-:W-:Y:S02]  /*37e0*/  @!P6 IMAD.IADD R30, R30, 0x1, -R0.reuse ;  /* 0x000000011e1ee824 */ /* 0x100fe400078e0a00 */
[C---:B------:R-:W-:Y:S02]  /*37f0*/  IMAD R32, R0.reuse, R32, R35 ;  /* 0x0000002000207224 */ /* 0x040fe400078e0223 */
[----:B------:R-:W-:Y:S01]  /*3800*/  IMAD.MOV.U32 R27, RZ, RZ, R29 ;  /* 0x000000ffff1b7224 */ /* 0x000fe200078e001d */
[----:B------:R-:W-:Y:S01]  /*3810*/  ISETP.GT.U32.AND P6, PT, R0, R30, PT ;  /* 0x0000001e0000720c */ /* 0x000fe20003fc4070 */
[----:B------:R-:W-:Y:S02]  /*3820*/  @!P3 IMAD.IADD R33, R33, 0x1, -R0 ;  /* 0x000000012121b824 */ /* 0x000fe400078e0a00 */
[----:B------:R-:W-:-:S03]  /*3830*/  IMAD.HI.U32 R29, R10, R37, RZ ;  /* 0x000000250a1d7227 */ /* 0x000fc600078e00ff */
[C---:B------:R-:W-:Y:S01]  /*3840*/  ISETP.GT.U32.AND P3, PT, R0.reuse, R33, PT ;  /* 0x000000210000720c */ /* 0x040fe20003f64070 */
[----:B------:R-:W-:Y:S01]  /*3850*/  @!P4 IMAD.IADD R31, R31, 0x1, -R0 ;  /* 0x000000011f1fc824 */ /* 0x000fe200078e0a00 */
[----:B------:R-:W-:Y:S01]  /*3860*/  ISETP.GT.U32.AND P4, PT, R0, R32, PT ;  /* 0x000000200000720c */ /* 0x000fe20003f84070 */
[----:B------:R-:W-:Y:S02]  /*3870*/  IMAD.MOV R35, RZ, RZ, -R29 ;  /* 0x000000ffff237224 */ /* 0x000fe400078e0a1d */
[----:B------:R-:W-:-:S04]  /*3880*/  IMAD.HI.U32 R29, R10, R39, RZ ;  /* 0x000000270a1d7227 */ /* 0x000fc800078e00ff */
[----:B------:R-:W-:Y:S01]  /*3890*/  @!P2 IMAD.MOV R27, RZ, RZ, -R27 ;  /* 0x000000ffff1ba224 */ /* 0x000fe200078e0a1b */
[----:B------:R-:W-:Y:S01]  /*38a0*/  ISETP.GE.AND P2, PT, R34, RZ, PT ;  /* 0x000000ff2200720c */ /* 0x000fe20003f46270 */
[----:B------:R-:W-:Y:S02]  /*38b0*/  IMAD R35, R0, R35, R37 ;  /* 0x0000002300237224 */ /* 0x000fe400078e0225 */
[----:B------:R-:W-:Y:S02]  /*38c0*/  IMAD.MOV R34, RZ, RZ, -R29 ;  /* 0x000000ffff227224 */ /* 0x000fe400078e0a1d */
[----:B------:R-:W-:Y:S01]  /*38d0*/  @!P6 IMAD.IADD R30, R30, 0x1, -R0 ;  /* 0x000000011e1ee824 */ /* 0x000fe200078e0a00 */
[C---:B------:R-:W-:Y:S01]  /*38e0*/  ISETP.GT.U32.AND P6, PT, R0.reuse, R35, PT ;  /* 0x000000230000720c */ /* 0x040fe20003fc4070 */
[----:B------:R-:W-:Y:S01]  /*38f0*/  IMAD R34, R0, R34, R39 ;  /* 0x0000002200227224 */ /* 0x000fe200078e0227 */
[----:B------:R-:W-:Y:S01]  /*3900*/  IABS R39, R42 ;  /* 0x0000002a00277213 */ /* 0x000fe20000000000 */
[----:B------:R-:W-:-:S02]  /*3910*/  IMAD.MOV.U32 R29, RZ, RZ, R31 ;  /* 0x000000ffff1d7224 */ /* 0x000fc400078e001f */
[----:B------:R-:W-:Y:S01]  /*3920*/  @!P4 IMAD.IADD R32, R32, 0x1, -R0 ;  /* 0x000000012020c824 */ /* 0x000fe200078e0a00 */
[----:B------:R-:W-:Y:S01]  /*3930*/  ISETP.GE.AND P4, PT, R38, RZ, PT ;  /* 0x000000ff2600720c */ /* 0x000fe20003f86270 */
[----:B------:R-:W-:Y:S01]  /*3940*/  @!P1 IMAD.MOV R28, RZ, RZ, -R28 ;  /* 0x000000ffff1c9224 */ /* 0x000fe200078e0a1c */
[----:B------:R-:W-:Y:S01]  /*3950*/  ISETP.GE.AND P1, PT, R36, RZ, PT ;  /* 0x000000ff2400720c */ /* 0x000fe20003f26270 */
[--C-:B------:R-:W-:Y:S01]  /*3960*/  @!P3 IMAD.IADD R33, R33, 0x1, -R0.reuse ;  /* 0x000000012121b824 */ /* 0x100fe200078e0a00 */
[C---:B------:R-:W-:Y:S01]  /*3970*/  ISETP.GT.U32.AND P3, PT, R0.reuse, R34, PT ;  /* 0x000000220000720c */ /* 0x040fe20003f64070 */
[----:B------:R-:W-:Y:S01]  /*3980*/  @!P0 IMAD.MOV R29, RZ, RZ, -R29 ;  /* 0x000000ffff1d8224 */ /* 0x000fe200078e0a1d */
[----:B------:R-:W-:Y:S01]  /*3990*/  LOP3.LUT R36, R7, 0x84, RZ, 0xfc, !PT ;  /* 0x0000008407247812 */ /* 0x000fe200078efcff */
[----:B------:R-:W-:Y:S01]  /*39a0*/  @!P6 IMAD.IADD R35, R35, 0x1, -R0 ;  /* 0x000000012323e824 */ /* 0x000fe200078e0a00 */
[----:B------:R-:W-:Y:S01]  /*39b0*/  ISETP.GT.U32.AND P0, PT, R0, R32, PT ;  /* 0x000000200000720c */ /* 0x000fe20003f04070 */
[----:B------:R-:W-:Y:S01]  /*39c0*/  @!P5 IMAD.MOV R30, RZ, RZ, -R30 ;  /* 0x000000ffff1ed224 */ /* 0x000fe200078e0a1e */
[----:B------:R-:W-:Y:S01]  /*39d0*/  IABS R37, R36 ;  /* 0x0000002400257213 */ /* 0x000fe20000000000 */
[----:B------:R-:W-:Y:S01]  /*39e0*/  IMAD.HI.U32 R38, R10, R43, RZ ;  /* 0x0000002b0a267227 */ /* 0x000fe200078e00ff */
[----:B------:R-:W-:-:S02]  /*39f0*/  ISETP.GT.U32.AND P6, PT, R0, R35, PT ;  /* 0x000000230000720c */ /* 0x000fc40003fc4070 */
[----:B------:R-:W-:Y:S01]  /*3a00*/  ISETP.GE.AND P5, PT, R40, RZ, PT ;  /* 0x000000ff2800720c */ /* 0x000fe20003fa6270 */
[----:B------:R-:W-:-:S04]  /*3a10*/  IMAD.HI.U32 R31, R10, R37, RZ ;  /* 0x000000250a1f7227 */ /* 0x000fc800078e00ff */
[--C-:B------:R-:W-:Y:S02]  /*3a20*/  @!P3 IMAD.IADD R34, R34, 0x1, -R0.reuse ;  /* 0x000000012222b824 */ /* 0x100fe400078e0a00 */
[----:B------:R-:W-:Y:S02]  /*3a30*/  IMAD.MOV R31, RZ, RZ, -R31 ;  /* 0x000000ffff1f7224 */ /* 0x000fe400078e0a1f */
[----:B------:R-:W-:Y:S01]  /*3a40*/  @!P0 IMAD.IADD R32, R32, 0x1, -R0 ;  /* 0x0000000120208824 */ /* 0x000fe200078e0a00 */
[----:B------:R-:W-:Y:S01]  /*3a50*/  ISETP.GE.AND P0, PT, R36, RZ, PT ;  /* 0x000000ff2400720c */ /* 0x000fe20003f06270 */
[C---:B------:R-:W-:Y:S01]  /*3a60*/  IMAD R36, R0.reuse, R31, R37 ;  /* 0x0000001f00247224 */ /* 0x040fe200078e0225 */
[----:B------:R-:W-:Y:S01]  /*3a70*/  ISETP.GT.U32.AND P3, PT, R0, R34, PT ;  /* 0x000000220000720c */ /* 0x000fe20003f64070 */
[----:B------:R-:W-:-:S04]  /*3a80*/  IMAD.HI.U32 R31, R10, R39, RZ ;  /* 0x000000270a1f7227 */ /* 0x000fc800078e00ff */
[----:B------:R-:W-:Y:S02]  /*3a90*/  IMAD.MOV R31, RZ, RZ, -R31 ;  /* 0x000000ffff1f7224 */ /* 0x000fe400078e0a1f */
[----:B------:R-:W-:Y:S01]  /*3aa0*/  @!P6 IMAD.IADD R35, R35, 0x1, -R0 ;  /* 0x000000012323e824 */ /* 0x000fe200078e0a00 */
[C---:B------:R-:W-:Y:S01]  /*3ab0*/  ISETP.GT.U32.AND P6, PT, R0.reuse, R36, PT ;  /* 0x000000240000720c */ /* 0x040fe20003fc4070 */
[----:B------:R-:W-:Y:S02]  /*3ac0*/  IMAD R37, R0, R31, R39 ;  /* 0x0000001f00257224 */ /* 0x000fe400078e0227 */
[----:B------:R-:W-:-:S04]  /*3ad0*/  IMAD.HI.U32 R31, R10, R41, RZ ;  /* 0x000000290a1f7227 */ /* 0x000fc800078e00ff */
[----:B------:R-:W-:Y:S01]  /*3ae0*/  @!P3 IMAD.IADD R34, R34, 0x1, -R0 ;  /* 0x000000012222b824 */ /* 0x000fe200078e0a00 */
[----:B------:R-:W-:Y:S01]  /*3af0*/  ISETP.GT.U32.AND P3, PT, R0, R37, PT ;  /* 0x000000250000720c */ /* 0x000fe20003f64070 */
[----:B------:R-:W-:-:S04]  /*3b00*/  IMAD.HI.U32 R40, R10, R45, RZ ;  /* 0x0000002d0a287227 */ /* 0x000fc800078e00ff */
[----:B------:R-:W-:Y:S01]  /*3b10*/  @!P6 IMAD.IADD R36, R36, 0x1, -R0 ;  /* 0x000000012424e824 */ /* 0x000fe200078e0a00 */
[----:B------:R-:W-:Y:S01]  /*3b20*/  ISETP.GE.AND P6, PT, R42, RZ, PT ;  /* 0x000000ff2a00720c */ /* 0x000fe20003fc6270 */
[----:B------:R-:W-:Y:S01]  /*3b30*/  IMAD.MOV R31, RZ, RZ, -R31 ;  /* 0x000000ffff1f7224 */ /* 0x000fe200078e0a1f */
[----:B------:R-:W-:Y:S01]  /*3b40*/  IABS R42, R48 ;  /* 0x00000030002a7213 */ /* 0x000fe20000000000 */
[----:B------:R-:W-:Y:S02]  /*3b50*/  IMAD.MOV R40, RZ, RZ, -R40 ;  /* 0x000000ffff287224 */ /* 0x000fe400078e0a28 */
[----:B------:R-:W-:Y:S02]  /*3b60*/  IMAD.MOV R38, RZ, RZ, -R38 ;  /* 0x000000ffff267224 */ /* 0x000fe400078e0a26 */
[----:B------:R-:W-:Y:S01]  /*3b70*/  @!P3 IMAD.IADD R37, R37, 0x1, -R0 ;  /* 0x000000012525b824 */ /* 0x000fe200078e0a00 */
[C---:B------:R-:W-:Y:S01]  /*3b80*/  ISETP.GT.U32.AND P3, PT, R0.reuse, R36, PT ;  /* 0x000000240000720c */ /* 0x040fe20003f64070 */
[----:B------:R-:W-:-:S02]  /*3b90*/  IMAD R39, R0, R31, R41 ;  /* 0x0000001f00277224 */ /* 0x000fc400078e0229 */
[----:B------:R-:W-:Y:S02]  /*3ba0*/  IMAD.MOV.U32 R31, RZ, RZ, R33 ;  /* 0x000000ffff1f7224 */ /* 0x000fe400078e0021 */
[C---:B------:R-:W-:Y:S02]  /*3bb0*/  IMAD R41, R0.reuse, R40, R45 ;  /* 0x0000002800297224 */ /* 0x040fe400078e022d */
[C---:B------:R-:W-:Y:S02]  /*3bc0*/  IMAD R38, R0.reuse, R38, R43 ;  /* 0x0000002600267224 */ /* 0x040fe400078e022b */
[----:B------:R-:W-:Y:S01]  /*3bd0*/  @!P2 IMAD.MOV R31, RZ, RZ, -R31 ;  /* 0x000000ffff1fa224 */ /* 0x000fe200078e0a1f */
[----:B------:R-:W-:Y:S01]  /*3be0*/  ISETP.GT.U32.AND P2, PT, R0, R37, PT ;  /* 0x000000250000720c */ /* 0x000fe20003f44070 */
[----:B------:R-:W-:Y:S02]  /*3bf0*/  IMAD.MOV.U32 R33, RZ, RZ, R35 ;  /* 0x000000ffff217224 */ /* 0x000fe400078e0023 */
[----:B------:R-:W-:Y:S01]  /*3c00*/  @!P3 IMAD.IADD R36, R36, 0x1, -R0 ;  /* 0x000000012424b824 */ /* 0x000fe200078e0a00 */
[C---:B------:R-:W-:Y:S01]  /*3c10*/  ISETP.GT.U32.AND P3, PT, R0.reuse, R41, PT ;  /* 0x000000290000720c */ /* 0x040fe20003f64070 */
[----:B------:R-:W-:Y:S01]  /*3c20*/  @!P5 IMAD.MOV R34, RZ, RZ, -R34 ;  /* 0x000000ffff22d224 */ /* 0x000fe200078e0a22 */
[----:B------:R-:W-:Y:S01]  /*3c30*/  ISETP.GT.U32.AND P5, PT, R0, R38, PT ;  /* 0x000000260000720c */ /* 0x000fe20003fa4070 */
[----:B------:R-:W-:-:S02]  /*3c40*/  IMAD.MOV.U32 R43, RZ, RZ, R42 ;  /* 0x000000ffff2b7224 */ /* 0x000fc400078e002a */
[----:B------:R-:W-:Y:S01]  /*3c50*/  @!P4 IMAD.MOV R33, RZ, RZ, -R33 ;  /* 0x000000ffff21c224 */ /* 0x000fe200078e0a21 */
[----:B------:R-:W-:Y:S01]  /*3c60*/  ISETP.GE.AND P4, PT, R44, RZ, PT ;  /* 0x000000ff2c00720c */ /* 0x000fe20003f86270 */
[----:B------:R-:W-:Y:S01]  /*3c70*/  IMAD.HI.U32 R35, R10, R43, RZ ;  /* 0x0000002b0a237227 */ /* 0x000fe200078e00ff */
[----:B------:R-:W-:-:S03]  /*3c80*/  LOP3.LUT R44, R7, 0x68, RZ, 0xfc, !PT ;  /* 0x00000068072c7812 */ /* 0x000fc600078efcff */
[----:B------:R-:W-:Y:S01]  /*3c90*/  IMAD.MOV R35, RZ, RZ, -R35 ;  /* 0x000000ffff237224 */ /* 0x000fe200078e0a23 */
[----:B------:R-:W-:Y:S01]  /*3ca0*/  IABS R42, R44 ;  /* 0x0000002c002a7213 */ /* 0x000fe20000000000 */
[----:B------:R-:W-:Y:S01]  /*3cb0*/  @!P1 IMAD.MOV R32, RZ, RZ, -R32 ;  /* 0x000000ffff209224 */ /* 0x000fe200078e0a20 */
[----:B------:R-:W-:Y:S01]  /*3cc0*/  ISETP.GT.U32.AND P1, PT, R0, R39, PT ;  /* 0x000000270000720c */ /* 0x000fe20003f24070 */
[--C-:B------:R-:W-:Y:S01]  /*3cd0*/  @!P2 IMAD.IADD R37, R37, 0x1, -R0.reuse ;  /* 0x000000012525a824 */ /* 0x100fe200078e0a00 */
[----:B------:R-:W-:Y:S01]  /*3ce0*/  ISETP.GE.AND P2, PT, R46, RZ, PT ;  /* 0x000000ff2e00720c */ /* 0x000fe20003f46270 */
[--C-:B------:R-:W-:Y:S01]  /*3cf0*/  @!P3 IMAD.IADD R41, R41, 0x1, -R0.reuse ;  /* 0x000000012929b824 */ /* 0x100fe200078e0a00 */
[----:B------:R-:W-:Y:S01]  /*3d00*/  LOP3.LUT R46, R7, 0x64, RZ, 0xfc, !PT ;  /* 0x00000064072e7812 */ /* 0x000fe200078efcff */
[----:B------:R-:W-:Y:S02]  /*3d10*/  IMAD R40, R0, R35, R43 ;  /* 0x0000002300287224 */ /* 0x000fe400078e022b */
[----:B------:R-:W-:Y:S01]  /*3d20*/  @!P5 IMAD.IADD R38, R38, 0x1, -R0 ;  /* 0x000000012626d824 */ /* 0x000fe200078e0a00 */
[----:B------:R-:W-:Y:S01]  /*3d30*/  IABS R45, R46 ;  /* 0x0000002e002d7213 */ /* 0x000fe20000000000 */
[----:B------:R-:W-:-:S02]  /*3d40*/  IMAD.MOV.U32 R43, RZ, RZ, R42 ;  /* 0x000000ffff2b7224 */ /* 0x000fc400078e002a */
[----:B------:R-:W-:Y:S01]  /*3d50*/  @!P0 IMAD.MOV R36, RZ, RZ, -R36 ;  /* 0x000000ffff248224 */ /* 0x000fe200078e0a24 */
[----:B------:R-:W-:Y:S01]  /*3d60*/  ISETP.GT.U32.AND P0, PT, R0, R41, PT ;  /* 0x000000290000720c */ /* 0x000fe20003f04070 */
[----:B------:R-:W-:Y:S01]  /*3d70*/  IMAD.HI.U32 R42, R10, R43, RZ ;  /* 0x0000002b0a2a7227 */ /* 0x000fe200078e00ff */
[----:B------:R-:W-:-:S03]  /*3d80*/  ISETP.GT.U32.AND P3, PT, R0, R38, PT ;  /* 0x000000260000720c */ /* 0x000fc60003f64070 */
[----:B------:R-:W-:Y:S02]  /*3d90*/  IMAD.MOV.U32 R35, RZ, RZ, R37 ;  /* 0x000000ffff237224 */ /* 0x000fe400078e0025 */
[----:B------:R-:W-:Y:S02]  /*3da0*/  IMAD.MOV R42, RZ, RZ, -R42 ;  /* 0x000000ffff2a7224 */ /* 0x000fe400078e0a2a */
[----:B------:R-:W-:-:S04]  /*3db0*/  IMAD.HI.U32 R37, R10, R45, RZ ;  /* 0x0000002d0a257227 */ /* 0x000fc800078e00ff */
[--C-:B------:R-:W-:Y:S01]  /*3dc0*/  @!P1 IMAD.IADD R39, R39, 0x1, -R0.reuse ;  /* 0x0000000127279824 */ /* 0x100fe200078e0a00 */
[----:B------:R-:W-:Y:S01]  /*3dd0*/  ISETP.GE.AND P1, PT, R47, RZ, PT ;  /* 0x000000ff2f00720c */ /* 0x000fe20003f26270 */
[----:B------:R-:W-:Y:S01]  /*3de0*/  @!P6 IMAD.MOV R35, RZ, RZ, -R35 ;  /* 0x000000ffff23e224 */ /* 0x000fe200078e0a23 */
[C---:B------:R-:W-:Y:S01]  /*3df0*/  ISETP.GT.U32.AND P6, PT, R0.reuse, R40, PT ;  /* 0x000000280000720c */ /* 0x040fe20003fc4070 */
[C---:B------:R-:W-:Y:S01]  /*3e00*/  IMAD R43, R0.reuse, R42, R43 ;  /* 0x0000002a002b7224 */ /* 0x040fe200078e022b */
[C---:B------:R-:W-:Y:S01]  /*3e10*/  ISETP.GT.U32.AND P5, PT, R0.reuse, R39, PT ;  /* 0x000000270000720c */ /* 0x040fe20003fa4070 */
[----:B------:R-:W-:Y:S01]  /*3e20*/  IMAD.MOV R37, RZ, RZ, -R37 ;  /* 0x000000ffff257224 */ /* 0x000fe200078e0a25 */
[----:B------:R-:W-:Y:S01]  /*3e30*/  IABS R47, R50 ;  /* 0x00000032002f7213 */ /* 0x000fe20000000000 */
[--C-:B------:R-:W-:Y:S01]  /*3e40*/  @!P0 IMAD.IADD R41, R41, 0x1, -R0.reuse ;  /* 0x0000000129298824 */ /* 0x100fe200078e0a00 */
[----:B------:R-:W-:Y:S01]  /*3e50*/  ISETP.GT.U32.AND P0, PT, R0, R43, PT ;  /* 0x0000002b0000720c */ /* 0x000fe20003f04070 */
[----:B------:R-:W-:Y:S01]  /*3e60*/  @!P3 IMAD.IADD R38, R38, 0x1, -R0 ;  /* 0x000000012626b824 */ /* 0x000fe200078e0a00 */
[----:B------:R-:W-:Y:S01]  /*3e70*/  ISETP.GE.AND P3, PT, R44, RZ, PT ;  /* 0x000000ff2c00720c */ /* 0x000fe20003f66270 */
[----:B------:R-:W-:-:S02]  /*3e80*/  IMAD R42, R0, R37, R45 ;  /* 0x00000025002a7224 */ /* 0x000fc400078e022d */
[----:B------:R-:W-:Y:S02]  /*3e90*/  @!P2 IMAD.MOV R38, RZ, RZ, -R38 ;  /* 0x000000ffff26a224 */ /* 0x000fe400078e0a26 */
[--C-:B------:R-:W-:Y:S01]  /*3ea0*/  @!P6 IMAD.IADD R40, R40, 0x1, -R0.reuse ;  /* 0x000000012828e824 */ /* 0x100fe200078e0a00 */
[----:B------:R-:W-:Y:S01]  /*3eb0*/  ISETP.GT.U32.AND P2, PT, R0, R42, PT ;  /* 0x0000002a0000720c */ /* 0x000fe20003f44070 */
[--C-:B------:R-:W-:Y:S01]  /*3ec0*/  @!P5 IMAD.IADD R39, R39, 0x1, -R0.reuse ;  /* 0x000000012727d824 */ /* 0x100fe200078e0a00 */
[----:B------:R-:W-:Y:S01]  /*3ed0*/  ISETP.GE.AND P5, PT, R48, RZ, PT ;  /* 0x000000ff3000720c */ /* 0x000fe20003fa6270 */
[----:B------:R-:W-:Y:S01]  /*3ee0*/  IMAD.HI.U32 R44, R10, R47, RZ ;  /* 0x0000002f0a2c7227 */ /* 0x000fe200078e00ff */
[----:B------:R-:W-:Y:S02]  /*3ef0*/  ISETP.GE.AND P6, PT, R46, RZ, PT ;  /* 0x000000ff2e00720c */ /* 0x000fe40003fc6270 */
[----:B------:R-:W-:Y:S01]  /*3f00*/  LOP3.LUT R48, R7, 0x58, RZ, 0xfc, !PT ;  /* 0x0000005807307812 */ /* 0x000fe200078efcff */
[----:B------:R-:W-:Y:S01]  /*3f10*/  @!P0 IMAD.IADD R43, R43, 0x1, -R0 ;  /* 0x000000012b2b8824 */ /* 0x000fe200078e0a00 */
[----:B------:R-:W-:Y:S01]  /*3f20*/  ISETP.GT.U32.AND P0, PT, R0, R40, PT ;  /* 0x000000280000720c */ /* 0x000fe20003f04070 */
[----:B------:R-:W-:Y:S01]  /*3f30*/  IMAD.MOV.U32 R37, RZ, RZ, R39 ;  /* 0x000000ffff257224 */ /* 0x000fe200078e0027 */
[----:B------:R-:W-:Y:S01]  /*3f40*/  IABS R46, R52 ;  /* 0x00000034002e7213 */ /* 0x000fe20000000000 */
[----:B------:R-:W-:Y:S01]  /*3f50*/  IMAD.MOV R44, RZ, RZ, -R44 ;  /* 0x000000ffff2c7224 */ /* 0x000fe200078e0a2c */
[----:B------:R-:W-:Y:S01]  /*3f60*/  IABS R49, R48 ;  /* 0x0000003000317213 */ /* 0x000fe20000000000 */
[----:B------:R-:W-:-:S02]  /*3f70*/  @!P2 IMAD.IADD R42, R42, 0x1, -R0 ;  /* 0x000000012a2aa824 */ /* 0x000fc400078e0a00 */
[----:B------:R-:W-:Y:S01]  /*3f80*/  @!P4 IMAD.MOV R37, RZ, RZ, -R37 ;  /* 0x000000ffff25c224 */ /* 0x000fe200078e0a25 */
[C---:B------:R-:W-:Y:S01]  /*3f90*/  ISETP.GT.U32.AND P4, PT, R0.reuse, R43, PT ;  /* 0x0000002b0000720c */ /* 0x040fe20003f84070 */
[C---:B------:R-:W-:Y:S01]  /*3fa0*/  IMAD R45, R0.reuse, R44, R47 ;  /* 0x0000002c002d7224 */ /* 0x040fe200078e022f */
[----:B------:R-:W-:Y:S01]  /*3fb0*/  ISETP.GT.U32.AND P2, PT, R0, R42, PT ;  /* 0x0000002a0000720c */ /* 0x000fe20003f44070 */
[----:B------:R-:W-:Y:S02]  /*3fc0*/  IMAD.MOV.U32 R47, RZ, RZ, R46 ;  /* 0x000000ffff2f7224 */ /* 0x000fe400078e002e */
[----:B------:R-:W-:Y:S02]  /*3fd0*/  IMAD.MOV.U32 R39, RZ, RZ, R41 ;  /* 0x000000ffff277224 */ /* 0x000fe400078e0029 */
[----:B------:R-:W-:-:S04]  /*3fe0*/  IMAD.HI.U32 R44, R10, R49, RZ ;  /* 0x000000310a2c7227 */ /* 0x000fc800078e00ff */
[----:B------:R-:W-:-:S04]  /*3ff0*/  IMAD.HI.U32 R41, R10, R47, RZ ;  /* 0x0000002f0a297227 */ /* 0x000fc800078e00ff */
[----:B------:R-:W-:Y:S01]  /*4000*/  @!P0 IMAD.IADD R40, R40, 0x1, -R0 ;  /* 0x0000000128288824 */ /* 0x000fe200078e0a00 */
[----:B------:R-:W-:Y:S01]  /*4010*/  ISETP.GE.AND P0, PT, R50, RZ, PT ;  /* 0x000000ff3200720c */ /* 0x000fe20003f06270 */
[----:B------:R-:W-:Y:S01]  /*4020*/  IMAD.MOV R44, RZ, RZ, -R44 ;  /* 0x000000ffff2c7224 */ /* 0x000fe200078e0a2c */
[----:B------:R-:W-:Y:S01]  /*4030*/  LOP3.LUT R50, R7, 0x50, RZ, 0xfc, !PT ;  /* 0x0000005007327812 */ /* 0x000fe200078efcff */
[----:B------:R-:W-:Y:S02]  /*4040*/  IMAD.MOV R41, RZ, RZ, -R41 ;  /* 0x000000ffff297224 */ /* 0x000fe400078e0a29 */
[C---:B------:R-:W-:Y:S01]  /*4050*/  IMAD R44, R0.reuse, R44, R49 ;  /* 0x0000002c002c7224 */ /* 0x040fe200078e0231 */
[----:B------:R-:W-:Y:S01]  /*4060*/  IABS R49, R50 ;  /* 0x0000003200317213 */ /* 0x000fe20000000000 */
[----:B------:R-:W-:Y:S02]  /*4070*/  IMAD R47, R0, R41, R47 ;  /* 0x00000029002f7224 */ /* 0x000fe400078e022f */
[--C-:B------:R-:W-:Y:S01]  /*4080*/  @!P4 IMAD.IADD R43, R43, 0x1, -R0.reuse ;  /* 0x000000012b2bc824 */ /* 0x100fe200078e0a00 */
[----:B------:R-:W-:Y:S01]  /*4090*/  ISETP.GE.AND P4, PT, R48, RZ, PT ;  /* 0x000000ff3000720c */ /* 0x000fe20003f86270 */
[----:B------:R-:W-:Y:S01]  /*40a0*/  @!P2 IMAD.IADD R42, R42, 0x1, -R0 ;  /* 0x000000012a2aa824 */ /* 0x000fe200078e0a00 */
[----:B------:R-:W-:Y:S01]  /*40b0*/  ISETP.GT.U32.AND P2, PT, R0, R47, PT ;  /* 0x0000002f0000720c */ /* 0x000fe20003f44070 */
[----:B------:R-:W-:-:S02]  /*40c0*/  IMAD.MOV.U32 R41, RZ, RZ, R43 ;  /* 0x000000ffff297224 */ /* 0x000fc400078e002b */
[----:B------:R-:W-:-:S04]  /*40d0*/  IMAD.HI.U32 R43, R10, R49, RZ ;  /* 0x000000310a2b7227 */ /* 0x000fc800078e00ff */
[----:B------:R-:W-:Y:S01]  /*40e0*/  @!P3 IMAD.MOV R41, RZ, RZ, -R41 ;  /* 0x000000ffff29b224 */ /* 0x000fe200078e0a29 */
[----:B------:R-:W-:Y:S01]  /*40f0*/  ISETP.GE.AND P3, PT, R52, RZ, PT ;  /* 0x000000ff3400720c */ /* 0x000fe20003f66270 */
[----:B------:R-:W-:Y:S01]  /*4100*/  IMAD.HI.U32 R46, R10, R51, RZ ;  /* 0x000000330a2e7227 */ /* 0x000fe200078e00ff */
[----:B------:R-:W-:-:S03]  /*4110*/  LOP3.LUT R52, R7, 0x48, RZ, 0xfc, !PT ;  /* 0x0000004807347812 */ /* 0x000fc600078efcff */
[----:B------:R-:W-:Y:S02]  /*4120*/  IMAD.MOV R43, RZ, RZ, -R43 ;  /* 0x000000ffff2b7224 */ /* 0x000fe400078e0a2b */
[----:B------:R-:W-:Y:S01]  /*4130*/  @!P1 IMAD.MOV R39, RZ, RZ, -R39 ;  /* 0x000000ffff279224 */ /* 0x000fe200078e0a27 */
[C---:B------:R-:W-:Y:S01]  /*4140*/  ISETP.GT.U32.AND P1, PT, R0.reuse, R45, PT ;  /* 0x0000002d0000720c */ /* 0x040fe20003f24070 */
[----:B------:R-:W-:Y:S02]  /*4150*/  IMAD.MOV R48, RZ, RZ, -R46 ;  /* 0x000000ffff307224 */ /* 0x000fe400078e0a2e */
[C---:B------:R-:W-:Y:S01]  /*4160*/  IMAD R46, R0.reuse, R43, R49 ;  /* 0x0000002b002e7224 */ /* 0x040fe200078e0231 */
[----:B------:R-:W-:Y:S01]  /*4170*/  IABS R43, R52 ;  /* 0x00000034002b7213 */ /* 0x000fe20000000000 */
[----:B------:R-:W-:Y:S01]  /*4180*/  @!P5 IMAD.MOV R40, RZ, RZ, -R40 ;  /* 0x000000ffff28d224 */ /* 0x000fe200078e0a28 */
[----:B------:R-:W-:Y:S01]  /*4190*/  ISETP.GT.U32.AND P5, PT, R0, R44, PT ;  /* 0x0000002c0000720c */ /* 0x000fe20003fa4070 */
[----:B------:R-:W-:-:S02]  /*41a0*/  @!P2 IMAD.IADD R47, R47, 0x1, -R0 ;  /* 0x000000012f2fa824 */ /* 0x000fc400078e0a00 */
[C---:B------:R-:W-:Y:S02]  /*41b0*/  IMAD R49, R0.reuse, R48, R51 ;  /* 0x0000003000317224 */ /* 0x040fe400078e0233 */
[----:B------:R-:W-:Y:S01]  /*41c0*/  IMAD.MOV.U32 R51, RZ, RZ, R43 ;  /* 0x000000ffff337224 */ /* 0x000fe200078e002b */
[----:B------:R-:W-:Y:S01]  /*41d0*/  ISETP.GT.U32.AND P2, PT, R0, R47, PT ;  /* 0x0000002f0000720c */ /* 0x000fe20003f44070 */
[----:B------:R-:W-:Y:S02]  /*41e0*/  @!P1 IMAD.IADD R45, R45, 0x1, -R0 ;  /* 0x000000012d2d9824 */ /* 0x000fe400078e0a00 */
[----:B------:R-:W-:-:S03]  /*41f0*/  IMAD.HI.U32 R48, R10, R51, RZ ;  /* 0x000000330a307227 */ /* 0x000fc600078e00ff */
[----:B------:R-:W-:Y:S01]  /*4200*/  ISETP.GT.U32.AND P1, PT, R0, R45, PT ;  /* 0x0000002d0000720c */ /* 0x000fe20003f24070 */
[----:B------:R-:W-:Y:S02]  /*4210*/  IMAD.MOV R48, RZ, RZ, -R48 ;  /* 0x000000ffff307224 */ /* 0x000fe400078e0a30 */
[--C-:B------:R-:W-:Y:S02]  /*4220*/  @!P5 IMAD.IADD R44, R44, 0x1, -R0.reuse ;  /* 0x000000012c2cd824 */ /* 0x100fe400078e0a00 */
[C---:B------:R-:W-:Y:S02]  /*4230*/  IMAD R51, R0.reuse, R48, R51 ;  /* 0x0000003000337224 */ /* 0x040fe400078e0233 */
[----:B------:R-:W-:Y:S01]  /*4240*/  @!P2 IMAD.IADD R47, R47, 0x1, -R0 ;  /* 0x000000012f2fa824 */ /* 0x000fe200078e0a00 */
[C---:B------:R-:W-:Y:S01]  /*4250*/  ISETP.GT.U32.AND P5, PT, R0.reuse, R44, PT ;  /* 0x0000002c0000720c */ /* 0x040fe20003fa4070 */
[----:B------:R-:W-:Y:S01]  /*4260*/  @!P6 IMAD.MOV R42, RZ, RZ, -R42 ;  /* 0x000000ffff2ae224 */ /* 0x000fe200078e0a2a */
[----:B------:R-:W-:-:S02]  /*4270*/  ISETP.GT.U32.AND P2, PT, R0, R51, PT ;  /* 0x000000330000720c */ /* 0x000fc40003f44070 */
[----:B------:R-:W-:Y:S01]  /*4280*/  ISETP.GT.U32.AND P6, PT, R0, R46, PT ;  /* 0x0000002e0000720c */ /* 0x000fe20003fc4070 */
[----:B------:R-:W-:Y:S01]  /*4290*/  @!P1 IMAD.IADD R45, R45, 0x1, -R0 ;  /* 0x000000012d2d9824 */ /* 0x000fe200078e0a00 */
[----:B------:R-:W-:Y:S01]  /*42a0*/  ISETP.GE.AND P1, PT, R50, RZ, PT ;  /* 0x000000ff3200720c */ /* 0x000fe20003f26270 */
[----:B------:R-:W-:-:S04]  /*42b0*/  IMAD.HI.U32 R50, R10, R57, RZ ;  /* 0x000000390a327227 */ /* 0x000fc800078e00ff */
[----:B------:R-:W-:Y:S02]  /*42c0*/  IMAD.MOV.U32 R43, RZ, RZ, R45 ;  /* 0x000000ffff2b7224 */ /* 0x000fe400078e002d */
[--C-:B------:R-:W-:Y:S01]  /*42d0*/  @!P5 IMAD.IADD R44, R44, 0x1, -R0.reuse ;  /* 0x000000012c2cd824 */ /* 0x100fe200078e0a00 */
[----:B------:R-:W-:Y:S01]  /*42e0*/  ISETP.GT.U32.AND P5, PT, R0, R49, PT ;  /* 0x000000310000720c */ /* 0x000fe20003fa4070 */
[--C-:B------:R-:W-:Y:S02]  /*42f0*/  @!P2 IMAD.IADD R51, R51, 0x1, -R0.reuse ;  /* 0x000000013333a824 */ /* 0x100fe400078e0a00 */
[----:B------:R-:W-:Y:S01]  /*4300*/  @!P0 IMAD.MOV R43, RZ, RZ, -R43 ;  /* 0x000000ffff2b8224 */ /* 0x000fe200078e0a2b */
[----:B------:R-:W-:Y:S01]  /*4310*/  ISETP.GE.AND P0, PT, R54, RZ, PT ;  /* 0x000000ff3600720c */ /* 0x000fe20003f06270 */
[----:B------:R-:W-:Y:S01]  /*4320*/  @!P6 IMAD.IADD R46, R46, 0x1, -R0 ;  /* 0x000000012e2ee824 */ /* 0x000fe200078e0a00 */
[----:B------:R-:W-:Y:S01]  /*4330*/  LOP3.LUT R54, R7, 0x40, RZ, 0xfc, !PT ;  /* 0x0000004007367812 */ /* 0x000fe200078efcff */
[----:B------:R-:W-:Y:S01]  /*4340*/  IMAD.HI.U32 R45, R10, R53, RZ ;  /* 0x000000350a2d7227 */ /* 0x000fe200078e00ff */
[----:B------:R-:W-:-:S02]  /*4350*/  ISETP.GT.U32.AND P2, PT, R0, R51, PT ;  /* 0x000000330000720c */ /* 0x000fc40003f44070 */
[----:B------:R-:W-:Y:S01]  /*4360*/  IABS R55, R54 ;  /* 0x0000003600377213 */ /* 0x000fe20000000000 */
[----:B------:R-:W-:Y:S01]  /*4370*/  IMAD.MOV R45, RZ, RZ, -R45 ;  /* 0x000000ffff2d7224 */ /* 0x000fe200078e0a2d */
[----:B------:R-:W-:Y:S01]  /*4380*/  ISETP.GT.U32.AND P6, PT, R0, R46, PT ;  /* 0x0000002e0000720c */ /* 0x000fe20003fc4070 */
[----:B------:R-:W-:Y:S01]  /*4390*/  @!P5 IMAD.IADD R49, R49, 0x1, -R0 ;  /* 0x000000013131d824 */ /* 0x000fe200078e0a00 */
[----:B------:R-:W-:Y:S01]  /*43a0*/  ISETP.GE.AND P5, PT, R52, RZ, PT ;  /* 0x000000ff3400720c */ /* 0x000fe20003fa6270 */
[----:B------:R-:W-:-:S04]  /*43b0*/  IMAD.HI.U32 R48, R10, R55, RZ ;  /* 0x000000370a307227 */ /* 0x000fc800078e00ff */
[----:B------:R-:W-:Y:S02]  /*43c0*/  IMAD.MOV R48, RZ, RZ, -R48 ;  /* 0x000000ffff307224 */ /* 0x000fe400078e0a30 */
[----:B------:R-:W-:Y:S02]  /*43d0*/  IMAD.MOV R50, RZ, RZ, -R50 ;  /* 0x000000ffff327224 */ /* 0x000fe400078e0a32 */
[----:B------:R-:W-:Y:S02]  /*43e0*/  @!P2 IMAD.IADD R51, R51, 0x1, -R0 ;  /* 0x000000013333a824 */ /* 0x000fe400078e0a00 */
[C---:B------:R-:W-:Y:S02]  /*43f0*/  IMAD R53, R0.reuse, R45, R53 ;  /* 0x0000002d00357224 */ /* 0x040fe400078e0235 */
[----:B------:R-:W-:Y:S02]  /*4400*/  IMAD.MOV.U32 R45, RZ, RZ, R47 ;  /* 0x000000ffff2d7224 */ /* 0x000fe400078e002f */
[C---:B------:R-:W-:Y:S01]  /*4410*/  IMAD R47, R0.reuse, R48, R55 ;  /* 0x00000030002f7224 */ /* 0x040fe200078e0237 */
[----:B------:R-:W-:Y:S01]  /*4420*/  LOP3.LUT R48, R7, 0x34, RZ, 0xfc, !PT ;  /* 0x0000003407307812 */ /* 0x000fe200078efcff */
[----:B------:R-:W-:-:S02]  /*4430*/  IMAD R55, R0, R50, R57 ;  /* 0x0000003200377224 */ /* 0x000fc400078e0239 */
[----:B------:R-:W-:Y:S01]  /*4440*/  IMAD.MOV.U32 R61, RZ, RZ, R51 ;  /* 0x000000ffff3d7224 */ /* 0x000fe200078e0033 */
[C---:B------:R-:W-:Y:S01]  /*4450*/  ISETP.GT.U32.AND P2, PT, R0.reuse, R47, PT ;  /* 0x0000002f0000720c */ /* 0x040fe20003f44070 */
[----:B------:R-:W-:Y:S01]  /*4460*/  @!P4 IMAD.MOV R44, RZ, RZ, -R44 ;  /* 0x000000ffff2cc224 */ /* 0x000fe200078e0a2c */
[----:B------:R-:W-:Y:S01]  /*4470*/  ISETP.GT.U32.AND P4, PT, R0, R49, PT ;  /* 0x000000310000720c */ /* 0x000fe20003f84070 */
[----:B------:R-:W-:Y:S01]  /*4480*/  @!P6 IMAD.IADD R46, R46, 0x1, -R0 ;  /* 0x000000012e2ee824 */ /* 0x000fe200078e0a00 */
[C---:B------:R-:W-:Y:S01]  /*4490*/  ISETP.GT.U32.AND P6, PT, R0.reuse, R53, PT ;  /* 0x000000350000720c */ /* 0x040fe20003fc4070 */
[----:B------:R-:W-:Y:S01]  /*44a0*/  @!P5 IMAD.MOV R61, RZ, RZ, -R61 ;  /* 0x000000ffff3dd224 */ /* 0x000fe200078e0a3d */
[----:B------:R-:W-:Y:S01]  /*44b0*/  ISETP.GT.U32.AND P5, PT, R0, R55, PT ;  /* 0x000000370000720c */ /* 0x000fe20003fa4070 */
[----:B------:R-:W-:Y:S01]  /*44c0*/  @!P1 IMAD.MOV R46, RZ, RZ, -R46 ;  /* 0x000000ffff2e9224 */ /* 0x000fe200078e0a2e */
[----:B------:R-:W-:Y:S01]  /*44d0*/  ISETP.GE.AND P1, PT, R54, RZ, PT ;  /* 0x000000ff3600720c */ /* 0x000fe20003f26270 */
[----:B------:R-:W-:Y:S01]  /*44e0*/  @!P3 IMAD.MOV R45, RZ, RZ, -R45 ;  /* 0x000000ffff2db224 */ /* 0x000fe200078e0a2d */
[----:B------:R-:W-:-:S02]  /*44f0*/  IABS R51, R48 ;  /* 0x0000003000337213 */ /* 0x000fc40000000000 */
[----:B------:R-:W-:Y:S01]  /*4500*/  LOP3.LUT R54, R7, 0x2c, RZ, 0xfc, !PT ;  /* 0x0000002c07367812 */ /* 0x000fe200078efcff */
[--C-:B------:R-:W-:Y:S01]  /*4510*/  @!P2 IMAD.IADD R47, R47, 0x1, -R0.reuse ;  /* 0x000000012f2fa824 */ /* 0x100fe200078e0a00 */
[----:B------:R-:W-:Y:S01]  /*4520*/  ISETP.GE.AND P3, PT, R56, RZ, PT ;  /* 0x000000ff3800720c */ /* 0x000fe20003f66270 */
[--C-:B------:R-:W-:Y:S01]  /*4530*/  @!P4 IMAD.IADD R49, R49, 0x1, -R0.reuse ;  /* 0x000000013131c824 */ /* 0x100fe200078e0a00 */
[----:B------:R-:W-:Y:S01]  /*4540*/  IABS R67, R54 ;  /* 0x0000003600437213 */ /* 0x000fe20000000000 */
[--C-:B------:R-:W-:Y:S01]  /*4550*/  @!P6 IMAD.IADD R53, R53, 0x1, -R0.reuse ;  /* 0x000000013535e824 */ /* 0x100fe200078e0a00 */
[----:B------:R-:W-:Y:S01]  /*4560*/  ISETP.GE.AND P4, PT, R58, RZ, PT ;  /* 0x000000ff3a00720c */ /* 0x000fe20003f86270 */
[----:B------:R-:W-:Y:S01]  /*4570*/  @!P5 IMAD.IADD R55, R55, 0x1, -R0 ;  /* 0x000000013737d824 */ /* 0x000fe200078e0a00 */
[C---:B------:R-:W-:Y:S01]  /*4580*/  ISETP.GT.U32.AND P2, PT, R0.reuse, R47, PT ;  /* 0x0000002f0000720c */ /* 0x040fe20003f44070 */
[----:B------:R-:W-:Y:S01]  /*4590*/  IMAD.MOV.U32 R59, RZ, RZ, R49 ;  /* 0x000000ffff3b7224 */ /* 0x000fe200078e0031 */
[----:B------:R-:W-:-:S02]  /*45a0*/  ISETP.GT.U32.AND P6, PT, R0, R53, PT ;  /* 0x000000350000720c */ /* 0x000fc40003fc4070 */
[----:B------:R-:W-:Y:S01]  /*45b0*/  ISETP.GT.U32.AND P5, PT, R0, R55, PT ;  /* 0x000000370000720c */ /* 0x000fe20003fa4070 */
[----:B------:R-:W-:Y:S01]  /*45c0*/  @!P0 IMAD.MOV R59, RZ, RZ, -R59 ;  /* 0x000000ffff3b8224 */ /* 0x000fe200078e0a3b */
[----:B------:R-:W-:Y:S01]  /*45d0*/  ISETP.GE.AND P0, PT, R48, RZ, PT ;  /* 0x000000ff3000720c */ /* 0x000fe20003f06270 */
[C---:B------:R-:W-:Y:S01]  /*45e0*/  IMAD.HI.U32 R48, R10.reuse, R51, RZ ;  /* 0x000000330a307227 */ /* 0x040fe200078e00ff */
[C---:B------:R-:W-:Y:S02]  /*45f0*/  LOP3.LUT R49, R7.reuse, 0x30, RZ, 0xfc, !PT ;  /* 0x0000003007317812 */ /* 0x040fe400078efcff */
[----:B------:R-:W-:Y:S01]  /*4600*/  LOP3.LUT R56, R7, 0x28, RZ, 0xfc, !PT ;  /* 0x0000002807387812 */ /* 0x000fe200078efcff */
[----:B------:R-:W-:Y:S01]  /*4610*/  IMAD.MOV R50, RZ, RZ, -R48 ;  /* 0x000000ffff327224 */ /* 0x000fe200078e0a30 */
[----:B------:R-:W-:Y:S01]  /*4620*/  IABS R57, R49 ;  /* 0x0000003100397213 */ /* 0x000fe20000000000 */
[----:B------:R-:W-:Y:S01]  /*4630*/  IMAD.HI.U32 R48, R10, R67, RZ ;  /* 0x000000430a307227 */ /* 0x000fe200078e00ff */
[----:B------:R-:W-:-:S03]  /*4640*/  IABS R71, R56 ;  /* 0x0000003800477213 */ /* 0x000fc60000000000 */
[----:B------:R-:W-:Y:S01]  /*4650*/  @!P6 IMAD.IADD R53, R53, 0x1, -R0 ;  /* 0x000000013535e824 */ /* 0x000fe200078e0a00 */
[----:B------:R-:W-:Y:S01]  /*4660*/  ISETP.GE.AND P6, PT, R49, RZ, PT ;  /* 0x000000ff3100720c */ /* 0x000fe20003fc6270 */
[----:B------:R-:W-:Y:S02]  /*4670*/  IMAD.MOV R48, RZ, RZ, -R48 ;  /* 0x000000ffff307224 */ /* 0x000fe400078e0a30 */
[----:B------:R-:W-:Y:S01]  /*4680*/  @!P5 IMAD.IADD R55, R55, 0x1, -R0 ;  /* 0x000000013737d824 */ /* 0x000fe200078e0a00 */
[----:B------:R-:W-:Y:S01]  /*4690*/  ISETP.GE.AND P5, PT, R56, RZ, PT ;  /* 0x000000ff3800720c */ /* 0x000fe20003fa6270 */
[----:B------:R-:W-:Y:S01]  /*46a0*/  IMAD.MOV.U32 R63, RZ, RZ, R53 ;  /* 0x000000ffff3f7224 */ /* 0x000fe200078e0035 */
[C---:B------:R-:W-:Y:S01]  /*46b0*/  LOP3.LUT R56, R7.reuse, 0x20, RZ, 0xfc, !PT ;  /* 0x0000002007387812 */ /* 0x040fe200078efcff */
[----:B------:R-:W-:Y:S01]  /*46c0*/  IMAD R53, R0, R48, R67 ;  /* 0x0000003000357224 */ /* 0x000fe200078e0243 */
[----:B------:R-:W-:Y:S01]  /*46d0*/  LOP3.LUT R67, R7, 0x14, RZ, 0xfc, !PT ;  /* 0x0000001407437812 */ /* 0x000fe200078efcff */
[----:B------:R-:W-:Y:S01]  /*46e0*/  IMAD.MOV.U32 R69, RZ, RZ, R55 ;  /* 0x000000ffff457224 */ /* 0x000fe200078e0037 */
[----:B------:R-:W-:Y:S01]  /*46f0*/  IABS R81, R56 ;  /* 0x0000003800517213 */ /* 0x000fe20000000000 */
[----:B------:R-:W-:Y:S01]  /*4700*/  IMAD.HI.U32 R49, R10, R57, RZ ;  /* 0x000000390a317227 */ /* 0x000fe200078e00ff */
[----:B------:R-:W-:-:S03]  /*4710*/  IABS R87, R67 ;  /* 0x0000004300577213 */ /* 0x000fc60000000000 */
[----:B------:R-:W-:Y:S01]  /*4720*/  @!P4 IMAD.MOV R69, RZ, RZ, -R69 ;  /* 0x000000ffff45c224 */ /* 0x000fe200078e0a45 */
[C---:B------:R-:W-:Y:S01]  /*4730*/  ISETP.GT.U32.AND P4, PT, R0.reuse, R53, PT ;  /* 0x000000350000720c */ /* 0x040fe20003f84070 */
[----:B------:R-:W-:Y:S02]  /*4740*/  IMAD.MOV R52, RZ, RZ, -R49 ;  /* 0x000000ffff347224 */ /* 0x000fe400078e0a31 */
[----:B------:R-:W-:Y:S02]  /*4750*/  IMAD R49, R0, R50, R51 ;  /* 0x0000003200317224 */ /* 0x000fe400078e0233 */
[----:B------:R-:W-:Y:S01]  /*4760*/  @!P2 IMAD.IADD R47, R47, 0x1, -R0 ;  /* 0x000000012f2fa824 */ /* 0x000fe200078e0a00 */
[----:B------:R-:W-:Y:S01]  /*4770*/  ISETP.GE.AND P2, PT, R54, RZ, PT ;  /* 0x000000ff3600720c */ /* 0x000fe20003f46270 */
[----:B------:R-:W-:Y:S01]  /*4780*/  @!P3 IMAD.MOV R63, RZ, RZ, -R63 ;  /* 0x000000ffff3fb224 */ /* 0x000fe200078e0a3f */
[C---:B------:R-:W-:Y:S01]  /*4790*/  ISETP.GT.U32.AND P3, PT, R0.reuse, R49, PT ;  /* 0x000000310000720c */ /* 0x040fe20003f64070 */
[----:B------:R-:W-:Y:S01]  /*47a0*/  IMAD.MOV.U32 R65, RZ, RZ, R47 ;  /* 0x000000ffff417224 */ /* 0x000fe200078e002f */
[----:B------:R-:W-:Y:S01]  /*47b0*/  LOP3.LUT R54, R7, 0x24, RZ, 0xfc, !PT ;  /* 0x0000002407367812 */ /* 0x000fe200078efcff */
[----:B------:R-:W-:-:S02]  /*47c0*/  IMAD R51, R0, R52, R57 ;  /* 0x0000003400337224 */ /* 0x000fc400078e0239 */
[----:B------:R-:W-:Y:S01]  /*47d0*/  @!P4 IMAD.IADD R53, R53, 0x1, -R0 ;  /* 0x000000013535c824 */ /* 0x000fe200078e0a00 */
[----:B------:R-:W-:Y:S01]  /*47e0*/  IABS R79, R54 ;  /* 0x00000036004f7213 */ /* 0x000fe20000000000 */
[----:B------:R-:W-:-:S03]  /*47f0*/  IMAD.HI.U32 R50, R10, R71, RZ ;  /* 0x000000470a327227 */ /* 0x000fc600078e00ff */
[----:B------:R-:W-:Y:S01]  /*4800*/  ISETP.GT.U32.AND P4, PT, R0, R53, PT ;  /* 0x000000350000720c */ /* 0x000fe20003f84070 */
[----:B------:R-:W-:-:S04]  /*4810*/  IMAD.HI.U32 R47, R10, R79, RZ ;  /* 0x0000004f0a2f7227 */ /* 0x000fc800078e00ff */
[----:B------:R-:W-:Y:S02]  /*4820*/  @!P3 IMAD.IADD R49, R49, 0x1, -R0 ;  /* 0x000000013131b824 */ /* 0x000fe400078e0a00 */
[----:B------:R-:W-:Y:S02]  /*4830*/  IMAD.MOV R52, RZ, RZ, -R47 ;  /* 0x000000ffff347224 */ /* 0x000fe400078e0a2f */
[----:B------:R-:W-:Y:S01]  /*4840*/  IMAD.MOV R50, RZ, RZ, -R50 ;  /* 0x000000ffff327224 */ /* 0x000fe200078e0a32 */
[C---:B------:R-:W-:Y:S01]  /*4850*/  ISETP.GT.U32.AND P3, PT, R0.reuse, R49, PT ;  /* 0x000000310000720c */ /* 0x040fe20003f64070 */
[C---:B------:R-:W-:Y:S02]  /*4860*/  IMAD R79, R0.reuse, R52, R79 ;  /* 0x00000034004f7224 */ /* 0x040fe400078e024f */
[----:B------:R-:W-:Y:S02]  /*4870*/  @!P4 IMAD.IADD R53, R53, 0x1, -R0 ;  /* 0x000000013535c824 */ /* 0x000fe400078e0a00 */
[C---:B------:R-:W-:Y:S01]  /*4880*/  IMAD R55, R0.reuse, R50, R71 ;  /* 0x0000003200377224 */ /* 0x040fe200078e0247 */
[C---:B------:R-:W-:Y:S01]  /*4890*/  ISETP.GT.U32.AND P4, PT, R0.reuse, R79, PT ;  /* 0x0000004f0000720c */ /* 0x040fe20003f84070 */
[----:B------:R-:W-:Y:S01]  /*48a0*/  @!P1 IMAD.MOV R65, RZ, RZ, -R65 ;  /* 0x000000ffff419224 */ /* 0x000fe200078e0a41 */
[----:B------:R-:W-:Y:S01]  /*48b0*/  ISETP.GT.U32.AND P1, PT, R0, R51, PT ;  /* 0x000000330000720c */ /* 0x000fe20003f24070 */
[----:B------:R-:W-:-:S04]  /*48c0*/  IMAD.HI.U32 R47, R10, R85, RZ ;  /* 0x000000550a2f7227 */ /* 0x000fc800078e00ff */
[--C-:B------:R-:W-:Y:S01]  /*48d0*/  @!P3 IMAD.IADD R49, R49, 0x1, -R0.reuse ;  /* 0x000000013131b824 */ /* 0x100fe200078e0a00 */
[C---:B------:R-:W-:Y:S01]  /*48e0*/  ISETP.GT.U32.AND P3, PT, R0.reuse, R55, PT ;  /* 0x000000370000720c */ /* 0x040fe20003f64070 */
[----:B------:R-:W-:Y:S02]  /*48f0*/  IMAD.MOV R47, RZ, RZ, -R47 ;  /* 0x000000ffff2f7224 */ /* 0x000fe400078e0a2f */
[----:B------:R-:W-:Y:S02]  /*4900*/  IMAD.MOV.U32 R71, RZ, RZ, R49 ;  /* 0x000000ffff477224 */ /* 0x000fe400078e0031 */
[----:B------:R-:W-:Y:S02]  /*4910*/  @!P4 IMAD.IADD R79, R79, 0x1, -R0 ;  /* 0x000000014f4fc824 */ /* 0x000fe400078e0a00 */
[C---:B------:R-:W-:Y:S02]  /*4920*/  IMAD R85, R0.reuse, R47, R85 ;  /* 0x0000002f00557224 */ /* 0x040fe400078e0255 */
[----:B------:R-:W-:Y:S01]  /*4930*/  @!P0 IMAD.MOV R71, RZ, RZ, -R71 ;  /* 0x000000ffff478224 */ /* 0x000fe200078e0a47 */
[----:B------:R-:W-:Y:S01]  /*4940*/  ISETP.GT.U32.AND P4, PT, R0, R79, PT ;  /* 0x0000004f0000720c */ /* 0x000fe20003f84070 */
[----:B------:R-:W-:-:S04]  /*4950*/  IMAD.HI.U32 R48, R10, R81, RZ ;  /* 0x000000510a307227 */ /* 0x000fc800078e00ff */
[--C-:B------:R-:W-:Y:S01]  /*4960*/  @!P3 IMAD.IADD R55, R55, 0x1, -R0.reuse ;  /* 0x000000013737b824 */ /* 0x100fe200078e0a00 */
[----:B------:R-:W-:Y:S01]  /*4970*/  ISETP.GE.AND P3, PT, R56, RZ, PT ;  /* 0x000000ff3800720c */ /* 0x000fe20003f66270 */
[----:B------:R-:W-:Y:S01]  /*4980*/  @!P1 IMAD.IADD R51, R51, 0x1, -R0 ;  /* 0x0000000133339824 */ /* 0x000fe200078e0a00 */
[----:B------:R-:W-:Y:S01]  /*4990*/  LOP3.LUT R56, R7, 0x10, RZ, 0xfc, !PT ;  /* 0x0000001007387812 */ /* 0x000fe200078efcff */
[----:B------:R-:W-:Y:S01]  /*49a0*/  IMAD.MOV R48, RZ, RZ, -R48 ;  /* 0x000000ffff307224 */ /* 0x000fe200078e0a30 */
[----:B------:R-:W-:Y:S01]  /*49b0*/  ISETP.GT.U32.AND P0, PT, R0, R55, PT ;  /* 0x000000370000720c */ /* 0x000fe20003f04070 */
[----:B------:R-:W-:Y:S01]  /*49c0*/  IMAD.HI.U32 R50, R10, R87, RZ ;  /* 0x000000570a327227 */ /* 0x000fe200078e00ff */
[----:B------:R-:W-:Y:S02]  /*49d0*/  IABS R89, R56 ;  /* 0x0000003800597213 */ /* 0x000fe40000000000 */
[C---:B------:R-:W-:Y:S01]  /*49e0*/  ISETP.GT.U32.AND P1, PT, R0.reuse, R51, PT ;  /* 0x000000330000720c */ /* 0x040fe20003f24070 */
[----:B------:R-:W-:Y:S01]  /*49f0*/  @!P4 IMAD.IADD R79, R79, 0x1, -R0 ;  /* 0x000000014f4fc824 */ /* 0x000fe200078e0a00 */
[----:B------:R-:W-:Y:S01]  /*4a00*/  ISETP.GT.U32.AND P4, PT, R0, R85, PT ;  /* 0x000000550000720c */ /* 0x000fe20003f84070 */
[----:B------:R-:W-:-:S04]  /*4a10*/  IMAD.HI.U32 R47, R10, R89, RZ ;  /* 0x000000590a2f7227 */ /* 0x000fc800078e00ff */
[C---:B------:R-:W-:Y:S02]  /*4a20*/  IMAD R81, R0.reuse, R48, R81 ;  /* 0x0000003000517224 */ /* 0x040fe400078e0251 */
[----:B------:R-:W-:Y:S02]  /*4a30*/  IMAD.MOV R47, RZ, RZ, -R47 ;  /* 0x000000ffff2f7224 */ /* 0x000fe400078e0a2f */
[--C-:B------:R-:W-:Y:S01]  /*4a40*/  @!P0 IMAD.IADD R55, R55, 0x1, -R0.reuse ;  /* 0x0000000137378824 */ /* 0x100fe200078e0a00 */
[C---:B------:R-:W-:Y:S01]  /*4a50*/  ISETP.GT.U32.AND P0, PT, R0.reuse, R81, PT ;  /* 0x000000510000720c */ /* 0x040fe20003f04070 */
[C---:B------:R-:W-:Y:S02]  /*4a60*/  IMAD R89, R0.reuse, R47, R89 ;  /* 0x0000002f00597224 */ /* 0x040fe400078e0259 */
[--C-:B------:R-:W-:Y:S02]  /*4a70*/  @!P4 IMAD.IADD R85, R85, 0x1, -R0.reuse ;  /* 0x000000015555c824 */ /* 0x100fe400078e0a00 */
[----:B------:R-:W-:Y:S01]  /*4a80*/  @!P1 IMAD.IADD R51, R51, 0x1, -R0 ;  /* 0x0000000133339824 */ /* 0x000fe200078e0a00 */
[----:B------:R-:W-:Y:S01]  /*4a90*/  ISETP.GT.U32.AND P4, PT, R0, R89, PT ;  /* 0x000000590000720c */ /* 0x000fe20003f84070 */
[----:B------:R-:W-:Y:S01]  /*4aa0*/  IMAD.HI.U32 R48, R10, R91, RZ ;  /* 0x0000005b0a307227 */ /* 0x000fe200078e00ff */
[----:B------:R-:W-:-:S02]  /*4ab0*/  ISETP.GE.AND P1, PT, R54, RZ, PT ;  /* 0x000000ff3600720c */ /* 0x000fc40003f26270 */
[----:B------:R-:W-:Y:S01]  /*4ac0*/  LEA.HI R54, R14, R4, RZ, 0x1b ;  /* 0x000000040e367211 */ /* 0x000fe200078fd8ff */
[----:B------:R-:W-:Y:S02]  /*4ad0*/  IMAD.MOV R50, RZ, RZ, -R50 ;  /* 0x000000ffff327224 */ /* 0x000fe400078e0a32 */
[----:B------:R-:W-:Y:S02]  /*4ae0*/  @!P0 IMAD.IADD R81, R81, 0x1, -R0 ;  /* 0x0000000151518824 */ /* 0x000fe400078e0a00 */
[----:B------:R-:W-:Y:S02]  /*4af0*/  VIADD R58, R54, 0xfc ;  /* 0x000000fc363a7836 */ /* 0x000fe40000000000 */
[----:B------:R-:W-:Y:S02]  /*4b00*/  IMAD.MOV R48, RZ, RZ, -R48 ;  /* 0x000000ffff307224 */ /* 0x000fe400078e0a30 */
[----:B------:R-:W-:-:S04]  /*4b10*/  IMAD.HI.U32 R49, R10, R93, RZ ;  /* 0x0000005d0a317227 */ /* 0x000fc800078e00ff */
[C---:B------:R-:W-:Y:S02]  /*4b20*/  IMAD R87, R0.reuse, R50, R87 ;  /* 0x0000003200577224 */ /* 0x040fe400078e0257 */
[----:B------:R-:W-:Y:S01]  /*4b30*/  @!P4 IMAD.IADD R89, R89, 0x1, -R0 ;  /* 0x000000015959c824 */ /* 0x000fe200078e0a00 */
[C---:B------:R-:W-:Y:S01]  /*4b40*/  ISETP.GT.U32.AND P4, PT, R0.reuse, R81, PT ;  /* 0x000000510000720c */ /* 0x040fe20003f84070 */
[C---:B------:R-:W-:Y:S01]  /*4b50*/  IMAD R91, R0.reuse, R48, R91 ;  /* 0x00000030005b7224 */ /* 0x040fe200078e025b */
[----:B------:R-:W-:Y:S01]  /*4b60*/  IABS R48, R58 ;  /* 0x0000003a00307213 */ /* 0x000fe20000000000 */
[----:B------:R-:W-:Y:S01]  /*4b70*/  IMAD.MOV R49, RZ, RZ, -R49 ;  /* 0x000000ffff317224 */ /* 0x000fe200078e0a31 */
[----:B------:R-:W-:Y:S01]  /*4b80*/  ISETP.GT.U32.AND P0, PT, R0, R87, PT ;  /* 0x000000570000720c */ /* 0x000fe20003f04070 */
[----:B------:R-:W-:-:S04]  /*4b90*/  IMAD.HI.U32 R47, R10, R95, RZ ;  /* 0x0000005f0a2f7227 */ /* 0x000fc800078e00ff */
[----:B------:R-:W-:Y:S02]  /*4ba0*/  IMAD R93, R0, R49, R93 ;  /* 0x00000031005d7224 */ /* 0x000fe400078e025d */
[----:B------:R-:W-:Y:S02]  /*4bb0*/  VIADD R60, R54, 0xdc ;  /* 0x000000dc363c7836 */ /* 0x000fe40000000000 */
[----:B------:R-:W-:Y:S02]  /*4bc0*/  IMAD.MOV.U32 R49, RZ, RZ, R48 ;  /* 0x000000ffff317224 */ /* 0x000fe400078e0030 */
[----:B------:R-:W-:Y:S01]  /*4bd0*/  IMAD.MOV R48, RZ, RZ, -R47 ;  /* 0x000000ffff307224 */ /* 0x000fe200078e0a2f */
[----:B------:R-:W-:Y:S01]  /*4be0*/  IABS R57, R60 ;  /* 0x0000003c00397213 */ /* 0x000fe20000000000 */
[----:B------:R-:W-:-:S04]  /*4bf0*/  IMAD.HI.U32 R47, R10, R49, RZ ;  /* 0x000000310a2f7227 */ /* 0x000fc800078e00ff */
[----:B------:R-:W-:Y:S01]  /*4c00*/  @!P4 IMAD.IADD R81, R81, 0x1, -R0 ;  /* 0x000000015151c824 */ /* 0x000fe200078e0a00 */
[C---:B------:R-:W-:Y:S01]  /*4c10*/  ISETP.GT.U32.AND P4, PT, R0.reuse, R93, PT ;  /* 0x0000005d0000720c */ /* 0x040fe20003f84070 */
[----:B------:R-:W-:Y:S02]  /*4c20*/  IMAD R95, R0, R48, R95 ;  /* 0x00000030005f7224 */ /* 0x000fe400078e025f */
[----:B------:R-:W-:Y:S02]  /*4c30*/  IMAD.MOV R47, RZ, RZ, -R47 ;  /* 0x000000ffff2f7224 */ /* 0x000fe400078e0a2f */
[----:B------:R-:W-:Y:S02]  /*4c40*/  VIADD R62, R54, 0xbc ;  /* 0x000000bc363e7836 */ /* 0x000fe40000000000 */
[----:B------:R-:W-:-:S03]  /*4c50*/  IMAD.HI.U32 R48, R10, R57, RZ ;  /* 0x000000390a307227 */ /* 0x000fc600078e00ff */
[----:B------:R-:W-:Y:S01]  /*4c60*/  IABS R50, R62 ;  /* 0x0000003e00327213 */ /* 0x000fe20000000000 */
[----:B------:R-:W-:Y:S01]  /*4c70*/  @!P0 IMAD.IADD R87, R87, 0x1, -R0 ;  /* 0x0000000157578824 */ /* 0x000fe200078e0a00 */
[C---:B------:R-:W-:Y:S01]  /*4c80*/  ISETP.GT.U32.AND P0, PT, R0.reuse, R91, PT ;  /* 0x0000005b0000720c */ /* 0x040fe20003f04070 */
[----:B------:R-:W-:Y:S02]  /*4c90*/  IMAD.MOV.U32 R77, RZ, RZ, R55 ;  /* 0x000000ffff4d7224 */ /* 0x000fe400078e0037 */
[C---:B------:R-:W-:Y:S02]  /*4ca0*/  IMAD R47, R0.reuse, R47, R49 ;  /* 0x0000002f002f7224 */ /* 0x040fe400078e0231 */
[----:B------:R-:W-:Y:S02]  /*4cb0*/  IMAD.MOV R49, RZ, RZ, -R48 ;  /* 0x000000ffff317224 */ /* 0x000fe400078e0a30 */
[----:B------:R-:W-:Y:S01]  /*4cc0*/  @!P5 IMAD.MOV R77, RZ, RZ, -R77 ;  /* 0x000000ffff4dd224 */ /* 0x000fe200078e0a4d */
[C---:B------:R-:W-:Y:S01]  /*4cd0*/  ISETP.GT.U32.AND P5, PT, R0.reuse, R87, PT ;  /* 0x000000570000720c */ /* 0x040fe20003fa4070 */
[----:B------:R-:W-:-:S02]  /*4ce0*/  IMAD R49, R0, R49, R57 ;  /* 0x0000003100317224 */ /* 0x000fc400078e0239 */
[----:B------:R-:W-:Y:S02]  /*4cf0*/  IMAD.MOV.U32 R73, RZ, RZ, R51 ;  /* 0x000000ffff497224 */ /* 0x000fe400078e0033 */
[----:B------:R-:W-:Y:S02]  /*4d00*/  IMAD.MOV.U32 R51, RZ, RZ, R50 ;  /* 0x000000ffff337224 */ /* 0x000fe400078e0032 */
[----:B------:R-:W-:Y:S02]  /*4d10*/  IMAD.MOV.U32 R75, RZ, RZ, R53 ;  /* 0x000000ffff4b7224 */ /* 0x000fe400078e0035 */
[----:B------:R-:W-:Y:S01]  /*4d20*/  @!P4 IMAD.IADD R93, R93, 0x1, -R0 ;  /* 0x000000015d5dc824 */ /* 0x000fe200078e0a00 */
[----:B------:R-:W-:Y:S01]  /*4d30*/  ISETP.GT.U32.AND P4, PT, R0, R49, PT ;  /* 0x000000310000720c */ /* 0x000fe20003f84070 */
[----:B------:R-:W-:Y:S02]  /*4d40*/  VIADD R64, R54, 0x9c ;  /* 0x0000009c36407836 */ /* 0x000fe40000000000 */
[----:B------:R-:W-:-:S03]  /*4d50*/  IMAD.HI.U32 R48, R10, R51, RZ ;  /* 0x000000330a307227 */ /* 0x000fc600078e00ff */
[----:B------:R-:W-:Y:S01]  /*4d60*/  IABS R52, R64 ;  /* 0x0000004000347213 */ /* 0x000fe20000000000 */
[----:B------:R-:W-:Y:S01]  /*4d70*/  @!P2 IMAD.MOV R75, RZ, RZ, -R75 ;  /* 0x000000ffff4ba224 */ /* 0x000fe200078e0a4b */
[C---:B------:R-:W-:Y:S01]  /*4d80*/  ISETP.GT.U32.AND P2, PT, R0.reuse, R85, PT ;  /* 0x000000550000720c */ /* 0x040fe20003f44070 */
[----:B------:R-:W-:Y:S02]  /*4d90*/  IMAD.MOV R48, RZ, RZ, -R48 ;  /* 0x000000ffff307224 */ /* 0x000fe400078e0a30 */
[----:B------:R-:W-:Y:S01]  /*4da0*/  @!P6 IMAD.MOV R73, RZ, RZ, -R73 ;  /* 0x000000ffff49e224 */ /* 0x000fe200078e0a49 */
[C---:B------:R-:W-:Y:S01]  /*4db0*/  ISETP.GT.U32.AND P6, PT, R0.reuse, R89, PT ;  /* 0x000000590000720c */ /* 0x040fe20003fc4070 */
[--C-:B------:R-:W-:Y:S01]  /*4dc0*/  @!P5 IMAD.IADD R87, R87, 0x1, -R0.reuse ;  /* 0x000000015757d824 */ /* 0x100fe200078e0a00 */
[C---:B------:R-:W-:Y:S01]  /*4dd0*/  ISETP.GT.U32.AND P5, PT, R0.reuse, R47, PT ;  /* 0x0000002f0000720c */ /* 0x040fe20003fa4070 */
[----:B------:R-:W-:Y:S02]  /*4de0*/  @!P0 IMAD.IADD R91, R91, 0x1, -R0 ;  /* 0x000000015b5b8824 */ /* 0x000fe400078e0a00 */
[----:B------:R-:W-:-:S02]  /*4df0*/  IMAD R51, R0, R48, R51 ;  /* 0x0000003000337224 */ /* 0x000fc400078e0233 */
[----:B------:R-:W-:Y:S01]  /*4e00*/  IMAD.MOV.U32 R53, RZ, RZ, R52 ;  /* 0x000000ffff357224 */ /* 0x000fe200078e0034 */
[C---:B------:R-:W-:Y:S01]  /*4e10*/  ISETP.GT.U32.AND P0, PT, R0.reuse, R91, PT ;  /* 0x0000005b0000720c */ /* 0x040fe20003f04070 */
[----:B------:R-:W-:Y:S01]  /*4e20*/  @!P4 IMAD.IADD R49, R49, 0x1, -R0 ;  /* 0x000000013131c824 */ /* 0x000fe200078e0a00 */
[----:B------:R-:W-:Y:S01]  /*4e30*/  ISETP.GT.U32.AND P4, PT, R0, R51, PT ;  /* 0x000000330000720c */ /* 0x000fe20003f84070 */
[----:B------:R-:W-:-:S04]  /*4e40*/  IMAD.HI.U32 R50, R10, R53, RZ ;  /* 0x000000350a327227 */ /* 0x000fc800078e00ff */
[----:B------:R-:W-:Y:S01]  /*4e50*/  @!P2 IMAD.IADD R85, R85, 0x1, -R0 ;  /* 0x000000015555a824 */ /* 0x000fe200078e0a00 */
[----:B------:R-:W-:Y:S01]  /*4e60*/  ISETP.GT.U32.AND P2, PT, R0, R95, PT ;  /* 0x0000005f0000720c */ /* 0x000fe20003f44070 */
[----:B------:R-:W-:Y:S02]  /*4e70*/  IMAD.MOV R50, RZ, RZ, -R50 ;  /* 0x000000ffff327224 */ /* 0x000fe400078e0a32 */
[--C-:B------:R-:W-:Y:S01]  /*4e80*/  @!P6 IMAD.IADD R89, R89, 0x1, -R0.reuse ;  /* 0x000000015959e824 */ /* 0x100fe200078e0a00 */
[----:B------:R-:W-:Y:S01]  /*4e90*/  ISETP.GE.AND P6, PT, R66, RZ, PT ;  /* 0x000000ff4200720c */ /* 0x000fe20003fc6270 */
[----:B------:R-:W-:Y:S01]  /*4ea0*/  @!P5 IMAD.IADD R47, R47, 0x1, -R0 ;  /* 0x000000012f2fd824 */ /* 0x000fe200078e0a00 */
[----:B------:R-:W-:Y:S01]  /*4eb0*/  ISETP.GE.AND P5, PT, R68, RZ, PT ;  /* 0x000000ff4400720c */ /* 0x000fe20003fa6270 */
[----:B------:R-:W-:Y:S02]  /*4ec0*/  VIADD R66, R54, 0x7c ;  /* 0x0000007c36427836 */ /* 0x000fe40000000000 */
[----:B------:R-:W-:-:S02]  /*4ed0*/  IMAD R53, R0, R50, R53 ;  /* 0x0000003200357224 */ /* 0x000fc400078e0235 */
[C---:B------:R-:W-:Y:S01]  /*4ee0*/  VIADD R68, R54.reuse, 0x5c ;  /* 0x0000005c36447836 */ /* 0x040fe20000000000 */
[----:B------:R-:W-:Y:S01]  /*4ef0*/  IABS R57, R66 ;  /* 0x0000004200397213 */ /* 0x000fe20000000000 */
[C---:B------:R-:W-:Y:S02]  /*4f00*/  VIADD R70, R54.reuse, 0x3c ;  /* 0x0000003c36467836 */ /* 0x040fe40000000000 */
[----:B------:R-:W-:Y:S02]  /*4f10*/  VIADD R54, R54, 0x1c ;  /* 0x0000001c36367836 */ /* 0x000fe40000000000 */
[--C-:B------:R-:W-:Y:S01]  /*4f20*/  @!P0 IMAD.IADD R91, R91, 0x1, -R0.reuse ;  /* 0x000000015b5b8824 */ /* 0x100fe200078e0a00 */
[----:B------:R-:W-:Y:S01]  /*4f30*/  ISETP.GE.AND P0, PT, R67, RZ, PT ;  /* 0x000000ff4300720c */ /* 0x000fe20003f06270 */
[--C-:B------:R-:W-:Y:S01]  /*4f40*/  @!P4 IMAD.IADD R51, R51, 0x1, -R0.reuse ;  /* 0x000000013333c824 */ /* 0x100fe200078e0a00 */
[----:B------:R-:W-:Y:S01]  /*4f50*/  IABS R67, R68 ;  /* 0x0000004400437213 */ /* 0x000fe20000000000 */
[----:B------:R-:W-:Y:S01]  /*4f60*/  @!P2 IMAD.IADD R95, R95, 0x1, -R0 ;  /* 0x000000015f5fa824 */ /* 0x000fe200078e0a00 */
[----:B------:R-:W-:Y:S01]  /*4f70*/  ISETP.GT.U32.AND P4, PT, R0, R53, PT ;  /* 0x000000350000720c */ /* 0x000fe20003f84070 */
[----:B------:R-:W-:Y:S01]  /*4f80*/  @!P1 IMAD.MOV R79, RZ, RZ, -R79 ;  /* 0x000000ffff4f9224 */ /* 0x000fe200078e0a4f */
[----:B------:R-:W-:Y:S01]  /*4f90*/  IABS R97, R54 ;  /* 0x0000003600617213 */ /* 0x000fe20000000000 */
[----:B------:R-:W-:Y:S01]  /*4fa0*/  IMAD.HI.U32 R48, R10, R57, RZ ;  /* 0x000000390a307227 */ /* 0x000fe200078e00ff */
[----:B------:R-:W-:-:S02]  /*4fb0*/  IABS R83, R70 ;  /* 0x0000004600537213 */ /* 0x000fc40000000000 */
[----:B------:R-:W-:Y:S01]  /*4fc0*/  ISETP.GE.AND P2, PT, R56, RZ, PT ;  /* 0x000000ff3800720c */ /* 0x000fe20003f46270 */
[----:B------:R-:W-:Y:S01]  /*4fd0*/  IMAD.HI.U32 R50, R10, R67, RZ ;  /* 0x000000430a327227 */ /* 0x000fe200078e00ff */
[----:B------:R-:W-:-:S03]  /*4fe0*/  ISETP.GT.U32.AND P1, PT, R0, R93, PT ;  /* 0x0000005d0000720c */ /* 0x000fc60003f24070 */
[----:B------:R-:W-:Y:S01]  /*4ff0*/  @!P3 IMAD.MOV R81, RZ, RZ, -R81 ;  /* 0x000000ffff51b224 */ /* 0x000fe200078e0a51 */
[----:B------:R-:W-:Y:S01]  /*5000*/  ISETP.GT.U32.AND P3, PT, R0, R95, PT ;  /* 0x0000005f0000720c */ /* 0x000fe20003f64070 */
[----:B------:R-:W-:-:S04]  /*5010*/  IMAD.HI.U32 R55, R10, R97, RZ ;  /* 0x000000610a377227 */ /* 0x000fc800078e00ff */
[----:B------:R-:W-:-:S04]  /*5020*/  IMAD.HI.U32 R52, R10, R83, RZ ;  /* 0x000000530a347227 */ /* 0x000fc800078e00ff */
[----:B------:R-:W-:Y:S02]  /*5030*/  IMAD.MOV R48, RZ, RZ, -R48 ;  /* 0x000000ffff307224 */ /* 0x000fe400078e0a30 */
[----:B------:R-:W-:Y:S02]  /*5040*/  IMAD.MOV R50, RZ, RZ, -R50 ;  /* 0x000000ffff327224 */ /* 0x000fe400078e0a32 */
[----:B------:R-:W-:Y:S02]  /*5050*/  IMAD.MOV R56, RZ, RZ, -R55 ;  /* 0x000000ffff387224 */ /* 0x000fe400078e0a37 */
[----:B------:R-:W-:Y:S02]  /*5060*/  IMAD.MOV R52, RZ, RZ, -R52 ;  /* 0x000000ffff347224 */ /* 0x000fe400078e0a34 */
[C---:B------:R-:W-:Y:S01]  /*5070*/  IMAD R55, R0.reuse, R48, R57 ;  /* 0x0000003000377224 */ /* 0x040fe200078e0239 */
[----:B------:R-:W-:Y:S01]  /*5080*/  SHF.R.S32.HI R48, RZ, 0x2, R14 ;  /* 0x00000002ff307819 */ /* 0x000fe2000001140e */
[----:B------:R-:W-:-:S02]  /*5090*/  IMAD R57, R0, R50, R67 ;  /* 0x0000003200397224 */ /* 0x000fc400078e0243 */
[--C-:B------:R-:W-:Y:S01]  /*50a0*/  @!P4 IMAD.IADD R53, R53, 0x1, -R0.reuse ;  /* 0x000000013535c824 */ /* 0x100fe200078e0a00 */
[C---:B------:R-:W-:Y:S01]  /*50b0*/  ISETP.GT.U32.AND P4, PT, R0.reuse, R47, PT ;  /* 0x0000002f0000720c */ /* 0x040fe20003f84070 */
[----:B------:R-:W-:Y:S01]  /*50c0*/  IMAD R67, R0, R52, R83 ;  /* 0x0000003400437224 */ /* 0x000fe200078e0253 */
[----:B------:R-:W-:Y:S01]  /*50d0*/  SGXT R48, R48, 0x1 ;  /* 0x000000013030781a */ /* 0x000fe20000000200 */
[----:B------:R-:W-:Y:S01]  /*50e0*/  @!P0 IMAD.MOV R87, RZ, RZ, -R87 ;  /* 0x000000ffff578224 */ /* 0x000fe200078e0a57 */
[C---:B------:R-:W-:Y:S01]  /*50f0*/  ISETP.GT.U32.AND P0, PT, R0.reuse, R49, PT ;  /* 0x000000310000720c */ /* 0x040fe20003f04070 */
[----:B------:R-:W-:Y:S01]  /*5100*/  @!P2 IMAD.MOV R89, RZ, RZ, -R89 ;  /* 0x000000ffff59a224 */ /* 0x000fe200078e0a59 */
[C---:B------:R-:W-:Y:S01]  /*5110*/  ISETP.GT.U32.AND P2, PT, R0.reuse, R51, PT ;  /* 0x000000330000720c */ /* 0x040fe20003f44070 */
[----:B------:R-:W-:Y:S01]  /*5120*/  @!P5 IMAD.MOV R91, RZ, RZ, -R91 ;  /* 0x000000ffff5bd224 */ /* 0x000fe200078e0a5b */
[C---:B------:R-:W-:Y:S01]  /*5130*/  ISETP.GT.U32.AND P5, PT, R0.reuse, R55, PT ;  /* 0x000000370000720c */ /* 0x040fe20003fa4070 */
[----:B------:R-:W-:Y:S01]  /*5140*/  @!P1 IMAD.IADD R93, R93, 0x1, -R0 ;  /* 0x000000015d5d9824 */ /* 0x000fe200078e0a00 */
[----:B------:R-:W-:Y:S01]  /*5150*/  ISETP.GT.U32.AND P1, PT, R0, R57, PT ;  /* 0x000000390000720c */ /* 0x000fe20003f24070 */
[----:B------:R-:W-:-:S04]  /*5160*/  IMAD.HI.U32 R10, R10, R99, RZ ;  /* 0x000000630a0a7227 */ /* 0x000fc800078e00ff */
[----:B------:R-:W-:Y:S01]  /*5170*/  @!P3 IMAD.IADD R95, R95, 0x1, -R0 ;  /* 0x000000015f5fb824 */ /* 0x000fe200078e0a00 */
[C---:B------:R-:W-:Y:S01]  /*5180*/  ISETP.GT.U32.AND P3, PT, R0.reuse, R67, PT ;  /* 0x000000430000720c */ /* 0x040fe20003f64070 */
[----:B------:R-:W-:Y:S02]  /*5190*/  IMAD.MOV R10, RZ, RZ, -R10 ;  /* 0x000000ffff0a7224 */ /* 0x000fe400078e0a0a */
[C---:B------:R-:W-:Y:S02]  /*51a0*/  IMAD R83, R0.reuse, R56, R97 ;  /* 0x0000003800537224 */ /* 0x040fe400078e0261 */
[----:B------:R-:W-:Y:S01]  /*51b0*/  IMAD R97, R0, R10, R99 ;  /* 0x0000000a00617224 */ /* 0x000fe200078e0263 */
[----:B------:R-:W-:Y:S01]  /*51c0*/  LOP3.LUT R99, R48, 0x90, RZ, 0xc0, !PT ;  /* 0x0000009030637812 */ /* 0x000fe200078ec0ff */
[--C-:B------:R-:W-:Y:S01]  /*51d0*/  @!P4 IMAD.IADD R47, R47, 0x1, -R0.reuse ;  /* 0x000000012f2fc824 */ /* 0x100fe200078e0a00 */
[C---:B------:R-:W-:Y:S01]  /*51e0*/  ISETP.GT.U32.AND P4, PT, R0.reuse, R83, PT ;  /* 0x000000530000720c */ /* 0x040fe20003f84070 */
[--C-:B------:R-:W-:Y:S01]  /*51f0*/  @!P0 IMAD.IADD R49, R49, 0x1, -R0.reuse ;  /* 0x0000000131318824 */ /* 0x100fe200078e0a00 */
[C---:B------:R-:W-:Y:S01]  /*5200*/  ISETP.GT.U32.AND P0, PT, R0.reuse, R97, PT ;  /* 0x000000610000720c */ /* 0x040fe20003f04070 */
[----:B------:R-:W-:Y:S01]  /*5210*/  @!P6 IMAD.MOV R85, RZ, RZ, -R85 ;  /* 0x000000ffff55e224 */ /* 0x000fe200078e0a55 */
[----:B------:R-:W-:Y:S01]  /*5220*/  ISETP.GT.U32.AND P6, PT, R0, R53, PT ;  /* 0x000000350000720c */ /* 0x000fe20003fc4070 */
[--C-:B------:R-:W-:Y:S01]  /*5230*/  @!P2 IMAD.IADD R51, R51, 0x1, -R0.reuse ;  /* 0x000000013333a824 */ /* 0x100fe200078e0a00 */
[----:B------:R-:W-:Y:S01]  /*5240*/  ISETP.GE.AND P2, PT, R72, RZ, PT ;  /* 0x000000ff4800720c */ /* 0x000fe20003f46270 */
        /* <DEDUP_REMOVED lines=9> */
[----:B------:R-:W-:Y:S01]  /*52e0*/  ISETP.GT.U32.AND P0, PT, R0, R55, PT ;  /* 0x000000370000720c */ /* 0x000fe20003f04070 */
[--C-:B------:R-:W-:Y:S01]  /*52f0*/  @!P6 IMAD.IADD R53, R53, 0x1, -R0.reuse ;  /* 0x000000013535e824 */ /* 0x100fe200078e0a00 */
[----:B------:R-:W-:Y:S01]  /*5300*/  ISETP.GE.AND P6, PT, R58, RZ, PT ;  /* 0x000000ff3a00720c */ /* 0x000fe20003fc6270 */
[----:B------:R-:W-:Y:S01]  /*5310*/  @!P2 IMAD.MOV R93, RZ, RZ, -R93 ;  /* 0x000000ffff5da224 */ /* 0x000fe200078e0a5d */
[C---:B------:R-:W-:Y:S01]  /*5320*/  ISETP.GT.U32.AND P2, PT, R0.reuse, R57, PT ;  /* 0x000000390000720c */ /* 0x040fe20003f44070 */
[----:B------:R-:W-:Y:S01]  /*5330*/  @!P5 IMAD.MOV R95, RZ, RZ, -R95 ;  /* 0x000000ffff5fd224 */ /* 0x000fe200078e0a5f */
[C---:B------:R-:W-:Y:S01]  /*5340*/  ISETP.GT.U32.AND P5, PT, R0.reuse, R67, PT ;  /* 0x000000430000720c */ /* 0x040fe20003fa4070 */
[----:B------:R-:W-:Y:S01]  /*5350*/  @!P1 IMAD.MOV R49, RZ, RZ, -R49 ;  /* 0x000000ffff319224 */ /* 0x000fe200078e0a31 */
[C---:B------:R-:W-:Y:S01]  /*5360*/  ISETP.GT.U32.AND P1, PT, R0.reuse, R83, PT ;  /* 0x000000530000720c */ /* 0x040fe20003f24070 */
[----:B------:R-:W-:Y:S01]  /*5370*/  @!P3 IMAD.MOV R51, RZ, RZ, -R51 ;  /* 0x000000ffff33b224 */ /* 0x000fe200078e0a33 */
[----:B------:R-:W-:Y:S01]  /*5380*/  ISETP.GT.U32.AND P3, PT, R0, R97, PT ;  /* 0x000000610000720c */ /* 0x000fe20003f64070 */
[C---:B------:R-:W-:Y:S01]  /*5390*/  IMAD.SHL.U32 R10, R14.reuse, 0x20, RZ ;  /* 0x000000200e0a7824 */ /* 0x040fe200078e00ff */
[----:B------:R-:W-:Y:S01]  /*53a0*/  LOP3.LUT R14, R14, 0x1f, RZ, 0xc0, !PT ;  /* 0x0000001f0e0e7812 */ /* 0x000fe200078ec0ff */
[--C-:B------:R-:W-:Y:S01]  /*53b0*/  @!P0 IMAD.IADD R55, R55, 0x1, -R0.reuse ;  /* 0x0000000137378824 */ /* 0x100fe200078e0a00 */
[----:B------:R-:W-:Y:S01]  /*53c0*/  ISETP.GE.AND P0, PT, R68, RZ, PT ;  /* 0x000000ff4400720c */ /* 0x000fe20003f06270 */
[----:B------:R-:W-:Y:S01]  /*53d0*/  @!P6 IMAD.MOV R47, RZ, RZ, -R47 ;  /* 0x000000ffff2fe224 */ /* 0x000fe200078e0a2f */
[----:B------:R-:W-:Y:S01]  /*53e0*/  ISETP.GE.AND P6, PT, R66, RZ, PT ;  /* 0x000000ff4200720c */ /* 0x000fe20003fc6270 */
[--C-:B------:R-:W-:Y:S01]  /*53f0*/  @!P2 IMAD.IADD R57, R57, 0x1, -R0.reuse ;  /* 0x000000013939a824 */ /* 0x100fe200078e0a00 */
[----:B------:R-:W-:Y:S01]  /*5400*/  ISETP.GE.AND P2, PT, R70, RZ, PT ;  /* 0x000000ff4600720c */ /* 0x000fe20003f46270 */
[--C-:B------:R-:W-:Y:S01]  /*5410*/  @!P5 IMAD.IADD R67, R67, 0x1, -R0.reuse ;  /* 0x000000014343d824 */ /* 0x100fe200078e0a00 */
[----:B------:R-:W-:Y:S01]  /*5420*/  ISETP.GE.AND P5, PT, R54, RZ, PT ;  /* 0x000000ff3600720c */ /* 0x000fe20003fa6270 */
[--C-:B------:R-:W-:Y:S01]  /*5430*/  @!P1 IMAD.IADD R83, R83, 0x1, -R0.reuse ;  /* 0x0000000153539824 */ /* 0x100fe200078e0a00 */
[----:B------:R-:W-:Y:S01]  /*5440*/  ISETP.GE.AND P1, PT, R7, RZ, PT ;  /* 0x000000ff0700720c */ /* 0x000fe20003f26270 */
[----:B------:R-:W-:Y:S01]  /*5450*/  @!P3 IMAD.IADD R97, R97, 0x1, -R0 ;  /* 0x000000016161b824 */ /* 0x000fe200078e0a00 */
[----:B------:R-:W-:Y:S01]  /*5460*/  ISETP.NE.AND P3, PT, R3, RZ, PT ;  /* 0x000000ff0300720c */ /* 0x000fe20003f65270 */
[----:B------:R-:W-:Y:S01]  /*5470*/  @!P4 IMAD.MOV R53, RZ, RZ, -R53 ;  /* 0x000000ffff35c224 */ /* 0x000fe200078e0a35 */
[----:B------:R-:W-:Y:S01]  /*5480*/  LOP3.LUT R0, RZ, R3, RZ, 0x33, !PT ;  /* 0x00000003ff007212 */ /* 0x000fe200078e33ff */
[----:B------:R-:W-:Y:S01]  /*5490*/  @!P0 IMAD.MOV R57, RZ, RZ, -R57 ;  /* 0x000000ffff398224 */ /* 0x000fe200078e0a39 */
[----:B------:R-:W-:Y:S01]  /*54a0*/  LOP3.LUT R156, R99, 0xf60, R10, 0xf8, !PT ;  /* 0x00000f60639c7812 */ /* 0x000fe200078ef80a */
[----:B------:R-:W-:Y:S01]  /*54b0*/  @!P6 IMAD.MOV R55, RZ, RZ, -R55 ;  /* 0x000000ffff37e224 */ /* 0x000fe200078e0a37 */
[C---:B------:R-:W-:Y:S01]  /*54c0*/  SEL R8, R0.reuse, R8, !P3 ;  /* 0x0000000800087207 */ /* 0x040fe20005800000 */
[----:B------:R-:W-:Y:S01]  /*54d0*/  @!P2 IMAD.MOV R67, RZ, RZ, -R67 ;  /* 0x000000ffff43a224 */ /* 0x000fe200078e0a43 */
[C---:B------:R-:W-:Y:S01]  /*54e0*/  SEL R47, R0.reuse, R47, !P3 ;  /* 0x0000002f002f7207 */ /* 0x040fe20005800000 */
[----:B------:R-:W-:Y:S01]  /*54f0*/  @!P5 IMAD.MOV R83, RZ, RZ, -R83 ;  /* 0x000000ffff53d224 */ /* 0x000fe200078e0a53 */
[----:B------:R-:W-:Y:S01]  /*5500*/  SEL R2, R0, R2, !P3 ;  /* 0x0000000200027207 */ /* 0x000fe20005800000 */
[----:B------:R-:W-:Y:S01]  /*5510*/  IMAD R228, R8, UR5, RZ ;  /* 0x0000000508e47c24 */ /* 0x000fe2000f8e02ff */
[C---:B------:R-:W-:Y:S01]  /*5520*/  SEL R9, R0.reuse, R9, !P3 ;  /* 0x0000000900097207 */ /* 0x040fe20005800000 */
[----:B------:R-:W-:Y:S01]  /*5530*/  IMAD R47, R47, UR5, RZ ;  /* 0x000000052f2f7c24 */ /* 0x000fe2000f8e02ff */
[C---:B------:R-:W-:Y:S01]  /*5540*/  SEL R12, R0.reuse, R12, !P3 ;  /* 0x0000000c000c7207 */ /* 0x040fe20005800000 */
[----:B------:R-:W-:Y:S01]  /*5550*/  @!P1 IMAD.MOV R97, RZ, RZ, -R97 ;  /* 0x000000ffff619224 */ /* 0x000fe200078e0a61 */
[----:B------:R-:W-:Y:S01]  /*5560*/  SEL R11, R0, R11, !P3 ;  /* 0x0000000b000b7207 */ /* 0x000fe20005800000 */
[----:B------:R-:W-:Y:S01]  /*5570*/  IMAD R230, R2, UR5, RZ ;  /* 0x0000000502e67c24 */ /* 0x000fe2000f8e02ff */
[C---:B------:R-:W-:Y:S01]  /*5580*/  SEL R15, R0.reuse, R15, !P3 ;  /* 0x0000000f000f7207 */ /* 0x040fe20005800000 */
[----:B------:R-:W-:Y:S01]  /*5590*/  IMAD R232, R9, UR5, RZ ;  /* 0x0000000509e87c24 */ /* 0x000fe2000f8e02ff */
[----:B------:R-:W-:Y:S01]  /*55a0*/  SEL R13, R0, R13, !P3 ;  /* 0x0000000d000d7207 */ /* 0x000fe20005800000 */
[----:B------:R-:W-:Y:S01]  /*55b0*/  IMAD R12, R12, UR5, RZ ;  /* 0x000000050c0c7c24 */ /* 0x000fe2000f8e02ff */
[C---:B------:R-:W-:Y:S01]  /*55c0*/  SEL R49, R0.reuse, R49, !P3 ;  /* 0x0000003100317207 */ /* 0x040fe20005800000 */
[----:B------:R-:W-:Y:S01]  /*55d0*/  IMAD R11, R11, UR5, RZ ;  /* 0x000000050b0b7c24 */ /* 0x000fe2000f8e02ff */
[C---:B------:R-:W-:Y:S01]  /*55e0*/  SEL R18, R0.reuse, R18, !P3 ;  /* 0x0000001200127207 */ /* 0x040fe20005800000 */
[----:B------:R-:W-:Y:S01]  /*55f0*/  IMAD R15, R15, UR5, RZ ;  /* 0x000000050f0f7c24 */ /* 0x000fe2000f8e02ff */
[C---:B------:R-:W-:Y:S01]  /*5600*/  SEL R16, R0.reuse, R16, !P3 ;  /* 0x0000001000107207 */ /* 0x040fe20005800000 */
[----:B------:R-:W-:Y:S01]  /*5610*/  IMAD R13, R13, UR5, RZ ;  /* 0x000000050d0d7c24 */ /* 0x000fe2000f8e02ff */
[C---:B------:R-:W-:Y:S01]  /*5620*/  SEL R17, R0.reuse, R17, !P3 ;  /* 0x0000001100117207 */ /* 0x040fe20005800000 */
[----:B------:R-:W-:Y:S01]  /*5630*/  IMAD R49, R49, UR5, RZ ;  /* 0x0000000531317c24 */ /* 0x000fe2000f8e02ff */
[----:B------:R-:W-:Y:S01]  /*5640*/  SEL R19, R0, R19, !P3 ;  /* 0x0000001300137207 */ /* 0x000fe20005800000 */
[----:B------:R-:W-:Y:S01]  /*5650*/  IMAD R18, R18, UR5, RZ ;  /* 0x0000000512127c24 */ /* 0x000fe2000f8e02ff */
[----:B------:R-:W-:Y:S01]  /*5660*/  SEL R21, R0, R21, !P3 ;  /* 0x0000001500157207 */ /* 0x000fe20005800000 */
[----:B------:R-:W-:Y:S01]  /*5670*/  IMAD R16, R16, UR5, RZ ;  /* 0x0000000510107c24 */ /* 0x000fe2000f8e02ff */
[----:B------:R-:W-:Y:S01]  /*5680*/  SHF.R.S32.HI R225, RZ, 0x1f, R47 ;  /* 0x0000001fffe17819 */ /* 0x000fe2000001142f */
[----:B------:R-:W-:Y:S01]  /*5690*/  IMAD R17, R17, UR5, RZ ;  /* 0x0000000511117c24 */ /* 0x000fe2000f8e02ff */
[----:B------:R-:W-:Y:S01]  /*56a0*/  IADD3 R226, P6, R47, UR6, RZ ;  /* 0x000000062fe27c10 */ /* 0x000fe2000ffde0ff */
[----:B------:R-:W-:Y:S01]  /*56b0*/  IMAD R19, R19, UR5, RZ ;  /* 0x0000000513137c24 */ /* 0x000fe2000f8e02ff */
[----:B------:R-:W-:Y:S01]  /*56c0*/  SHF.R.S32.HI R227, RZ, 0x1f, R228 ;  /* 0x0000001fffe37819 */ /* 0x000fe200000114e4 */
[----:B------:R-:W-:Y:S01]  /*56d0*/  IMAD R21, R21, UR5, RZ ;  /* 0x0000000515157c24 */ /* 0x000fe2000f8e02ff */
[C---:B------:R-:W-:Y:S01]  /*56e0*/  SEL R20, R0.reuse, R20, !P3 ;  /* 0x0000001400147207 */ /* 0x040fe20005800000 */
[----:B------:R-:W-:Y:S01]  /*56f0*/  STL [R1+0x798], R156 ;  /* 0x0007989c01007387 */ /* 0x000fe20000100800 */
[----:B------:R-:W-:-:S02]  /*5700*/  SEL R22, R0, R22, !P3 ;  /* 0x0000001600167207 */ /* 0x000fc40005800000 */
[----:B------:R-:W-:Y:S02]  /*5710*/  CS2R R98, SRZ ;  /* 0x0000000000627805 */ /* 0x000fe4000001ff00 */
[----:B------:R-:W-:Y:S01]  /*5720*/  SEL R23, R0, R23, !P3 ;  /* 0x0000001700177207 */ /* 0x000fe20005800000 */
[----:B------:R-:W-:Y:S01]  /*5730*/  IMAD R20, R20, UR5, RZ ;  /* 0x0000000514147c24 */ /* 0x000fe2000f8e02ff */
        /* <DEDUP_REMOVED lines=26> */
[----:B------:R-:W-:Y:S01]  /*58e0*/  SEL R37, R0, R37, !P3 ;  /* 0x0000002500257207 */ /* 0x000fe20005800000 */
[----:B------:R-:W-:Y:S01]  /*58f0*/  IMAD R36, R36, UR5, RZ ;  /* 0x0000000524247c24 */ /* 0x000fe2000f8e02ff */
[C---:B------:R-:W-:Y:S01]  /*5900*/  SEL R38, R0.reuse, R38, !P3 ;  /* 0x0000002600267207 */ /* 0x040fe20005800000 */
        /* <DEDUP_REMOVED lines=53> */
[----:B------:R-:W-:-:S02]  /*5c60*/  SEL R53, R0, R53, !P3 ;  /* 0x0000003500357207 */ /* 0x000fc40005800000 */
[----:B------:R-:W-:Y:S02]  /*5c70*/  CS2R R84, SRZ ;  /* 0x0000000000547805 */ /* 0x000fe4000001ff00 */
        /* <DEDUP_REMOVED lines=10> */
[----:B------:R-:W-:Y:S01]  /*5d20*/  IADD3 R228, P5, R228, UR6, RZ ;  /* 0x00000006e4e47c10 */ /* 0x000fe2000ffbe0ff */
[----:B------:R-:W-:Y:S01]  /*5d30*/  IMAD R83, R83, UR5, RZ ;  /* 0x0000000553537c24 */ /* 0x000fe2000f8e02ff */
[----:B------:R-:W-:Y:S01]  /*5d40*/  SHF.R.S32.HI R229, RZ, 0x1f, R230 ;  /* 0x0000001fffe57819 */ /* 0x000fe200000114e6 */
[----:B------:R-:W-:Y:S01]  /*5d50*/  IMAD R0, R95, UR5, RZ ;  /* 0x000000055f007c24 */ /* 0x000fe2000f8e02ff */
[----:B------:R-:W-:Y:S01]  /*5d60*/  IADD3 R230, P3, R230, UR6, RZ ;  /* 0x00000006e6e67c10 */ /* 0x000fe2000ff7e0ff */
[----:B------:R-:W-:Y:S01]  /*5d70*/  IMAD R10, R10, UR5, RZ ;  /* 0x000000050a0a7c24 */ /* 0x000fe2000f8e02ff */
[----:B------:R-:W-:Y:S01]  /*5d80*/  SHF.R.S32.HI R231, RZ, 0x1f, R232 ;  /* 0x0000001fffe77819 */ /* 0x000fe200000114e8 */
[----:B------:R-:W-:Y:S01]  /*5d90*/  UMOV UR5, URZ ;  /* 0x0000003f00057c82 */ /* 0x000fe20008000000 */
[----:B------:R-:W-:Y:S01]  /*5da0*/  IADD3 R232, P2, R232, UR6, RZ ;  /* 0x00000006e8e87c10 */ /* 0x000fe2000ff5e0ff */
[----:B------:R-:W-:Y:S01]  /*5db0*/  UIADD3.X UR13, UR5, -0x3ffffff0, URZ, UP0, !UPT ;  /* 0xc0000010050d7890 */ /* 0x000fe200087fe43f */
[----:B------:R-:W-:-:S02]  /*5dc0*/  SHF.R.S32.HI R233, RZ, 0x1f, R12 ;  /* 0x0000001fffe97819 */ /* 0x000fc4000001140c */
[----:B------:R-:W-:Y:S02]  /*5dd0*/  CS2R R86, SRZ ;  /* 0x0000000000567805 */ /* 0x000fe4000001ff00 */
[----:B------:R-:W-:Y:S02]  /*5de0*/  IADD3 R234, P1, R12, UR6, RZ ;  /* 0x000000060cea7c10 */ /* 0x000fe4000ff3e0ff */
[----:B------:R-:W-:Y:S02]  /*5df0*/  CS2R R88, SRZ ;  /* 0x0000000000587805 */ /* 0x000fe4000001ff00 */
[----:B------:R-:W-:Y:S02]  /*5e00*/  IADD3.X R225, R225, UR7, RZ, P6, !PT ;  /* 0x00000007e1e17c10 */ /* 0x000fe4000b7fe4ff */
[----:B------:R-:W-:Y:S02]  /*5e10*/  CS2R R90, SRZ ;  /* 0x00000000005a7805 */ /* 0x000fe4000001ff00 */
[----:B------:R-:W-:-:S02]  /*5e20*/  SHF.R.S32.HI R235, RZ, 0x1f, R11 ;  /* 0x0000001fffeb7819 */ /* 0x000fc4000001140b */
[----:B------:R-:W-:Y:S02]  /*5e30*/  CS2R R92, SRZ ;  /* 0x00000000005c7805 */ /* 0x000fe4000001ff00 */
[----:B------:R-:W-:Y:S02]  /*5e40*/  IADD3 R236, P0, R11, UR6, RZ ;  /* 0x000000060bec7c10 */ /* 0x000fe4000ff1e0ff */
[----:B------:R-:W-:Y:S02]  /*5e50*/  CS2R R94, SRZ ;  /* 0x00000000005e7805 */ /* 0x000fe4000001ff00 */
[----:B------:R-:W-:Y:S02]  /*5e60*/  SHF.R.S32.HI R239, RZ, 0x1f, R15 ;  /* 0x0000001fffef7819 */ /* 0x000fe4000001140f */
[----:B------:R-:W-:Y:S02]  /*5e70*/  CS2R R96, SRZ ;  /* 0x0000000000607805 */ /* 0x000fe4000001ff00 */
[----:B------:R-:W-:Y:S01]  /*5e80*/  IADD3 R240, P6, R15, UR6, RZ ;  /* 0x000000060ff07c10 */ /* 0x000fe2000ffde0ff */
[----:B------:R-:W-:Y:S01]  /*5e90*/  UIADD3.64 UR16, UR12, 0x80, URZ ;  /* 0x000000800c107897 */ /* 0x000fe2000fffe03f */
[----:B------:R-:W-:Y:S01]  /*5ea0*/  IADD3.X R227, R227, UR7, RZ, P5, !PT ;  /* 0x00000007e3e37c10 */ /* 0x000fe2000affe4ff */
[----:B------:R-:W-:Y:S01]  /*5eb0*/  UIADD3.64 UR24, UR12, 0x100, URZ ;  /* 0x000001000c187897 */ /* 0x000fe2000fffe03f */
[----:B------:R-:W-:-:S02]  /*5ec0*/  SHF.R.S32.HI R237, RZ, 0x1f, R13 ;  /* 0x0000001fffed7819 */ /* 0x000fc4000001140d */
[----:B------:R-:W-:Y:S02]  /*5ed0*/  IADD3 R238, P4, R13, UR6, RZ ;  /* 0x000000060dee7c10 */ /* 0x000fe4000ff9e0ff */
[----:B------:R-:W-:Y:S02]  /*5ee0*/  SHF.R.S32.HI R241, RZ, 0x1f, R49 ;  /* 0x0000001ffff17819 */ /* 0x000fe40000011431 */
[----:B------:R-:W-:Y:S02]  /*5ef0*/  IADD3 R242, P5, R49, UR6, RZ ;  /* 0x0000000631f27c10 */ /* 0x000fe4000ffbe0ff */
[----:B------:R-:W-:Y:S02]  /*5f00*/  CS2R R48, SRZ ;  /* 0x0000000000307805 */ /* 0x000fe4000001ff00 */
[----:B------:R-:W-:Y:S02]  /*5f10*/  IADD3.X R229, R229, UR7, RZ, P3, !PT ;  /* 0x00000007e5e57c10 */ /* 0x000fe40009ffe4ff */
[----:B------:R-:W-:-:S02]  /*5f20*/  SHF.R.S32.HI R243, RZ, 0x1f, R18 ;  /* 0x0000001ffff37819 */ /* 0x000fc40000011412 */
[----:B------:R-:W-:Y:S02]  /*5f30*/  IADD3 R244, P3, R18, UR6, RZ ;  /* 0x0000000612f47c10 */ /* 0x000fe4000ff7e0ff */
[----:B------:R-:W-:Y:S02]  /*5f40*/  IADD3.X R231, R231, UR7, RZ, P2, !PT ;  /* 0x00000007e7e77c10 */ /* 0x000fe400097fe4ff */
[----:B------:R-:W-:Y:S02]  /*5f50*/  SHF.R.S32.HI R245, RZ, 0x1f, R16 ;  /* 0x0000001ffff57819 */ /* 0x000fe40000011410 */
[----:B------:R-:W-:Y:S02]  /*5f60*/  IADD3 R246, P2, R16, UR6, RZ ;  /* 0x0000000610f67c10 */ /* 0x000fe4000ff5e0ff */
[----:B------:R-:W-:Y:S02]  /*5f70*/  IADD3.X R233, R233, UR7, RZ, P1, !PT ;  /* 0x00000007e9e97c10 */ /* 0x000fe40008ffe4ff */
[----:B------:R-:W-:-:S02]  /*5f80*/  SHF.R.S32.HI R247, RZ, 0x1f, R17 ;  /* 0x0000001ffff77819 */ /* 0x000fc40000011411 */
[----:B------:R-:W-:Y:S02]  /*5f90*/  IADD3 R248, P1, R17, UR6, RZ ;  /* 0x0000000611f87c10 */ /* 0x000fe4000ff3e0ff */
[----:B------:R-:W-:Y:S02]  /*5fa0*/  IADD3.X R235, R235, UR7, RZ, P0, !PT ;  /* 0x00000007ebeb7c10 */ /* 0x000fe400087fe4ff */
[----:B------:R-:W-:Y:S02]  /*5fb0*/  IADD3.X R239, R239, UR7, RZ, P6, !PT ;  /* 0x00000007efef7c10 */ /* 0x000fe4000b7fe4ff */
[----:B------:R-:W-:Y:S02]  /*5fc0*/  SHF.R.S32.HI R249, RZ, 0x1f, R19 ;  /* 0x0000001ffff97819 */ /* 0x000fe40000011413 */
[----:B------:R-:W-:Y:S02]  /*5fd0*/  IADD3 R250, P0, R19, UR6, RZ ;  /* 0x0000000613fa7c10 */ /* 0x000fe4000ff1e0ff */
[----:B------:R-:W-:-:S02]  /*5fe0*/  IADD3.X R237, R237, UR7, RZ, P4, !PT ;  /* 0x00000007eded7c10 */ /* 0x000fc4000a7fe4ff */
[----:B------:R-:W-:Y:S02]  /*5ff0*/  IADD3 R13, P6, R21, UR6, RZ ;  /* 0x00000006150d7c10 */ /* 0x000fe4000ffde0ff */
[----:B------:R-:W-:Y:S02]  /*6000*/  IADD3.X R241, R241, UR7, RZ, P5, !PT ;  /* 0x00000007f1f17c10 */ /* 0x000fe4000affe4ff */
[----:B------:R-:W-:Y:S01]  /*6010*/  SHF.R.S32.HI R251, RZ, 0x1f, R20 ;  /* 0x0000001ffffb7819 */ /* 0x000fe20000011414 */
[----:B------:R0:W-:Y:S01]  /*6020*/  STL [R1+0x604], R13 ;  /* 0x0006040d01007387 */ /* 0x0001e20000100800 */
[----:B------:R-:W-:Y:S02]  /*6030*/  IADD3 R252, P4, R20, UR6, RZ ;  /* 0x0000000614fc7c10 */ /* 0x000fe4000ff9e0ff */
[----:B------:R-:W-:Y:S02]  /*6040*/  IADD3 R15, P5, R22, UR6, RZ ;  /* 0x00000006160f7c10 */ /* 0x000fe4000ffbe0ff */
[----:B------:R-:W-:-:S02]  /*6050*/  IADD3.X R243, R243, UR7, RZ, P3, !PT ;  /* 0x00000007f3f37c10 */ /* 0x000fc40009ffe4ff */
[----:B------:R-:W-:Y:S01]  /*6060*/  IADD3 R16, P3, R51, UR6, RZ ;  /* 0x0000000633107c10 */ /* 0x000fe2000ff7e0ff */
[----:B------:R1:W-:Y:S01]  /*6070*/  STL [R1+0x60c], R15 ;  /* 0x00060c0f01007387 */ /* 0x0003e20000100800 */
[----:B------:R-:W-:Y:S02]  /*6080*/  IADD3.X R245, R245, UR7, RZ, P2, !PT ;  /* 0x00000007f5f57c10 */ /* 0x000fe400097fe4ff */
[----:B------:R-:W-:Y:S01]  /*6090*/  IADD3 R17, P2, R23, UR6, RZ ;  /* 0x0000000617117c10 */ /* 0x000fe2000ff5e0ff */
[----:B------:R3:W-:Y:S01]  /*60a0*/  STL [R1+0x614], R16 ;  /* 0x0006141001007387 */ /* 0x0007e20000100800 */
[----:B------:R-:W-:Y:S02]  /*60b0*/  IADD3.X R247, R247, UR7, RZ, P1, !PT ;  /* 0x00000007f7f77c10 */ /* 0x000fe40008ffe4ff */
[----:B------:R-:W-:Y:S01]  /*60c0*/  IADD3 R18, P1, R24, UR6, RZ ;  /* 0x0000000618127c10 */ /* 0x000fe2000ff3e0ff */
[----:B------:R4:W-:Y:S01]  /*60d0*/  STL [R1+0x61c], R17 ;  /* 0x00061c1101007387 */ /* 0x0009e20000100800 */
[----:B------:R-:W-:-:S02]  /*60e0*/  IADD3.X R249, R249, UR7, RZ, P0, !PT ;  /* 0x00000007f9f97c10 */ /* 0x000fc400087fe4ff */
[----:B------:R-:W-:Y:S01]  /*60f0*/  IADD3 R19, P0, R25, UR6, RZ ;  /* 0x0000000619137c10 */ /* 0x000fe2000ff1e0ff */
[----:B------:R-:W-:Y:S01]  /*6100*/  STL [R1+0x624], R18 ;  /* 0x0006241201007387 */ /* 0x000fe20000100800 */
[----:B------:R-:W-:Y:S02]  /*6110*/  IADD3.X R251, R251, UR7, RZ, P4, !PT ;  /* 0x00000007fbfb7c10 */ /* 0x000fe4000a7fe4ff */
[----:B------:R-:W-:Y:S01]  /*6120*/  IADD3 R20, P4, R26, UR6, RZ ;  /* 0x000000061a147c10 */ /* 0x000fe2000ff9e0ff */
[----:B------:R-:W-:Y:S01]  /*6130*/  STL [R1+0x62c], R19 ;  /* 0x00062c1301007387 */ /* 0x000fe20000100800 */
[----:B------:R-:W-:Y:S02]  /*6140*/  SHF.R.S32.HI R11, RZ, 0x1f, R21 ;  /* 0x0000001fff0b7819 */ /* 0x000fe40000011415 */
[----:B------:R-:W-:Y:S01]  /*6150*/  SHF.R.S32.HI R12, RZ, 0x1f, R22 ;  /* 0x0000001fff0c7819 */ /* 0x000fe20000011416 */
[----:B------:R5:W-:Y:S01]  /*6160*/  STL [R1+0x634], R20 ;  /* 0x0006341401007387 */ /* 0x000be20000100800 */
[----:B------:R-:W-:-:S02]  /*6170*/  IADD3.X R21, R11, UR7, RZ, P6, !PT ;  /* 0x000000070b157c10 */ /* 0x000fc4000b7fe4ff */
[----:B0-----:R-:W-:Y:S02]  /*6180*/  SHF.R.S32.HI R13, RZ, 0x1f, R51 ;  /* 0x0000001fff0d7819 */ /* 0x001fe40000011433 */
[----:B------:R-:W-:Y:S02]  /*6190*/  CS2R R50, SRZ ;  /* 0x0000000000327805 */ /* 0x000fe4000001ff00 */
[----:B-1----:R-:W-:Y:S01]  /*61a0*/  SHF.R.S32.HI R15, RZ, 0x1f, R23 ;  /* 0x0000001fff0f7819 */ /* 0x002fe20000011417 */
[----:B------:R0:W-:Y:S01]  /*61b0*/  STL [R1+0x600], R21 ;  /* 0x0006001501007387 */ /* 0x0001e20000100800 */
[----:B---3--:R-:W-:Y:S02]  /*61c0*/  SHF.R.S32.HI R16, RZ, 0x1f, R24 ;  /* 0x0000001fff107819 */ /* 0x008fe40000011418 */
[----:B----4-:R-:W-:Y:S02]  /*61d0*/  SHF.R.S32.HI R17, RZ, 0x1f, R25 ;  /* 0x0000001fff117819 */ /* 0x010fe40000011419 */
[----:B------:R-:W-:-:S02]  /*61e0*/  CS2R R24, SRZ ;  /* 0x0000000000187805 */ /* 0x000fc4000001ff00 */
[----:B-----5:R-:W-:Y:S02]  /*61f0*/  IADD3 R20, P6, R27, UR6, RZ ;  /* 0x000000061b147c10 */ /* 0x020fe4000ffde0ff */
[----:B------:R-:W-:Y:S02]  /*6200*/  SHF.R.S32.HI R18, RZ, 0x1f, R26 ;  /* 0x0000001fff127819 */ /* 0x000fe4000001141a */
[----:B------:R-:W-:Y:S01]  /*6210*/  SHF.R.S32.HI R19, RZ, 0x1f, R27 ;  /* 0x0000001fff137819 */ /* 0x000fe2000001141b */
[----:B------:R1:W-:Y:S01]  /*6220*/  STL [R1+0x63c], R20 ;  /* 0x00063c1401007387 */ /* 0x0003e20000100800 */
[----:B0-----:R-:W-:Y:S02]  /*6230*/  IADD3.X R21, R12, UR7, RZ, P5, !PT ;  /* 0x000000070c157c10 */ /* 0x001fe4000affe4ff */
[----:B------:R-:W-:Y:S02]  /*6240*/  CS2R R26, SRZ ;  /* 0x00000000001a7805 */ /* 0x000fe4000001ff00 */
[----:B------:R-:W-:-:S02]  /*6250*/  SHF.R.S32.HI R11, RZ, 0x1f, R28 ;  /* 0x0000001fff0b7819 */ /* 0x000fc4000001141c */
[----:B------:R-:W-:Y:S01]  /*6260*/  SHF.R.S32.HI R12, RZ, 0x1f, R29 ;  /* 0x0000001fff0c7819 */ /* 0x000fe2000001141d */
[----:B------:R0:W-:Y:S01]  /*6270*/  STL [R1+0x608], R21 ;  /* 0x0006081501007387 */ /* 0x0001e20000100800 */
[----:B-1----:R-:W-:-:S05]  /*6280*/  IADD3 R20, P5, R28, UR6, RZ ;  /* 0x000000061c147c10 */ /* 0x002fca000ffbe0ff */
[----:B------:R1:W-:Y:S01]  /*6290*/  STL [R1+0x644], R20 ;  /* 0x0006441401007387 */ /* 0x0003e20000100800 */
[----:B0-----:R-:W-:Y:S02]  /*62a0*/  IADD3.X R21, R13, UR7, RZ, P3, !PT ;  /* 0x000000070d157c10 */ /* 0x001fe40009ffe4ff */
[----:B------:R-:W-:-:S03]  /*62b0*/  SHF.R.S32.HI R13, RZ, 0x1f, R53 ;  /* 0x0000001fff0d7819 */ /* 0x000fc60000011435 */
[----:B------:R0:W-:Y:S01]  /*62c0*/  STL [R1+0x610], R21 ;  /* 0x0006101501007387 */ /* 0x0001e20000100800 */
[----:B-1----:R-:W-:Y:S02]  /*62d0*/  IADD3 R20, P3, R29, UR6, RZ ;  /* 0x000000061d147c10 */ /* 0x002fe4000ff7e0ff */
[----:B------:R-:W-:-:S03]  /*62e0*/  CS2R R28, SRZ ;  /* 0x00000000001c7805 */ /* 0x000fc6000001ff00 */
        /* <DEDUP_REMOVED lines=153> */
[----:B------:R-:W-:Y:S02]  /*6c80*/  CS2R R70, SRZ ;  /* 0x0000000000467805 */ /* 0x000fe4000001ff00 */
[----:B------:R-:W-:Y:S01]  /*6c90*/  IADD3.X R16, R16, UR7, RZ, P5, !PT ;  /* 0x0000000710107c10 */ /* 0x000fe2000affe4ff */
        /* <DEDUP_REMOVED lines=34> */
[----:B------:R-:W-:Y:S01]  /*6ec0*/  STL [R1+0x718], R21 ;  /* 0x0007181501007387 */ /* 0x000fe20000100800 */
[----:B-1----:R-:W-:Y:S02]  /*6ed0*/  IADD3 R20, P6, R83, UR6, RZ ;  /* 0x0000000653147c10 */ /* 0x002fe4000ffde0ff */
[----:B------:R-:W-:-:S03]  /*6ee0*/  CS2R R82, SRZ ;  /* 0x0000000000527805 */ /* 0x000fc6000001ff00 */
[----:B------:R0:W-:Y:S04]  /*6ef0*/  STL [R1+0x754], R20 ;  /* 0x0007541401007387 */ /* 0x0001e80000100800 */
[----:B------:R1:W-:Y:S01]  /*6f00*/  STL [R1+0x720], R16 ;  /* 0x0007201001007387 */ /* 0x0003e20000100800 */
[----:B0-----:R-:W-:Y:S02]  /*6f10*/  IADD3 R20, P5, R9, UR6, RZ ;  /* 0x0000000609147c10 */ /* 0x001fe4000ffbe0ff */
[----:B------:R-:W-:Y:S02]  /*6f20*/  SHF.R.S32.HI R9, RZ, 0x1f, R8 ;  /* 0x0000001fff097819 */ /* 0x000fe40000011408 */
[----:B-1----:R-:W-:Y:S01]  /*6f30*/  IADD3.X R16, R17, UR7, RZ, P3, !PT ;  /* 0x0000000711107c10 */ /* 0x002fe20009ffe4ff */
[----:B------:R-:W-:Y:S01]  /*6f40*/  STL [R1+0x75c], R20 ;  /* 0x00075c1401007387 */ /* 0x000fe20000100800 */
[----:B------:R-:W-:-:S02]  /*6f50*/  IADD3 R17, P3, R8, UR6, RZ ;  /* 0x0000000608117c10 */ /* 0x000fc4000ff7e0ff */
[----:B------:R-:W-:Y:S01]  /*6f60*/  SHF.R.S32.HI R8, RZ, 0x1f, R7 ;  /* 0x0000001fff087819 */ /* 0x000fe20000011407 */
[----:B------:R0:W-:Y:S01]  /*6f70*/  STL [R1+0x728], R16 ;  /* 0x0007281001007387 */ /* 0x0001e20000100800 */
[----:B------:R-:W-:-:S03]  /*6f80*/  IADD3.X R9, R9, UR7, RZ, P3, !PT ;  /* 0x0000000709097c10 */ /* 0x000fc60009ffe4ff */
[----:B------:R1:W-:Y:S01]  /*6f90*/  STL [R1+0x764], R17 ;  /* 0x0007641101007387 */ /* 0x0003e20000100800 */
[----:B0-----:R-:W-:Y:S02]  /*6fa0*/  IADD3.X R16, R18, UR7, RZ, P2, !PT ;  /* 0x0000000712107c10 */ /* 0x001fe400097fe4ff */
[----:B-1----:R-:W-:-:S03]  /*6fb0*/  IADD3 R17, P2, R7, UR6, RZ ;  /* 0x0000000607117c10 */ /* 0x002fc6000ff5e0ff */
[----:B------:R0:W-:Y:S01]  /*6fc0*/  STL [R1+0x730], R16 ;  /* 0x0007301001007387 */ /* 0x0001e20000100800 */
[----:B------:R-:W-:Y:S02]  /*6fd0*/  SHF.R.S32.HI R7, RZ, 0x1f, R3 ;  /* 0x0000001fff077819 */ /* 0x000fe40000011403 */
[----:B------:R-:W-:Y:S01]  /*6fe0*/  IADD3.X R8, R8, UR7, RZ, P2, !PT ;  /* 0x0000000708087c10 */ /* 0x000fe200097fe4ff */
[----:B------:R1:W-:Y:S01]  /*6ff0*/  STL [R1+0x76c], R17 ;  /* 0x00076c1101007387 */ /* 0x0003e20000100800 */
[----:B0-----:R-:W-:Y:S02]  /*7000*/  IADD3.X R16, R19, UR7, RZ, P1, !PT ;  /* 0x0000000713107c10 */ /* 0x001fe40008ffe4ff */
[----:B-1----:R-:W-:-:S03]  /*7010*/  IADD3 R17, P1, R3, UR6, RZ ;  /* 0x0000000603117c10 */ /* 0x002fc6000ff3e0ff */
[----:B------:R0:W-:Y:S01]  /*7020*/  STL [R1+0x738], R16 ;  /* 0x0007381001007387 */ /* 0x0001e20000100800 */
[----:B------:R-:W-:Y:S02]  /*7030*/  SHF.R.S32.HI R3, RZ, 0x1f, R2 ;  /* 0x0000001fff037819 */ /* 0x000fe40000011402 */
[----:B------:R-:W-:Y:S01]  /*7040*/  IADD3.X R7, R7, UR7, RZ, P1, !PT ;  /* 0x0000000707077c10 */ /* 0x000fe20008ffe4ff */
[----:B------:R-:W-:Y:S01]  /*7050*/  STL [R1+0x774], R17 ;  /* 0x0007741101007387 */ /* 0x000fe20000100800 */
[----:B0-----:R-:W-:Y:S02]  /*7060*/  IADD3.X R16, R11, UR7, RZ, P0, !PT ;  /* 0x000000070b107c10 */ /* 0x001fe400087fe4ff */
[----:B------:R-:W-:Y:S02]  /*7070*/  IADD3 R11, P0, R2, UR6, RZ ;  /* 0x00000006020b7c10 */ /* 0x000fe4000ff1e0ff */
[----:B------:R-:W-:Y:S01]  /*7080*/  SHF.R.S32.HI R2, RZ, 0x1f, R0 ;  /* 0x0000001fff027819 */ /* 0x000fe20000011400 */
[----:B------:R-:W-:Y:S01]  /*7090*/  STL [R1+0x740], R16 ;  /* 0x0007401001007387 */ /* 0x000fe20000100800 */
[----:B------:R-:W-:-:S03]  /*70a0*/  IADD3.X R3, R3, UR7, RZ, P0, !PT ;  /* 0x0000000703037c10 */ /* 0x000fc600087fe4ff */
[----:B------:R0:W-:Y:S04]  /*70b0*/  STL [R1+0x77c], R11 ;  /* 0x00077c0b01007387 */ /* 0x0001e80000100800 */
[----:B------:R1:W-:Y:S01]  /*70c0*/  STL [R1+0x748], R12 ;  /* 0x0007480c01007387 */ /* 0x0003e20000100800 */
[----:B0-----:R-:W-:Y:S02]  /*70d0*/  IADD3 R11, P4, R0, UR6, RZ ;  /* 0x00000006000b7c10 */ /* 0x001fe4000ff9e0ff */
[----:B------:R-:W-:Y:S02]  /*70e0*/  SHF.R.S32.HI R0, RZ, 0x1f, R10 ;  /* 0x0000001fff007819 */ /* 0x000fe4000001140a */
[----:B-1----:R-:W-:Y:S01]  /*70f0*/  IADD3.X R12, R13, UR7, RZ, P6, !PT ;  /* 0x000000070d0c7c10 */ /* 0x002fe2000b7fe4ff */
[----:B------:R0:W-:Y:S01]  /*7100*/  STL [R1+0x784], R11 ;  /* 0x0007840b01007387 */ /* 0x0001e20000100800 */
[----:B------:R-:W-:-:S03]  /*7110*/  IADD3.X R2, R2, UR7, RZ, P4, !PT ;  /* 0x0000000702027c10 */ /* 0x000fc6000a7fe4ff */
[----:B------:R-:W-:Y:S01]  /*7120*/  STL [R1+0x750], R12 ;  /* 0x0007500c01007387 */ /* 0x000fe20000100800 */
[----:B0-----:R-:W-:Y:S01]  /*7130*/  IADD3 R11, P6, R10, UR6, RZ ;  /* 0x000000060a0b7c10 */ /* 0x001fe2000ffde0ff */
[----:B------:R-:W-:Y:S01]  /*7140*/  UIADD3 UR6, UR4, 0x2000, URZ ;  /* 0x0000200004067890 */ /* 0x000fe2000fffe03f */
[----:B------:R-:W-:Y:S02]  /*7150*/  IADD3.X R10, R15, UR7, RZ, P5, !PT ;  /* 0x000000070f0a7c10 */ /* 0x000fe4000affe4ff */
[----:B------:R-:W-:Y:S01]  /*7160*/  IADD3.X R0, R0, UR7, RZ, P6, !PT ;  /* 0x0000000700007c10 */ /* 0x000fe2000b7fe4ff */
[----:B------:R-:W-:Y:S01]  /*7170*/  STL [R1+0x78c], R11 ;  /* 0x00078c0b01007387 */ /* 0x000fe20000100800 */
[----:B------:R-:W-:Y:S02]  /*7180*/  USHF.R.U32.HI UR6, URZ, 0x4, UR6 ;  /* 0x000000043f067899 */ /* 0x000fe40008011606 */
[----:B------:R-:W-:Y:S01]  /*7190*/  USHF.L.U32 UR7, UR9, 0x5, URZ ;  /* 0x0000000509077899 */ /* 0x000fe2000800063f */
[----:B------:R-:W-:Y:S01]  /*71a0*/  STL [R1+0x758], R10 ;  /* 0x0007580a01007387 */ /* 0x000fe20000100800 */
[----:B------:R-:W-:-:S02]  /*71b0*/  USGXT.U32 UR10, UR6, 0xe ;  /* 0x0000000e060a789a */ /* 0x000fc40008000000 */
[----:B------:R-:W-:Y:S01]  /*71c0*/  USHF.R.S32.HI UR6, URZ, 0x1f, UR7 ;  /* 0x0000001f3f067899 */ /* 0x000fe20008011407 */
[----:B------:R-:W-:Y:S04]  /*71d0*/  STL [R1+0x760], R9 ;  /* 0x0007600901007387 */ /* 0x000fe80000100800 */
[----:B------:R-:W-:Y:S04]  /*71e0*/  STL [R1+0x768], R8 ;  /* 0x0007680801007387 */ /* 0x000fe80000100800 */
[----:B------:R-:W-:Y:S04]  /*71f0*/  STL [R1+0x770], R7 ;  /* 0x0007700701007387 */ /* 0x000fe80000100800 */
[----:B------:R-:W-:Y:S04]  /*7200*/  STL [R1+0x778], R3 ;  /* 0x0007780301007387 */ /* 0x000fe80000100800 */
[----:B------:R0:W-:Y:S04]  /*7210*/  STL [R1+0x780], R2 ;  /* 0x0007800201007387 */ /* 0x0001e80000100800 */
[----:B------:R1:W-:Y:S04]  /*7220*/  STL [R1+0x788], R0 ;  /* 0x0007880001007387 */ /* 0x0003e80000100800 */
[----:B------:R-:W-:Y:S01]  /*7230*/  STL [R1+0x400], RZ ;  /* 0x000400ff01007387 */ /* 0x000fe20000100800 */
[----:B0-----:R-:W0:Y:S03]  /*7240*/  LDC R2, c[0x0][0x238] ;  /* 0x00008e00ff027b82 */ /* 0x001e260000000800 */
[----:B------:R-:W-:Y:S04]  /*7250*/  STL [R1+0x404], RZ ;  /* 0x000404ff01007387 */ /* 0x000fe80000100800 */
[----:B------:R-:W-:Y:S01]  /*7260*/  STL [R1+0x408], RZ ;  /* 0x000408ff01007387 */ /* 0x000fe20000100800 */
[----:B-1----:R-:W1:Y:S03]  /*7270*/  LDC R0, c[0x0][0x214] ;  /* 0x00008500ff007b82 */ /* 0x002e660000000800 */
[----:B------:R-:W-:Y:S04]  /*7280*/  STL [R1+0x40c], RZ ;  /* 0x00040cff01007387 */ /* 0x000fe80000100800 */
[----:B------:R-:W-:Y:S04]  /*7290*/  STL [R1+0x410], RZ ;  /* 0x000410ff01007387 */ /* 0x000fe80000100800 */
[----:B------:R-:W-:Y:S04]  /*72a0*/  STL [R1+0x414], RZ ;  /* 0x000414ff01007387 */ /* 0x000fe80000100800 */
[----:B------:R-:W-:Y:S01]  /*72b0*/  STL [R1+0x418], RZ ;  /* 0x000418ff01007387 */ /* 0x000fe20000100800 */
[----:B0-----:R-:W-:Y:S01]  /*72c0*/  IMAD R3, R2, 0x1f, RZ ;  /* 0x0000001f02037824 */ /* 0x001fe200078e02ff */
[----:B------:R-:W-:-:S02]  /*72d0*/  SHF.R.S32.HI R155, RZ, 0x1f, R2 ;  /* 0x0000001fff9b7819 */ /* 0x000fc40000011402 */
[----:B------:R-:W-:Y:S01]  /*72e0*/  STL [R1+0x41c], RZ ;  /* 0x00041cff01007387 */ /* 0x000fe20000100800 */
[----:B------:R-:W-:Y:S01]  /*72f0*/  IMAD R7, R2, 0x1e, RZ ;  /* 0x0000001e02077824 */ /* 0x000fe200078e02ff */
[----:B------:R-:W-:Y:S02]  /*7300*/  IADD3 R160, P5, R224, R3, RZ ;  /* 0x00000003e0a07210 */ /* 0x000fe40007fbe0ff */
[----:B------:R-:W-:Y:S01]  /*7310*/  STL [R1+0x420], RZ ;  /* 0x000420ff01007387 */ /* 0x000fe20000100800 */
[----:B------:R-:W-:Y:S01]  /*7320*/  IADD3 R159, P2, R3, R223, RZ ;  /* 0x000000df039f7210 */ /* 0x000fe20007f5e0ff */
[----:B------:R-:W-:Y:S01]  /*7330*/  IMAD R8, R2, 0x1d, RZ ;  /* 0x0000001d02087824 */ /* 0x000fe200078e02ff */
[----:B------:R-:W-:Y:S01]  /*7340*/  SHF.R.S32.HI R9, RZ, 0x1f, R3 ;  /* 0x0000001fff097819 */ /* 0x000fe20000011403 */
[----:B------:R-:W-:Y:S01]  /*7350*/  STL [R1+0x424], RZ ;  /* 0x000424ff01007387 */ /* 0x000fe20000100800 */
[----:B------:R-:W-:Y:S01]  /*7360*/  IADD3 R3, P1, R224, R7, RZ ;  /* 0x00000007e0037210 */ /* 0x000fe20007f3e0ff */
[C---:B------:R-:W-:Y:S01]  /*7370*/  IMAD R10, R2.reuse, 0x1c, RZ ;  /* 0x0000001c020a7824 */ /* 0x040fe200078e02ff */
[----:B------:R-:W-:Y:S01]  /*7380*/  SHF.R.S32.HI R11, RZ, 0x1f, R7 ;  /* 0x0000001fff0b7819 */ /* 0x000fe20000011407 */
[----:B------:R-:W-:Y:S01]  /*7390*/  STL [R1+0x428], RZ ;  /* 0x000428ff01007387 */ /* 0x000fe20000100800 */
[----:B------:R-:W-:Y:S01]  /*73a0*/  SHF.R.S32.HI R13, RZ, 0x1f, R8 ;  /* 0x0000001fff0d7819 */ /* 0x000fe20000011408 */
[C---:B------:R-:W-:Y:S01]  /*73b0*/  IMAD R12, R2.reuse, 0x1b, RZ ;  /* 0x0000001b020c7824 */ /* 0x040fe200078e02ff */
[----:B------:R-:W-:Y:S01]  /*73c0*/  SHF.R.S32.HI R16, RZ, 0x1f, R10 ;  /* 0x0000001fff107819 */ /* 0x000fe2000001140a */
[----:B------:R-:W-:Y:S01]  /*73d0*/  STL [R1+0x42c], RZ ;  /* 0x00042cff01007387 */ /* 0x000fe20000100800 */
[----:B------:R-:W-:-:S02]  /*73e0*/  IMAD R15, R2, 0x1a, RZ ;  /* 0x0000001a020f7824 */ /* 0x000fc400078e02ff */
[C---:B------:R-:W-:Y:S01]  /*73f0*/  IMAD R17, R2.reuse, 0x19, RZ ;  /* 0x0000001902117824 */ /* 0x040fe200078e02ff */
[----:B------:R-:W-:Y:S01]  /*7400*/  STL [R1+0x430], RZ ;  /* 0x000430ff01007387 */ /* 0x000fe20000100800 */
[C---:B------:R-:W-:Y:S01]  /*7410*/  IMAD R19, R2.reuse, 0x18, RZ ;  /* 0x0000001802137824 */ /* 0x040fe200078e02ff */
[----:B------:R-:W-:Y:S01]  /*7420*/  SHF.R.S32.HI R18, RZ, 0x1f, R12 ;  /* 0x0000001fff127819 */ /* 0x000fe2000001140c */
[C---:B------:R-:W-:Y:S01]  /*7430*/  IMAD R21, R2.reuse, 0x17, RZ ;  /* 0x0000001702157824 */ /* 0x040fe200078e02ff */
[----:B------:R-:W-:Y:S01]  /*7440*/  STL [R1+0x434], RZ ;  /* 0x000434ff01007387 */ /* 0x000fe20000100800 */
[----:B------:R-:W-:Y:S01]  /*7450*/  SHF.R.S32.HI R20, RZ, 0x1f, R15 ;  /* 0x0000001fff147819 */ /* 0x000fe2000001140f */
[C---:B------:R-:W-:Y:S01]  /*7460*/  IMAD R23, R2.reuse, 0x16, RZ ;  /* 0x0000001602177824 */ /* 0x040fe200078e02ff */
[----:B------:R-:W-:Y:S01]  /*7470*/  SHF.R.S32.HI R22, RZ, 0x1f, R17 ;  /* 0x0000001fff167819 */ /* 0x000fe20000011411 */
        /* <DEDUP_REMOVED lines=14> */
[C---:B------:R-:W-:Y:S01]  /*7560*/  IMAD.SHL.U32 R123, R2.reuse, 0x10, RZ ;  /* 0x00000010027b7824 */ /* 0x040fe200078e00ff */
        /* <DEDUP_REMOVED lines=20> */
[C---:B------:R-:W-:Y:S01]  /*76b0*/  IMAD.SHL.U32 R139, R2.reuse, 0x8, RZ ;  /* 0x00000008028b7824 */ /* 0x040fe200078e00ff */
        /* <DEDUP_REMOVED lines=15> */
[----:B------:R-:W-:Y:S01]  /*77b0*/  IMAD.SHL.U32 R151, R2, 0x2, RZ ;  /* 0x0000000202977824 */ /* 0x000fe200078e00ff */
[----:B------:R-:W-:Y:S01]  /*77c0*/  STL [R1+0x46c], RZ ;  /* 0x00046cff01007387 */ /* 0x000fe20000100800 */
[----:B------:R-:W-:-:S02]  /*77d0*/  SHF.R.S32.HI R150, RZ, 0x1f, R145 ;  /* 0x0000001fff967819 */ /* 0x000fc40000011491 */
[----:B------:R-:W-:Y:S01]  /*77e0*/  SHF.R.S32.HI R152, RZ, 0x1f, R147 ;  /* 0x0000001fff987819 */ /* 0x000fe20000011493 */
[----:B------:R-:W-:Y:S01]  /*77f0*/  STL [R1+0x470], RZ ;  /* 0x000470ff01007387 */ /* 0x000fe20000100800 */
[----:B------:R-:W-:Y:S02]  /*7800*/  SHF.R.S32.HI R154, RZ, 0x1f, R149 ;  /* 0x0000001fff9a7819 */ /* 0x000fe40000011495 */
[----:B------:R-:W-:Y:S01]  /*7810*/  SHF.R.S32.HI R153, RZ, 0x1f, R151 ;  /* 0x0000001fff997819 */ /* 0x000fe20000011497 */
[----:B------:R-:W-:Y:S04]  /*7820*/  STL [R1+0x474], RZ ;  /* 0x000474ff01007387 */ /* 0x000fe80000100800 */
        /* <DEDUP_REMOVED lines=226> */
[----:B------:R-:W-:Y:S04]  /*8650*/  STL [R1], RZ ;  /* 0x000000ff01007387 */ /* 0x000fe80000100800 */
        /* <DEDUP_REMOVED lines=127> */
[----:B------:R-:W-:Y:S04]  /*8e50*/  STL [R1+0x794], R158 ;  /* 0x0007949e01007387 */ /* 0x000fe80000100800 */
[----:B------:R-:W-:Y:S04]  /*8e60*/  STL [R1+0x990], R160 ;  /* 0x000990a001007387 */ /* 0x000fe80000100800 */
[----:B------:R0:W-:Y:S04]  /*8e70*/  STL [R1+0x988], R159 ;  /* 0x0009889f01007387 */ /* 0x0001e80000100800 */
[----:B------:R-:W-:Y:S04]  /*8e80*/  STL [R1+0x790], R157 ;  /* 0x0007909d01007387 */ /* 0x000fe80000100800 */
[----:B------:R3:W-:Y:S01]  /*8e90*/  STL [R1+0x980], R3 ;  /* 0x0009800301007387 */ /* 0x0007e20000100800 */
[----:B0-----:R-:W-:-:S02]  /*8ea0*/  IADD3 R159, P0, R223, R7, RZ ;  /* 0x00000007df9f7210 */ /* 0x001fc40007f1e0ff */
[----:B------:R-:W-:-:S03]  /*8eb0*/  IADD3 R7, P4, R224, R8, RZ ;  /* 0x00000008e0077210 */ /* 0x000fc60007f9e0ff */
[----:B------:R-:W-:Y:S01]  /*8ec0*/  STL [R1+0x978], R159 ;  /* 0x0009789f01007387 */ /* 0x000fe20000100800 */
[----:B---3--:R-:W-:-:S03]  /*8ed0*/  IADD3 R3, P3, R223, R8, RZ ;  /* 0x00000008df037210 */ /* 0x008fc60007f7e0ff */
[----:B------:R0:W-:Y:S01]  /*8ee0*/  STL [R1+0x970], R7 ;  /* 0x0009700701007387 */ /* 0x0001e20000100800 */
[----:B------:R-:W-:-:S03]  /*8ef0*/  IADD3 R8, P6, R224, R10, RZ ;  /* 0x0000000ae0087210 */ /* 0x000fc60007fde0ff */
[----:B------:R3:W-:Y:S04]  /*8f00*/  STL [R1+0x968], R3 ;  /* 0x0009680301007387 */ /* 0x0007e80000100800 */
[----:B------:R4:W-:Y:S01]  /*8f10*/  STL [R1+0x960], R8 ;  /* 0x0009600801007387 */ /* 0x0009e20000100800 */
[----:B0-----:R-:W-:Y:S01]  /*8f20*/  IMAD.X R7, R158, 0x1, R9, P5 ;  /* 0x000000019e077824 */ /* 0x001fe200028e0609 */
[----:B---3--:R-:W-:-:S04]  /*8f30*/  IADD3 R3, P5, R223, R10, RZ ;  /* 0x0000000adf037210 */ /* 0x008fc80007fbe0ff */
[----:B------:R0:W-:Y:S01]  /*8f40*/  STL [R1+0x98c], R7 ;  /* 0x00098c0701007387 */ /* 0x0001e20000100800 */
[----:B----4-:R-:W-:-:S03]  /*8f50*/  IMAD.X R8, R9, 0x1, R157, P2 ;  /* 0x0000000109087824 */ /* 0x010fc600010e069d */
[----:B------:R3:W-:Y:S04]  /*8f60*/  STL [R1+0x958], R3 ;  /* 0x0009580301007387 */ /* 0x0007e80000100800 */
[----:B------:R4:W-:Y:S01]  /*8f70*/  STL [R1+0x984], R8 ;  /* 0x0009840801007387 */ /* 0x0009e20000100800 */
[----:B0-----:R-:W-:Y:S01]  /*8f80*/  IADD3 R7, P2, R224, R12, RZ ;  /* 0x0000000ce0077210 */ /* 0x001fe20007f5e0ff */
[----:B---3--:R-:W-:-:S04]  /*8f90*/  IMAD.X R3, R158, 0x1, R11, P1 ;  /* 0x000000019e037824 */ /* 0x008fc800008e060b */
[----:B------:R0:W-:Y:S01]  /*8fa0*/  STL [R1+0x950], R7 ;  /* 0x0009500701007387 */ /* 0x0001e20000100800 */
[----:B----4-:R-:W-:-:S03]  /*8fb0*/  IADD3 R8, P1, R223, R12, RZ ;  /* 0x0000000cdf087210 */ /* 0x010fc60007f3e0ff */
        /* <DEDUP_REMOVED lines=51> */
[----:B------:R-:W-:Y:S02]  /*92f0*/  CS2R R112, SRZ ;  /* 0x0000000000707805 */ /* 0x000fe4000001ff00 */
[----:B---3--:R-:W-:Y:S02]  /*9300*/  IADD3 R3, P2, R224, R115, RZ ;  /* 0x00000073e0037210 */ /* 0x008fe40007f5e0ff */
[----:B------:R0:W-:Y:S01]  /*9310*/  STL [R1+0x914], R7 ;  /* 0x0009140701007387 */ /* 0x0001e20000100800 */
[----:B----4-:R-:W-:-:S03]  /*9320*/  IMAD.X R8, R158, 0x1, R114, P1 ;  /* 0x000000019e087824 */ /* 0x010fc600008e0672 */
[----:B------:R3:W-:Y:S04]  /*9330*/  STL [R1+0x8e0], R3 ;  /* 0x0008e00301007387 */ /* 0x0007e80000100800 */
[----:B------:R4:W-:Y:S01]  /*9340*/  STL [R1+0x90c], R8 ;  /* 0x00090c0801007387 */ /* 0x0009e20000100800 */
[----:B0-----:R-:W-:Y:S01]  /*9350*/  IADD3 R7, P1, R223, R115, RZ ;  /* 0x00000073df077210 */ /* 0x001fe20007f3e0ff */
[----:B---3--:R-:W-:-:S04]  /*9360*/  IMAD.X R3, R157, 0x1, R114, P0 ;  /* 0x000000019d037824 */ /* 0x008fc800000e0672 */
[----:B------:R0:W-:Y:S01]  /*9370*/  STL [R1+0x8d8], R7 ;  /* 0x0008d80701007387 */ /* 0x0001e20000100800 */
[----:B------:R-:W-:Y:S02]  /*9380*/  CS2R R114, SRZ ;  /* 0x0000000000727805 */ /* 0x000fe4000001ff00 */
[-C--:B----4-:R-:W-:Y:S01]  /*9390*/  IADD3 R8, P0, R224, R117.reuse, RZ ;  /* 0x00000075e0087210 */ /* 0x090fe20007f1e0ff */
[----:B------:R3:W-:Y:S04]  /*93a0*/  STL [R1+0x904], R3 ;  /* 0x0009040301007387 */ /* 0x0007e80000100800 */
[----:B------:R4:W-:Y:S01]  /*93b0*/  STL [R1+0x8d0], R8 ;  /* 0x0008d00801007387 */ /* 0x0009e20000100800 */
[----:B0-----:R-:W-:Y:S01]  /*93c0*/  IMAD.X R7, R158, 0x1, R116, P4 ;  /* 0x000000019e077824 */ /* 0x001fe200020e0674 */
[----:B---3--:R-:W-:-:S04]  /*93d0*/  IADD3 R3, P4, R223, R117, RZ ;  /* 0x00000075df037210 */ /* 0x008fc80007f9e0ff */
[----:B------:R0:W-:Y:S01]  /*93e0*/  STL [R1+0x8fc], R7 ;  /* 0x0008fc0701007387 */ /* 0x0001e20000100800 */
[----:B----4-:R-:W-:-:S03]  /*93f0*/  IMAD.X R8, R157, 0x1, R116, P3 ;  /* 0x000000019d087824 */ /* 0x010fc600018e0674 */
[----:B------:R3:W-:Y:S01]  /*9400*/  STL [R1+0x8c8], R3 ;  /* 0x0008c80301007387 */ /* 0x0007e20000100800 */
[----:B------:R-:W-:-:S03]  /*9410*/  CS2R R116, SRZ ;  /* 0x0000000000747805 */ /* 0x000fc6000001ff00 */
        /* <DEDUP_REMOVED lines=156> */
[--C-:B0-----:R-:W-:Y:S01]  /*9de0*/  IMAD.X R7, R158, 0x1, R152.reuse, P3 ;  /* 0x000000019e077824 */ /* 0x101fe200018e0698 */
[----:B---3--:R-:W-:Y:S01]  /*9df0*/  IADD3 R3, P3, R223, R2, RZ ;  /* 0x00000002df037210 */ /* 0x008fe20007f7e0ff */
[----:B------:R-:W-:-:S03]  /*9e00*/  IMAD.X R2, R157, 0x1, R152, P6 ;  /* 0x000000019d027824 */ /* 0x000fc600030e0698 */
[----:B------:R0:W-:Y:S01]  /*9e10*/  STL [R1+0x7dc], R7 ;  /* 0x0007dc0701007387 */ /* 0x0001e20000100800 */
[----:B----4-:R-:W-:-:S03]  /*9e20*/  LOP3.LUT R8, R156, 0x10, RZ, 0x3c, !PT ;  /* 0x000000109c087812 */ /* 0x010fc600078e3cff */
[----:B------:R3:W-:Y:S04]  /*9e30*/  STL [R1+0x7a8], R3 ;  /* 0x0007a80301007387 */ /* 0x0007e80000100800 */
[----:B------:R4:W-:Y:S01]  /*9e40*/  STL [R1+0x7d4], R2 ;  /* 0x0007d40201007387 */ /* 0x0009e20000100800 */
[--C-:B0-----:R-:W-:Y:S02]  /*9e50*/  IMAD.X R7, R158, 0x1, R154.reuse, P5 ;  /* 0x000000019e077824 */ /* 0x101fe400028e069a */
[----:B---3--:R-:W-:-:S03]  /*9e60*/  IMAD.X R3, R157, 0x1, R154, P2 ;  /* 0x000000019d037824 */ /* 0x008fc600010e069a */
[----:B------:R0:W-:Y:S01]  /*9e70*/  STL [R1+0x7cc], R7 ;  /* 0x0007cc0701007387 */ /* 0x0001e20000100800 */
[----:B----4-:R-:W-:-:S03]  /*9e80*/  IMAD.X R2, R158, 0x1, R153, P1 ;  /* 0x000000019e027824 */ /* 0x010fc600008e0699 */
[----:B------:R3:W-:Y:S04]  /*9e90*/  STL [R1+0x7c4], R3 ;  /* 0x0007c40301007387 */ /* 0x0007e80000100800 */
[----:B------:R4:W-:Y:S01]  /*9ea0*/  STL [R1+0x7bc], R2 ;  /* 0x0007bc0201007387 */ /* 0x0009e20000100800 */
[----:B0-----:R-:W-:Y:S02]  /*9eb0*/  IMAD.X R7, R157, 0x1, R153, P0 ;  /* 0x000000019d077824 */ /* 0x001fe400000e0699 */
[----:B---3--:R-:W-:-:S03]  /*9ec0*/  IMAD.X R3, R158, 0x1, R155, P4 ;  /* 0x000000019e037824 */ /* 0x008fc600020e069b */
[----:B------:R0:W-:Y:S01]  /*9ed0*/  STL [R1+0x7b4], R7 ;  /* 0x0007b40701007387 */ /* 0x0001e20000100800 */
[----:B----4-:R-:W-:-:S03]  /*9ee0*/  IMAD.X R2, R157, 0x1, R155, P3 ;  /* 0x000000019d027824 */ /* 0x010fc600018e069b */
[----:B------:R3:W-:Y:S04]  /*9ef0*/  STL [R1+0x7ac], R3 ;  /* 0x0007ac0301007387 */ /* 0x0007e80000100800 */
[----:B------:R4:W-:Y:S01]  /*9f00*/  STL [R1+0x7a4], R2 ;  /* 0x0007a40201007387 */ /* 0x0009e20000100800 */
[----:B0-----:R-:W-:-:S03]  /*9f10*/  IMAD R7, R14, UR9, RZ ;  /* 0x000000090e077c24 */ /* 0x001fc6000f8e02ff */
[----:B------:R0:W-:Y:S01]  /*9f20*/  STL [R1+0x998], R8 ;  /* 0x0009980801007387 */ /* 0x0001e20000100800 */
[----:B---3--:R-:W-:Y:S01]  /*9f30*/  IMAD.U32 R3, RZ, RZ, UR14 ;  /* 0x0000000eff037e24 */ /* 0x008fe2000f8e00ff */
[----:B------:R-:W-:Y:S01]  /*9f40*/  SHF.R.S32.HI R9, RZ, 0x1f, R7 ;  /* 0x0000001fff097819 */ /* 0x000fe20000011407 */
[----:B-1--4-:R-:W-:-:S07]  /*9f50*/  IMAD.U32 R2, RZ, RZ, UR15 ;  /* 0x0000000fff027e24 */ /* 0x012fce000f8e00ff */
.L_x_1:
[----:B------:R-:W3:Y:S04]  /*9f60*/  LDL R13, [R1+0x7b0] ;  /* 0x0007b000010d7983 */ /* 0x000ee80000100800 */
[----:B------:R-:W4:Y:S04]  /*9f70*/  LDL R12, [R1+0x7ac] ;  /* 0x0007ac00010c7983 */ /* 0x000f280000100800 */
[----:B------:R1:W-:Y:S04]  /*9f80*/  STL.64 [R1+0x16a8], R150 ;  /* 0x0016a89601007387 */ /* 0x0003e80000100a00 */
[----:B-1----:R-:W2:Y:S04]  /*9f90*/  LDL R150, [R1+0x7b4] ;  /* 0x0007b40001967983 */ /* 0x002ea80000100800 */
[----:B------:R-:W2:Y:S04]  /*9fa0*/  LDL R151, [R1+0x7bc] ;  /* 0x0007bc0001977983 */ /* 0x000ea80000100800 */
[----:B------:R1:W-:Y:S04]  /*9fb0*/  STL.64 [R1+0x16a0], R148 ;  /* 0x0016a09401007387 */ /* 0x0003e80000100a00 */
[----:B-1----:R-:W2:Y:S04]  /*9fc0*/  LDL R148, [R1+0x7b8] ;  /* 0x0007b80001947983 */ /* 0x002ea80000100800 */
[----:B------:R-:W2:Y:S04]  /*9fd0*/  LDL R149, [R1+0x7c0] ;  /* 0x0007c00001957983 */ /* 0x000ea80000100800 */
[----:B------:R1:W-:Y:S04]  /*9fe0*/  STL.64 [R1+0x1698], R146 ;  /* 0x0016989201007387 */ /* 0x0003e80000100a00 */
[----:B-1----:R-:W2:Y:S04]  /*9ff0*/  LDL R146, [R1+0x7a8] ;  /* 0x0007a80001927983 */ /* 0x002ea80000100800 */
[----:B------:R-:W2:Y:S04]  /*a000*/  LDL R147, [R1+0x7a4] ;  /* 0x0007a40001937983 */ /* 0x000ea80000100800 */
[----:B------:R1:W-:Y:S04]  /*a010*/  STL.64 [R1+0x1690], R144 ;  /* 0x0016909001007387 */ /* 0x0003e80000100a00 */
[----:B-1----:R-:W3:Y:S04]  /*a020*/  LDL R145, [R1+0x794] ;  /* 0x0007940001917983 */ /* 0x002ee80000100800 */
[----:B------:R-:W4:Y:S04]  /*a030*/  LDL R144, [R1+0x790] ;  /* 0x0007900001907983 */ /* 0x000f280000100800 */
[----:B------:R-:W-:Y:S04]  /*a040*/  STL.64 [R1+0x1688], R142 ;  /* 0x0016888e01007387 */ /* 0x000fe80000100a00 */
        /* <DEDUP_REMOVED lines=57> */
[----:B------:R1:W-:Y:S04]  /*a3e0*/  STL.64 [R1+0x14b8], R26 ;  /* 0x0014b81a01007387 */ /* 0x0003e80000100a00 */
[----:B------:R0:W-:Y:S04]  /*a3f0*/  STL.64 [R1+0x14b0], R24 ;  /* 0x0014b01801007387 */ /* 0x0001e80000100a00 */
[----:B-----5:R0:W-:Y:S04]  /*a400*/  STL [R1+0x1404], R6 ;  /* 0x0014040601007387 */ /* 0x0201e80000100800 */
[----:B------:R0:W-:Y:S04]  /*a410*/  STL [R1+0x1400], R5 ;  /* 0x0014000501007387 */ /* 0x0001e80000100800 */
[----:B------:R0:W-:Y:S04]  /*a420*/  STL [R1+0x13fc], R4 ;  /* 0x0013fc0401007387 */ /* 0x0001e80000100800 */
[----:B------:R-:W-:Y:S04]  /*a430*/  STL [R1+0x1408], R223 ;  /* 0x001408df01007387 */ /* 0x000fe80000100800 */
[----:B------:R-:W-:Y:S04]  /*a440*/  STL [R1+0x140c], R224 ;  /* 0x00140ce001007387 */ /* 0x000fe80000100800 */
[----:B-1----:R-:W2:Y:S04]  /*a450*/  LDL R26, [R1+0x7c8] ;  /* 0x0007c800011a7983 */ /* 0x002ea80000100800 */
[----:B0-----:R-:W2:Y:S04]  /*a460*/  LDL R24, [R1+0x7c4] ;  /* 0x0007c40001187983 */ /* 0x001ea80000100800 */
[----:B------:R-:W2:Y:S04]  /*a470*/  LDL R6, [R1+0x7d8] ;  /* 0x0007d80001067983 */ /* 0x000ea80000100800 */
[----:B------:R-:W2:Y:S04]  /*a480*/  LDL R25, [R1+0x7d0] ;  /* 0x0007d00001197983 */ /* 0x000ea80000100800 */
[----:B------:R-:W2:Y:S01]  /*a490*/  LDL R5, [R1+0x7d4] ;  /* 0x0007d40001057983 */ /* 0x000ea20000100800 */
[----:B------:R-:W-:-:S02]  /*a4a0*/  ISETP.GT.AND P2, PT, R3, RZ, PT ;  /* 0x000000ff0300720c */ /* 0x000fc40003f44270 */
[-C--:B------:R-:W-:Y:S01]  /*a4b0*/  IADD3 R10, P0, R224, R2.reuse, RZ ;  /* 0x00000002e00a7210 */ /* 0x080fe20007f1e0ff */
[----:B------:R-:W2:Y:S01]  /*a4c0*/  LDL R4, [R1+0x7e8] ;  /* 0x0007e80001047983 */ /* 0x000ea20000100800 */
[----:B------:R-:W-:Y:S02]  /*a4d0*/  PRMT R190, RZ, 0x7610, R190 ;  /* 0x00007610ffbe7816 */ /* 0x000fe400000000be */
[----:B------:R-:W-:Y:S01]  /*a4e0*/  IADD3 R8, P1, R223, R2, RZ ;  /* 0x00000002df087210 */ /* 0x000fe20007f3e0ff */
[----:B------:R-:W2:Y:S01]  /*a4f0*/  LDL R27, [R1+0x7e4] ;  /* 0x0007e400011b7983 */ /* 0x000ea20000100800 */
[----:B------:R-:W-:Y:S02]  /*a500*/  PRMT R188, RZ, 0x7610, R188 ;  /* 0x00007610ffbc7816 */ /* 0x000fe400000000bc */
[----:B------:R-:W-:Y:S01]  /*a510*/  ISETP.GT.AND P3, PT, R3, 0x1, PT ;  /* 0x000000010300780c */ /* 0x000fe20003f64270 */
[----:B------:R-:W2:Y:S01]  /*a520*/  LDL R30, [R1+0x7dc] ;  /* 0x0007dc00011e7983 */ /* 0x000ea20000100800 */
[----:B---3--:R-:W-:Y:S01]  /*a530*/  IMAD.X R11, R145, 0x1, R0, P0 ;  /* 0x00000001910b7824 */ /* 0x008fe200000e0600 */
[----:B------:R-:W-:-:S02]  /*a540*/  PRMT R186, RZ, 0x7610, R186 ;  /* 0x00007610ffba7816 */ /* 0x000fc400000000ba */
[----:B------:R-:W3:Y:S04]  /*a550*/  LDL R29, [R1+0x7f0] ;  /* 0x0007f000011d7983 */ /* 0x000ee80000100800 */
[----:B------:R0:W3:Y:S01]  /*a560*/  @P2 LDG.E.U8 R190, desc[UR20][R10.64] ;  /* 0x000000140abe2981 */ /* 0x0000e2000c1e1100 */
[----:B------:R-:W-:Y:S02]  /*a570*/  PRMT R189, RZ, 0x7610, R189 ;  /* 0x00007610ffbd7816 */ /* 0x000fe400000000bd */
[----:B------:R-:W-:Y:S01]  /*a580*/  PRMT R184, RZ, 0x7610, R184 ;  /* 0x00007610ffb87816 */ /* 0x000fe200000000b8 */
[----:B------:R-:W3:Y:S01]  /*a590*/  LDL R28, [R1+0x7ec] ;  /* 0x0007ec00011c7983 */ /* 0x000ee20000100800 */
[----:B------:R-:W-:Y:S02]  /*a5a0*/  PRMT R182, RZ, 0x7610, R182 ;  /* 0x00007610ffb67816 */ /* 0x000fe400000000b6 */
[----:B------:R-:W-:Y:S01]  /*a5b0*/  PRMT R187, RZ, 0x7610, R187 ;  /* 0x00007610ffbb7816 */ /* 0x000fe200000000bb */
[----:B------:R-:W3:Y:S01]  /*a5c0*/  LDL R31, [R1+0x800] ;  /* 0x00080000011f7983 */ /* 0x000ee20000100800 */
[----:B0-----:R-:W-:-:S03]  /*a5d0*/  IADD3 R10, P0, R2, R13, RZ ;  /* 0x0000000d020a7210 */ /* 0x001fc60007f1e0ff */
[----:B------:R-:W3:Y:S01]  /*a5e0*/  LDL R13, [R1+0x7cc] ;  /* 0x0007cc00010d7983 */ /* 0x000ee20000100800 */
[----:B----4-:R-:W-:Y:S02]  /*a5f0*/  IMAD.X R9, R144, 0x1, R0, P1 ;  /* 0x0000000190097824 */ /* 0x010fe400008e0600 */
[----:B------:R-:W-:Y:S01]  /*a600*/  IMAD.X R11, R0, 0x1, R12, P0 ;  /* 0x00000001000b7824 */ /* 0x000fe200000e060c */
[----:B------:R-:W-:Y:S01]  /*a610*/  PRMT R185, RZ, 0x7610, R185 ;  /* 0x00007610ffb97816 */ /* 0x000fe200000000b9 */
[----:B------:R-:W4:Y:S04]  /*a620*/  LDL R12, [R1+0x7e0] ;  /* 0x0007e000010c7983 */ /* 0x000f280000100800 */
[----:B------:R2:W4:Y:S01]  /*a630*/  @P2 LDG.E.U8 R188, desc[UR20][R8.64] ;  /* 0x0000001408bc2981 */ /* 0x000522000c1e1100 */
[----:B------:R-:W-:-:S03]  /*a640*/  ISETP.GT.AND P2, PT, R3, 0x2, PT ;  /* 0x000000020300780c */ /* 0x000fc60003f44270 */
[----:B------:R-:W4:Y:S01]  /*a650*/  @P3 LDG.E.U8 R189, desc[UR20][R10.64] ;  /* 0x000000140abd3981 */ /* 0x000f22000c1e1100 */
[----:B------:R-:W-:Y:S02]  /*a660*/  PRMT R180, RZ, 0x7610, R180 ;  /* 0x00007610ffb47816 */ /* 0x000fe400000000b4 */
[----:B------:R-:W-:Y:S01]  /*a670*/  PRMT R183, RZ, 0x7610, R183 ;  /* 0x00007610ffb77816 */ /* 0x000fe200000000b7 */
[----:B------:R-:W4:Y:S01]  /*a680*/  LDL R33, [R1+0x974] ;  /* 0x0009740001217983 */ /* 0x000f220000100800 */
[----:B--2---:R-:W-:Y:S02]  /*a690*/  IADD3 R8, P1, R2, R146, RZ ;  /* 0x0000009202087210 */ /* 0x004fe40007f3e0ff */
[----:B------:R-:W-:Y:S01]  /*a6a0*/  PRMT R178, RZ, 0x7610, R178 ;  /* 0x00007610ffb27816 */ /* 0x000fe200000000b2 */
[----:B------:R-:W2:Y:S02]  /*a6b0*/  LDL R32, [R1+0x988] ;  /* 0x0009880001207983 */ /* 0x000ea40000100800 */
[----:B------:R-:W-:Y:S01]  /*a6c0*/  IMAD.X R9, R0, 0x1, R147, P1 ;  /* 0x0000000100097824 */ /* 0x000fe200008e0693 */
[----:B------:R-:W-:Y:S01]  /*a6d0*/  PRMT R181, RZ, 0x7610, R181 ;  /* 0x00007610ffb57816 */ /* 0x000fe200000000b5 */
[----:B------:R-:W2:Y:S04]  /*a6e0*/  LDL R34, [R1+0x92c] ;  /* 0x00092c0001227983 */ /* 0x000ea80000100800 */
[----:B------:R0:W2:Y:S01]  /*a6f0*/  @P3 LDG.E.U8 R186, desc[UR20][R8.64] ;  /* 0x0000001408ba3981 */ /* 0x0000a2000c1e1100 */
[----:B------:R-:W-:-:S02]  /*a700*/  ISETP.GT.AND P3, PT, R3, 0x3, PT ;  /* 0x000000030300780c */ /* 0x000fc40003f64270 */
[----:B0-----:R-:W-:-:S05]  /*a710*/  IADD3 R8, P1, R2, R148, RZ ;  /* 0x0000009402087210 */ /* 0x001fca0007f3e0ff */
[----:B------:R-:W-:-:S05]  /*a720*/  IMAD.X R9, R0, 0x1, R150, P1 ;  /* 0x0000000100097824 */ /* 0x000fca00008e0696 */
[----:B------:R0:W2:Y:S01]  /*a730*/  @P2 LDG.E.U8 R184, desc[UR20][R8.64] ;  /* 0x0000001408b82981 */ /* 0x0000a2000c1e1100 */
[----:B------:R-:W-:-:S05]  /*a740*/  IADD3 R10, P0, R2, R149, RZ ;  /* 0x00000095020a7210 */ /* 0x000fca0007f1e0ff */
[----:B------:R-:W-:-:S05]  /*a750*/  IMAD.X R11, R0, 0x1, R151, P0 ;  /* 0x00000001000b7824 */ /* 0x000fca00000e0697 */
[----:B------:R1:W2:Y:S01]  /*a760*/  @P2 LDG.E.U8 R187, desc[UR20][R10.64] ;  /* 0x000000140abb2981 */ /* 0x0002a2000c1e1100 */
[----:B0-----:R-:W-:-:S03]  /*a770*/  IADD3 R8, P1, R2, R26, RZ ;  /* 0x0000001a02087210 */ /* 0x001fc60007f3e0ff */
[----:B------:R-:W2:Y:S02]  /*a780*/  LDL R26, [R1+0x7f8] ;  /* 0x0007f800011a7983 */ /* 0x000ea40000100800 */
[----:B------:R-:W-:Y:S02]  /*a790*/  IMAD.X R9, R0, 0x1, R24, P1 ;  /* 0x0000000100097824 */ /* 0x000fe400008e0618 */
[----:B------:R-:W2:Y:S04]  /*a7a0*/  LDL R24, [R1+0x7fc] ;  /* 0x0007fc0001187983 */ /* 0x000ea80000100800 */
[----:B------:R0:W2:Y:S01]  /*a7b0*/  @P3 LDG.E.U8 R182, desc[UR20][R8.64] ;  /* 0x0000001408b63981 */ /* 0x0000a2000c1e1100 */
[----:B-1----:R-:W-:-:S03]  /*a7c0*/  IADD3 R10, P0, R2, R25, RZ ;  /* 0x00000019020a7210 */ /* 0x002fc60007f1e0ff */
[----:B------:R-:W2:Y:S01]  /*a7d0*/  LDL R25, [R1+0x808] ;  /* 0x0008080001197983 */ /* 0x000ea20000100800 */
[----:B0-----:R-:W-:-:S03]  /*a7e0*/  IADD3 R8, P1, R2, R6, RZ ;  /* 0x0000000602087210 */ /* 0x001fc60007f3e0ff */
[----:B------:R-:W2:Y:S02]  /*a7f0*/  LDL R6, [R1+0x7f4] ;  /* 0x0007f40001067983 */ /* 0x000ea40000100800 */
[C---:B------:R-:W-:Y:S02]  /*a800*/  IMAD.X R9, R0.reuse, 0x1, R5, P1 ;  /* 0x0000000100097824 */ /* 0x040fe400008e0605 */
[----:B------:R-:W2:Y:S01]  /*a810*/  LDL R5, [R1+0x804] ;  /* 0x0008040001057983 */ /* 0x000ea20000100800 */
[----:B---3--:R-:W-:-:S05]  /*a820*/  IMAD.X R11, R0, 0x1, R13, P0 ;  /* 0x00000001000b7824 */ /* 0x008fca00000e060d */
[----:B------:R0:W3:Y:S02]  /*a830*/  @P3 LDG.E.U8 R185, desc[UR20][R10.64] ;  /* 0x000000140ab93981 */ /* 0x0000e4000c1e1100 */
[----:B0-----:R-:W-:Y:S02]  /*a840*/  IADD3 R10, P1, R2, R4, RZ ;  /* 0x00000004020a7210 */ /* 0x001fe40007f3e0ff */
[----:B------:R-:W3:Y:S01]  /*a850*/  LDL R4, [R1+0x810] ;  /* 0x0008100001047983 */ /* 0x000ee20000100800 */
[----:B------:R-:W-:Y:S02]  /*a860*/  ISETP.GT.AND P2, PT, R3, 0x4, PT ;  /* 0x000000040300780c */ /* 0x000fe40003f44270 */
[----:B------:R-:W-:Y:S02]  /*a870*/  IMAD.X R11, R0, 0x1, R27, P1 ;  /* 0x00000001000b7824 */ /* 0x000fe400008e061b */
[----:B------:R-:W3:Y:S01]  /*a880*/  LDL R27, [R1+0x80c] ;  /* 0x00080c00011b7983 */ /* 0x000ee20000100800 */
[----:B----4-:R-:W-:-:S05]  /*a890*/  IADD3 R12, P0, R2, R12, RZ ;  /* 0x0000000c020c7210 */ /* 0x010fca0007f1e0ff */
[----:B------:R-:W-:Y:S02]  /*a8a0*/  IMAD.X R13, R0, 0x1, R30, P0 ;  /* 0x00000001000d7824 */ /* 0x000fe400000e061e */
[----:B------:R-:W4:Y:S04]  /*a8b0*/  LDL R30, [R1+0x818] ;  /* 0x00081800011e7983 */ /* 0x000f280000100800 */
[----:B------:R0:W4:Y:S04]  /*a8c0*/  @P2 LDG.E.U8 R180, desc[UR20][R8.64] ;  /* 0x0000001408b42981 */ /* 0x000128000c1e1100 */
[----:B------:R-:W4:Y:S01]  /*a8d0*/  @P2 LDG.E.U8 R183, desc[UR20][R12.64] ;  /* 0x000000140cb72981 */ /* 0x000f22000c1e1100 */
[----:B0-----:R-:W-:-:S03]  /*a8e0*/  IADD3 R8, P0, R2, R29, RZ ;  /* 0x0000001d02087210 */ /* 0x001fc60007f1e0ff */
[----:B------:R-:W4:Y:S02]  /*a8f0*/  LDL R29, [R1+0x814] ;  /* 0x00081400011d7983 */ /* 0x000f240000100800 */
[----:B------:R-:W-:Y:S02]  /*a900*/  IMAD.X R9, R0, 0x1, R28, P0 ;  /* 0x0000000100097824 */ /* 0x000fe400000e061c */
[----:B------:R-:W4:Y:S01]  /*a910*/  LDL R28, [R1+0x820] ;  /* 0x00082000011c7983 */ /* 0x000f220000100800 */
[----:B------:R-:W-:-:S13]  /*a920*/  ISETP.GT.AND P3, PT, R3, 0x5, PT ;  /* 0x000000050300780c */ /* 0x000fda0003f64270 */
[----:B------:R-:W4:Y:S04]  /*a930*/  @P3 LDG.E.U8 R178, desc[UR20][R10.64] ;  /* 0x000000140ab23981 */ /* 0x000f28000c1e1100 */
[----:B------:R0:W4:Y:S02]  /*a940*/  @P3 LDG.E.U8 R181, desc[UR20][R8.64] ;  /* 0x0000001408b53981 */ /* 0x000124000c1e1100 */
[----:B0-----:R-:W-:Y:S02]  /*a950*/  IADD3 R8, P2, R2, R31, RZ ;  /* 0x0000001f02087210 */ /* 0x001fe40007f5e0ff */
[----:B------:R-:W-:Y:S01]  /*a960*/  ISETP.GT.AND P4, PT, R3, 0x6, PT ;  /* 0x000000060300780c */ /* 0x000fe20003f84270 */
[----:B------:R-:W4:Y:S01]  /*a970*/  LDL R31, [R1+0x984] ;  /* 0x00098400011f7983 */ /* 0x000f220000100800 */
[----:B------:R-:W-:-:S02]  /*a980*/  PRMT R179, RZ, 0x7610, R179 ;  /* 0x00007610ffb37816 */ /* 0x000fc400000000b3 */
[----:B--2---:R-:W-:Y:S02]  /*a990*/  IADD3 R12, P1, R2, R26, RZ ;  /* 0x0000001a020c7210 */ /* 0x004fe40007f3e0ff */
[----:B------:R-:W2:Y:S01]  /*a9a0*/  LDL R26, [R1+0x81c] ;  /* 0x00081c00011a7983 */ /* 0x000ea20000100800 */
[----:B------:R-:W-:-:S03]  /*a9b0*/  IMAD.X R9, R0, 0x1, R24, P2 ;  /* 0x0000000100097824 */ /* 0x000fc600010e0618 */
[----:B------:R-:W2:Y:S04]  /*a9c0*/  LDL R24, [R1+0x830] ;  /* 0x0008300001187983 */ /* 0x000ea80000100800 */
[----:B------:R3:W2:Y:S01]  /*a9d0*/  @P4 LDG.E.U8 R179, desc[UR20][R8.64] ;  /* 0x0000001408b34981 */ /* 0x0006a2000c1e1100 */
[----:B------:R-:W-:-:S03]  /*a9e0*/  IMAD.X R13, R0, 0x1, R6, P1 ;  /* 0x00000001000d7824 */ /* 0x000fc600008e0606 */
[----:B------:R-:W2:Y:S01]  /*a9f0*/  LDL R6, [R1+0x828] ;  /* 0x0008280001067983 */ /* 0x000ea20000100800 */
[----:B------:R-:W-:-:S03]  /*aa00*/  IADD3 R10, P1, R2, R25, RZ ;  /* 0x00000019020a7210 */ /* 0x000fc60007f3e0ff */
[----:B------:R-:W2:Y:S02]  /*aa10*/  LDL R25, [R1+0x824] ;  /* 0x0008240001197983 */ /* 0x000ea40000100800 */
[----:B------:R-:W-:Y:S02]  /*aa20*/  IMAD.X R11, R0, 0x1, R5, P1 ;  /* 0x00000001000b7824 */ /* 0x000fe400008e0605 */
[----:B------:R-:W2:Y:S01]  /*aa30*/  LDL R5, [R1+0x82c] ;  /* 0x00082c0001057983 */ /* 0x000ea20000100800 */
[----:B---3--:R-:W-:-:S03]  /*aa40*/  IADD3 R8, P1, R2, R4, RZ ;  /* 0x0000000402087210 */ /* 0x008fc60007f3e0ff */
[----:B------:R-:W3:Y:S01]  /*aa50*/  LDL R4, [R1+0x838] ;  /* 0x0008380001047983 */ /* 0x000ee20000100800 */
[C---:B------:R-:W-:Y:S02]  /*aa60*/  ISETP.GT.AND P0, PT, R3.reuse, 0x7, PT ;  /* 0x000000070300780c */ /* 0x040fe40003f04270 */
[----:B------:R-:W-:Y:S01]  /*aa70*/  PRMT R177, RZ, 0x7610, R177 ;  /* 0x00007610ffb17816 */ /* 0x000fe200000000b1 */
[----:B------:R-:W-:Y:S02]  /*aa80*/  IMAD.X R9, R0, 0x1, R27, P1 ;  /* 0x0000000100097824 */ /* 0x000fe400008e061b */
[----:B------:R-:W3:Y:S01]  /*aa90*/  LDL R27, [R1+0x834] ;  /* 0x00083400011b7983 */ /* 0x000ee20000100800 */
[----:B------:R-:W-:Y:S02]  /*aaa0*/  PRMT R175, RZ, 0x7610, R175 ;  /* 0x00007610ffaf7816 */ /* 0x000fe400000000af */
[----:B------:R-:W-:Y:S01]  /*aab0*/  ISETP.GT.AND P2, PT, R3, 0x8, PT ;  /* 0x000000080300780c */ /* 0x000fe20003f44270 */
[----:B------:R-:W3:Y:S04]  /*aac0*/  @P4 LDG.E.U8 R177, desc[UR20][R12.64] ;  /* 0x000000140cb14981 */ /* 0x000ee8000c1e1100 */
[----:B------:R4:W3:Y:S04]  /*aad0*/  @P0 LDG.E.U8 R175, desc[UR20][R10.64] ;  /* 0x000000140aaf0981 */ /* 0x0008e8000c1e1100 */
[----:B------:R-:W3:Y:S01]  /*aae0*/  LDL R13, [R1+0x840] ;  /* 0x00084000010d7983 */ /* 0x000ee20000100800 */
[----:B------:R-:W-:-:S02]  /*aaf0*/  PRMT R176, RZ, 0x7610, R176 ;  /* 0x00007610ffb07816 */ /* 0x000fc400000000b0 */
[----:B----4-:R-:W-:Y:S01]  /*ab00*/  IADD3 R10, P1, R2, R30, RZ ;  /* 0x0000001e020a7210 */ /* 0x010fe20007f3e0ff */
[----:B------:R-:W4:Y:S01]  /*ab10*/  LDL R12, [R1+0x83c] ;  /* 0x00083c00010c7983 */ /* 0x000f220000100800 */
[----:B------:R-:W-:-:S03]  /*ab20*/  PRMT R173, RZ, 0x7610, R173 ;  /* 0x00007610ffad7816 */ /* 0x000fc600000000ad */
[----:B------:R-:W-:Y:S01]  /*ab30*/  IMAD.X R11, R0, 0x1, R29, P1 ;  /* 0x00000001000b7824 */ /* 0x000fe200008e061d */
[----:B------:R0:W4:Y:S04]  /*ab40*/  @P0 LDG.E.U8 R176, desc[UR20][R8.64] ;  /* 0x0000001408b00981 */ /* 0x000128000c1e1100 */
[----:B------:R-:W4:Y:S01]  /*ab50*/  @P2 LDG.E.U8 R173, desc[UR20][R10.64] ;  /* 0x000000140aad2981 */ /* 0x000f22000c1e1100 */
[----:B------:R-:W-:Y:S02]  /*ab60*/  PRMT R174, RZ, 0x7610, R174 ;  /* 0x00007610ffae7816 */ /* 0x000fe400000000ae */
[----:B------:R-:W-:Y:S01]  /*ab70*/  PRMT R171, RZ, 0x7610, R171 ;  /* 0x00007610ffab7816 */ /* 0x000fe200000000ab */
[----:B------:R-:W4:Y:S01]  /*ab80*/  LDL R30, [R1+0x940] ;  /* 0x00094000011e7983 */ /* 0x000f220000100800 */
[----:B0-----:R-:W-:-:S02]  /*ab90*/  IADD3 R8, P0, R2, R28, RZ ;  /* 0x0000001c02087210 */ /* 0x001fc40007f1e0ff */
[----:B------:R-:W-:Y:S01]  /*aba0*/  ISETP.GT.AND P1, PT, R3, 0x9, PT ;  /* 0x000000090300780c */ /* 0x000fe20003f24270 */
[----:B------:R-:W4:Y:S04]  /*abb0*/  LDL R28, [R1+0x908] ;  /* 0x00090800011c7983 */ /* 0x000f280000100800 */
[----:B------:R-:W4:Y:S04]  /*abc0*/  LDL R11, [R1+0x848] ;  /* 0x00084800010b7983 */ /* 0x000f280000100800 */
[----:B------:R-:W4:Y:S01]  /*abd0*/  LDL R10, [R1+0x850] ;  /* 0x00085000010a7983 */ /* 0x000f220000100800 */
[----:B------:R-:W-:-:S02]  /*abe0*/  PRMT R172, RZ, 0x7610, R172 ;  /* 0x00007610ffac7816 */ /* 0x000fc400000000ac */
[----:B------:R-:W-:Y:S01]  /*abf0*/  PRMT R169, RZ, 0x7610, R169 ;  /* 0x00007610ffa97816 */ /* 0x000fe200000000a9 */
[----:B------:R-:W4:Y:S01]  /*ac00*/  LDL R29, [R1+0x93c] ;  /* 0x00093c00011d7983 */ /* 0x000f220000100800 */
[----:B--2---:R-:W-:-:S03]  /*ac10*/  IMAD.X R9, R0, 0x1, R26, P0 ;  /* 0x0000000100097824 */ /* 0x004fc600000e061a */
[----:B------:R-:W2:Y:S04]  /*ac20*/  LDL R26, [R1+0x844] ;  /* 0x00084400011a7983 */ /* 0x000ea80000100800 */
[----:B------:R0:W2:Y:S02]  /*ac30*/  @P2 LDG.E.U8 R174, desc[UR20][R8.64] ;  /* 0x0000001408ae2981 */ /* 0x0000a4000c1e1100 */
[----:B0-----:R-:W-:Y:S02]  /*ac40*/  IADD3 R8, P0, R2, R6, RZ ;  /* 0x0000000602087210 */ /* 0x001fe40007f1e0ff */
[----:B------:R-:W2:Y:S03]  /*ac50*/  LDL R6, [R1+0x84c] ;  /* 0x00084c0001067983 */ /* 0x000ea60000100800 */
[----:B------:R-:W-:-:S02]  /*ac60*/  IMAD.X R9, R0, 0x1, R25, P0 ;  /* 0x0000000100097824 */ /* 0x000fc400000e0619 */
[----:B------:R-:W2:Y:S04]  /*ac70*/  LDL R25, [R1+0x854] ;  /* 0x0008540001197983 */ /* 0x000ea80000100800 */
[----:B------:R0:W2:Y:S02]  /*ac80*/  @P1 LDG.E.U8 R171, desc[UR20][R8.64] ;  /* 0x0000001408ab1981 */ /* 0x0000a4000c1e1100 */
[----:B0-----:R-:W-:Y:S02]  /*ac90*/  IADD3 R8, P0, R2, R24, RZ ;  /* 0x0000001802087210 */ /* 0x001fe40007f1e0ff */
[----:B------:R-:W2:Y:S03]  /*aca0*/  LDL R24, [R1+0x860] ;  /* 0x0008600001187983 */ /* 0x000ea60000100800 */
[----:B------:R-:W-:-:S02]  /*acb0*/  IMAD.X R9, R0, 0x1, R5, P0 ;  /* 0x0000000100097824 */ /* 0x000fc400000e0605 */
[----:B------:R-:W2:Y:S04]  /*acc0*/  LDL R5, [R1+0x858] ;  /* 0x0008580001057983 */ /* 0x000ea80000100800 */
[----:B------:R3:W2:Y:S02]  /*acd0*/  @P1 LDG.E.U8 R172, desc[UR20][R8.64] ;  /* 0x0000001408ac1981 */ /* 0x0006a4000c1e1100 */
[----:B---3--:R-:W-:Y:S02]  /*ace0*/  IADD3 R8, P0, R2, R4, RZ ;  /* 0x0000000402087210 */ /* 0x008fe40007f1e0ff */
[----:B------:R-:W3:Y:S01]  /*acf0*/  LDL R4, [R1+0x85c] ;  /* 0x00085c0001047983 */ /* 0x000ee20000100800 */
[----:B------:R-:W-:Y:S02]  /*ad00*/  ISETP.GT.AND P1, PT, R3, 0xa, PT ;  /* 0x0000000a0300780c */ /* 0x000fe40003f24270 */
[----:B------:R-:W-:Y:S01]  /*ad10*/  IMAD.X R9, R0, 0x1, R27, P0 ;  /* 0x0000000100097824 */ /* 0x000fe200000e061b */
[----:B------:R-:W-:Y:S01]  /*ad20*/  PRMT R170, RZ, 0x7610, R170 ;  /* 0x00007610ffaa7816 */ /* 0x000fe200000000aa */
[----:B------:R-:W3:Y:S09]  /*ad30*/  LDL R27, [R1+0x864] ;  /* 0x00086400011b7983 */ /* 0x000ef20000100800 */
[----:B------:R0:W3:Y:S02]  /*ad40*/  @P1 LDG.E.U8 R169, desc[UR20][R8.64] ;  /* 0x0000001408a91981 */ /* 0x0000e4000c1e1100 */
[----:B0-----:R-:W-:-:S02]  /*ad50*/  IADD3 R8, P0, R2, R13, RZ ;  /* 0x0000000d02087210 */ /* 0x001fc40007f1e0ff */
[----:B------:R-:W3:Y:S03]  /*ad60*/  LDL R13, [R1+0x868] ;  /* 0x00086800010d7983 */ /* 0x000ee60000100800 */
[----:B----4-:R-:W-:Y:S02]  /*ad70*/  IMAD.X R9, R0, 0x1, R12, P0 ;  /* 0x0000000100097824 */ /* 0x010fe400000e060c */
[----:B------:R-:W4:Y:S04]  /*ad80*/  LDL R12, [R1+0x870] ;  /* 0x00087000010c7983 */ /* 0x000f280000100800 */
[----:B------:R0:W4:Y:S01]  /*ad90*/  @P1 LDG.E.U8 R170, desc[UR20][R8.64] ;  /* 0x0000001408aa1981 */ /* 0x000122000c1e1100 */
[----:B------:R-:W-:-:S02]  /*ada0*/  ISETP.GT.AND P1, PT, R3, 0xb, PT ;  /* 0x0000000b0300780c */ /* 0x000fc40003f24270 */
[----:B------:R-:W-:Y:S02]  /*adb0*/  PRMT R167, RZ, 0x7610, R167 ;  /* 0x00007610ffa77816 */ /* 0x000fe400000000a7 */
[----:B0-----:R-:W-:Y:S02]  /*adc0*/  IADD3 R8, P0, R2, R11, RZ ;  /* 0x0000000b02087210 */ /* 0x001fe40007f1e0ff */
[----:B------:R-:W4:Y:S01]  /*add0*/  LDL R11, [R1+0x86c] ;  /* 0x00086c00010b7983 */ /* 0x000f220000100800 */
[----:B------:R-:W-:Y:S02]  /*ade0*/  PRMT R168, RZ, 0x7610, R168 ;  /* 0x00007610ffa87816 */ /* 0x000fe400000000a8 */
[----:B------:R-:W-:Y:S01]  /*adf0*/  PRMT R165, RZ, 0x7610, R165 ;  /* 0x00007610ffa57816 */ /* 0x000fe200000000a5 */
[----:B--2---:R-:W-:Y:S02]  /*ae00*/  IMAD.X R9, R0, 0x1, R26, P0 ;  /* 0x0000000100097824 */ /* 0x004fe400000e061a */
[----:B------:R-:W2:Y:S04]  /*ae10*/  LDL R26, [R1+0x874] ;  /* 0x00087400011a7983 */ /* 0x000ea80000100800 */
[----:B------:R0:W2:Y:S02]  /*ae20*/  @P1 LDG.E.U8 R167, desc[UR20][R8.64] ;  /* 0x0000001408a71981 */ /* 0x0000a4000c1e1100 */
[----:B0-----:R-:W-:-:S02]  /*ae30*/  IADD3 R8, P0, R2, R10, RZ ;  /* 0x0000000a02087210 */ /* 0x001fc40007f1e0ff */
[----:B------:R-:W2:Y:S03]  /*ae40*/  LDL R10, [R1+0x878] ;  /* 0x00087800010a7983 */ /* 0x000ea60000100800 */
[----:B------:R-:W-:Y:S02]  /*ae50*/  IMAD.X R9, R0, 0x1, R6, P0 ;  /* 0x0000000100097824 */ /* 0x000fe400000e0606 */
[----:B------:R-:W2:Y:S04]  /*ae60*/  LDL R6, [R1+0x880] ;  /* 0x0008800001067983 */ /* 0x000ea80000100800 */
[----:B------:R0:W2:Y:S01]  /*ae70*/  @P1 LDG.E.U8 R168, desc[UR20][R8.64] ;  /* 0x0000001408a81981 */ /* 0x0000a2000c1e1100 */
[----:B------:R-:W-:-:S02]  /*ae80*/  ISETP.GT.AND P1, PT, R3, 0xc, PT ;  /* 0x0000000c0300780c */ /* 0x000fc40003f24270 */
[----:B0-----:R-:W-:Y:S02]  /*ae90*/  IADD3 R8, P0, R2, R5, RZ ;  /* 0x0000000502087210 */ /* 0x001fe40007f1e0ff */
[----:B------:R-:W2:Y:S03]  /*aea0*/  LDL R5, [R1+0x87c] ;  /* 0x00087c0001057983 */ /* 0x000ea60000100800 */
[----:B------:R-:W-:Y:S01]  /*aeb0*/  IMAD.X R9, R0, 0x1, R25, P0 ;  /* 0x0000000100097824 */ /* 0x000fe200000e0619 */
[----:B------:R-:W-:Y:S01]  /*aec0*/  PRMT R166, RZ, 0x7610, R166 ;  /* 0x00007610ffa67816 */ /* 0x000fe200000000a6 */
[----:B------:R-:W2:Y:S04]  /*aed0*/  LDL R25, [R1+0x884] ;  /* 0x0008840001197983 */ /* 0x000ea80000100800 */
[----:B------:R0:W2:Y:S02]  /*aee0*/  @P1 LDG.E.U8 R165, desc[UR20][R8.64] ;  /* 0x0000001408a51981 */ /* 0x0000a4000c1e1100 */
[----:B0-----:R-:W-:-:S02]  /*aef0*/  IADD3 R8, P0, R2, R24, RZ ;  /* 0x0000001802087210 */ /* 0x001fc40007f1e0ff */
[----:B------:R-:W2:Y:S03]  /*af00*/  LDL R24, [R1+0x890] ;  /* 0x0008900001187983 */ /* 0x000ea60000100800 */
[----:B---3--:R-:W-:Y:S02]  /*af10*/  IMAD.X R9, R0, 0x1, R4, P0 ;  /* 0x0000000100097824 */ /* 0x008fe400000e0604 */
[----:B------:R-:W3:Y:S04]  /*af20*/  LDL R4, [R1+0x888] ;  /* 0x0008880001047983 */ /* 0x000ee80000100800 */
[----:B------:R0:W3:Y:S01]  /*af30*/  @P1 LDG.E.U8 R166, desc[UR20][R8.64] ;  /* 0x0000001408a61981 */ /* 0x0000e2000c1e1100 */
[----:B------:R-:W-:-:S02]  /*af40*/  ISETP.GT.AND P1, PT, R3, 0xd, PT ;  /* 0x0000000d0300780c */ /* 0x000fc40003f24270 */
[----:B------:R-:W-:Y:S02]  /*af50*/  PRMT R163, RZ, 0x7610, R163 ;  /* 0x00007610ffa37816 */ /* 0x000fe400000000a3 */
[----:B0-----:R-:W-:Y:S02]  /*af60*/  IADD3 R8, P0, R2, R13, RZ ;  /* 0x0000000d02087210 */ /* 0x001fe40007f1e0ff */
[----:B------:R-:W3:Y:S03]  /*af70*/  LDL R13, [R1+0x88c] ;  /* 0x00088c00010d7983 */ /* 0x000ee60000100800 */
[----:B------:R-:W-:Y:S01]  /*af80*/  IMAD.X R9, R0, 0x1, R27, P0 ;  /* 0x0000000100097824 */ /* 0x000fe200000e061b */
[----:B------:R-:W-:Y:S01]  /*af90*/  PRMT R164, RZ, 0x7610, R164 ;  /* 0x00007610ffa47816 */ /* 0x000fe200000000a4 */
[----:B------:R-:W3:Y:S04]  /*afa0*/  LDL R27, [R1+0x894] ;  /* 0x00089400011b7983 */ /* 0x000ee80000100800 */
[----:B------:R4:W3:Y:S02]  /*afb0*/  @P1 LDG.E.U8 R163, desc[UR20][R8.64] ;  /* 0x0000001408a31981 */ /* 0x0008e4000c1e1100 */
[----:B----4-:R-:W-:-:S02]  /*afc0*/  IADD3 R8, P0, R2, R12, RZ ;  /* 0x0000000c02087210 */ /* 0x010fc40007f1e0ff */
[----:B------:R-:W4:Y:S03]  /*afd0*/  LDL R12, [R1+0x898] ;  /* 0x00089800010c7983 */ /* 0x000f260000100800 */
[----:B------:R-:W-:Y:S02]  /*afe0*/  IMAD.X R9, R0, 0x1, R11, P0 ;  /* 0x0000000100097824 */ /* 0x000fe400000e060b */
[----:B------:R-:W4:Y:S04]  /*aff0*/  LDL R11, [R1+0x8a0] ;  /* 0x0008a000010b7983 */ /* 0x000f280000100800 */
[----:B------:R2:W4:Y:S01]  /*b000*/  @P1 LDG.E.U8 R164, desc[UR20][R8.64] ;  /* 0x0000001408a41981 */ /* 0x000522000c1e1100 */
[----:B------:R-:W-:-:S02]  /*b010*/  ISETP.GT.AND P1, PT, R3, 0xe, PT ;  /* 0x0000000e0300780c */ /* 0x000fc40003f24270 */
[----:B------:R-:W-:Y:S02]  /*b020*/  PRMT R160, RZ, 0x7610, R160 ;  /* 0x00007610ffa07816 */ /* 0x000fe400000000a0 */
[----:B------:R-:W-:Y:S02]  /*b030*/  PRMT R162, RZ, 0x7610, R162 ;  /* 0x00007610ffa27816 */ /* 0x000fe400000000a2 */
[----:B--2---:R-:W-:Y:S02]  /*b040*/  IADD3 R8, P0, R2, R10, RZ ;  /* 0x0000000a02087210 */ /* 0x004fe40007f1e0ff */
[----:B------:R-:W2:Y:S03]  /*b050*/  LDL R10, [R1+0x89c] ;  /* 0x00089c00010a7983 */ /* 0x000ea60000100800 */
[----:B------:R-:W-:Y:S02]  /*b060*/  IMAD.X R9, R0, 0x1, R26, P0 ;  /* 0x0000000100097824 */ /* 0x000fe400000e061a */
[----:B------:R-:W2:Y:S04]  /*b070*/  LDL R26, [R1+0x8a4] ;  /* 0x0008a400011a7983 */ /* 0x000ea80000100800 */
[----:B------:R0:W2:Y:S02]  /*b080*/  @P1 LDG.E.U8 R160, desc[UR20][R8.64] ;  /* 0x0000001408a01981 */ /* 0x0000a4000c1e1100 */
[----:B0-----:R-:W-:-:S02]  /*b090*/  IADD3 R8, P0, R2, R6, RZ ;  /* 0x0000000602087210 */ /* 0x001fc40007f1e0ff */
[----:B------:R-:W2:Y:S03]  /*b0a0*/  LDL R6, [R1+0x8a8] ;  /* 0x0008a80001067983 */ /* 0x000ea60000100800 */
[----:B------:R-:W-:Y:S02]  /*b0b0*/  IMAD.X R9, R0, 0x1, R5, P0 ;  /* 0x0000000100097824 */ /* 0x000fe400000e0605 */
[----:B------:R-:W2:Y:S04]  /*b0c0*/  LDL R5, [R1+0x8b0] ;  /* 0x0008b00001057983 */ /* 0x000ea80000100800 */
[----:B------:R3:W2:Y:S02]  /*b0d0*/  @P1 LDG.E.U8 R162, desc[UR20][R8.64] ;  /* 0x0000001408a21981 */ /* 0x0006a4000c1e1100 */
[----:B---3--:R-:W-:-:S02]  /*b0e0*/  IADD3 R8, P0, R2, R4, RZ ;  /* 0x0000000402087210 */ /* 0x008fc40007f1e0ff */
[----:B------:R-:W3:Y:S01]  /*b0f0*/  LDL R4, [R1+0x8ac] ;  /* 0x0008ac0001047983 */ /* 0x000ee20000100800 */
[----:B------:R-:W-:Y:S02]  /*b100*/  ISETP.GT.AND P1, PT, R3, 0xf, PT ;  /* 0x0000000f0300780c */ /* 0x000fe40003f24270 */
[----:B------:R-:W-:Y:S01]  /*b110*/  PRMT R157, RZ, 0x7610, R157 ;  /* 0x00007610ff9d7816 */ /* 0x000fe2000000009d */
[----:B------:R-:W-:Y:S01]  /*b120*/  IMAD.X R9, R0, 0x1, R25, P0 ;  /* 0x0000000100097824 */ /* 0x000fe200000e0619 */
[----:B------:R-:W-:Y:S01]  /*b130*/  PRMT R159, RZ, 0x7610, R159 ;  /* 0x00007610ff9f7816 */ /* 0x000fe2000000009f */
[----:B------:R-:W3:Y:S08]  /*b140*/  LDL R25, [R1+0x8b4] ;  /* 0x0008b40001197983 */ /* 0x000ef00000100800 */
[----:B------:R0:W3:Y:S02]  /*b150*/  @P1 LDG.E.U8 R157, desc[UR20][R8.64] ;  /* 0x00000014089d1981 */ /* 0x0000e4000c1e1100 */
[----:B0-----:R-:W-:-:S02]  /*b160*/  IADD3 R8, P0, R2, R24, RZ ;  /* 0x0000001802087210 */ /* 0x001fc40007f1e0ff */
[----:B------:R-:W3:Y:S03]  /*b170*/  LDL R24, [R1+0x8b8] ;  /* 0x0008b80001187983 */ /* 0x000ee60000100800 */
[----:B------:R-:W-:Y:S02]  /*b180*/  IMAD.X R9, R0, 0x1, R13, P0 ;  /* 0x0000000100097824 */ /* 0x000fe400000e060d */
[----:B------:R-:W3:Y:S04]  /*b190*/  LDL R13, [R1+0x8c0] ;  /* 0x0008c000010d7983 */ /* 0x000ee80000100800 */
[----:B------:R4:W3:Y:S01]  /*b1a0*/  @P1 LDG.E.U8 R159, desc[UR20][R8.64] ;  /* 0x00000014089f1981 */ /* 0x0008e2000c1e1100 */
[----:B------:R-:W-:-:S02]  /*b1b0*/  ISETP.GT.AND P1, PT, R3, 0x10, PT ;  /* 0x000000100300780c */ /* 0x000fc40003f24270 */
[----:B------:R-:W-:Y:S02]  /*b1c0*/  PRMT R161, RZ, 0x7610, R161 ;  /* 0x00007610ffa17816 */ /* 0x000fe400000000a1 */
[----:B----4-:R-:W-:Y:S02]  /*b1d0*/  IADD3 R8, P0, R2, R12, RZ ;  /* 0x0000000c02087210 */ /* 0x010fe40007f1e0ff */
[----:B------:R-:W4:Y:S03]  /*b1e0*/  LDL R12, [R1+0x8bc] ;  /* 0x0008bc00010c7983 */ /* 0x000f260000100800 */
[----:B------:R-:W-:Y:S01]  /*b1f0*/  IMAD.X R9, R0, 0x1, R27, P0 ;  /* 0x0000000100097824 */ /* 0x000fe200000e061b */
[----:B------:R-:W-:Y:S01]  /*b200*/  PRMT R220, RZ, 0x7610, R220 ;  /* 0x00007610ffdc7816 */ /* 0x000fe200000000dc */
[----:B------:R-:W4:Y:S04]  /*b210*/  LDL R27, [R1+0x8c4] ;  /* 0x0008c400011b7983 */ /* 0x000f280000100800 */
[----:B------:R0:W4:Y:S02]  /*b220*/  @P1 LDG.E.U8 R161, desc[UR20][R8.64] ;  /* 0x0000001408a11981 */ /* 0x000124000c1e1100 */
[----:B0-----:R-:W-:-:S02]  /*b230*/  IADD3 R8, P0, R2, R11, RZ ;  /* 0x0000000b02087210 */ /* 0x001fc40007f1e0ff */
[----:B------:R-:W4:Y:S01]  /*b240*/  LDL R11, [R1+0x8c8] ;  /* 0x0008c800010b7983 */ /* 0x000f220000100800 */
[----:B------:R-:W-:Y:S02]  /*b250*/  PRMT R158, RZ, 0x7610, R158 ;  /* 0x00007610ff9e7816 */ /* 0x000fe4000000009e */
[----:B--2---:R-:W-:Y:S02]  /*b260*/  IMAD.X R9, R0, 0x1, R10, P0 ;  /* 0x0000000100097824 */ /* 0x004fe400000e060a */
        /* <DEDUP_REMOVED lines=30> */
[----:B------:R-:W4:Y:S03]  /*b450*/  LDL R11, [R1+0x8ec] ;  /* 0x0008ec00010b7983 */ /* 0x000f260000100800 */
[----:B------:R-:W-:Y:S01]  /*b460*/  IMAD.X R9, R0, 0x1, R27, P0 ;  /* 0x0000000100097824 */ /* 0x000fe200000e061b */
[----:B------:R-:W-:Y:S01]  /*b470*/  PRMT R217, RZ, 0x7610, R217 ;  /* 0x00007610ffd97816 */ /* 0x000fe200000000d9 */
[----:B------:R-:W4:Y:S04]  /*b480*/  LDL R27, [R1+0x904] ;  /* 0x00090400011b7983 */ /* 0x000f280000100800 */
[----:B------:R2:W4:Y:S02]  /*b490*/  @P1 LDG.E.U8 R155, desc[UR20][R8.64] ;  /* 0x00000014089b1981 */ /* 0x000524000c1e1100 */
[----:B--2---:R-:W-:-:S02]  /*b4a0*/  IADD3 R8, P0, R2, R10, RZ ;  /* 0x0000000a02087210 */ /* 0x004fc40007f1e0ff */
[----:B------:R-:W2:Y:S03]  /*b4b0*/  LDL R10, [R1+0x8f8] ;  /* 0x0008f800010a7983 */ /* 0x000ea60000100800 */
[----:B------:R-:W-:Y:S02]  /*b4c0*/  IMAD.X R9, R0, 0x1, R6, P0 ;  /* 0x0000000100097824 */ /* 0x000fe400000e0606 */
[----:B------:R-:W2:Y:S04]  /*b4d0*/  LDL R6, [R1+0x8f4] ;  /* 0x0008f40001067983 */ /* 0x000ea80000100800 */
[----:B------:R0:W2:Y:S02]  /*b4e0*/  @P1 LDG.E.U8 R217, desc[UR20][R8.64] ;  /* 0x0000001408d91981 */ /* 0x0000a4000c1e1100 */
[----:B0-----:R-:W-:-:S02]  /*b4f0*/  IADD3 R8, P0, R2, R5, RZ ;  /* 0x0000000502087210 */ /* 0x001fc40007f1e0ff */
[----:B------:R-:W2:Y:S03]  /*b500*/  LDL R5, [R1+0x900] ;  /* 0x0009000001057983 */ /* 0x000ea60000100800 */
[----:B---3--:R-:W-:Y:S02]  /*b510*/  IMAD.X R9, R0, 0x1, R4, P0 ;  /* 0x0000000100097824 */ /* 0x008fe400000e0604 */
[----:B------:R-:W3:Y:S01]  /*b520*/  LDL R4, [R1+0x8fc] ;  /* 0x0008fc0001047983 */ /* 0x000ee20000100800 */
[----:B------:R-:W-:Y:S02]  /*b530*/  ISETP.GT.AND P1, PT, R3, 0x14, PT ;  /* 0x000000140300780c */ /* 0x000fe40003f24270 */
[----:B------:R-:W-:Y:S02]  /*b540*/  PRMT R154, RZ, 0x7610, R154 ;  /* 0x00007610ff9a7816 */ /* 0x000fe4000000009a */
[----:B------:R-:W-:-:S09]  /*b550*/  PRMT R216, RZ, 0x7610, R216 ;  /* 0x00007610ffd87816 */ /* 0x000fd200000000d8 */
[----:B------:R0:W3:Y:S02]  /*b560*/  @P1 LDG.E.U8 R154, desc[UR20][R8.64] ;  /* 0x00000014089a1981 */ /* 0x0000e4000c1e1100 */
[----:B0-----:R-:W-:Y:S02]  /*b570*/  IADD3 R8, P0, R2, R26, RZ ;  /* 0x0000001a02087210 */ /* 0x001fe40007f1e0ff */
[----:B------:R-:W-:Y:S01]  /*b580*/  PRMT R153, RZ, 0x7610, R153 ;  /* 0x00007610ff997816 */ /* 0x000fe20000000099 */
[----:B------:R-:W3:Y:S02]  /*b590*/  LDL R26, [R1+0x920] ;  /* 0x00092000011a7983 */ /* 0x000ee40000100800 */
[----:B------:R-:W-:Y:S02]  /*b5a0*/  IMAD.X R9, R0, 0x1, R24, P0 ;  /* 0x0000000100097824 */ /* 0x000fe400000e0618 */
[----:B------:R-:W3:Y:S04]  /*b5b0*/  LDL R24, [R1+0x910] ;  /* 0x0009100001187983 */ /* 0x000ee80000100800 */
[----:B------:R0:W3:Y:S01]  /*b5c0*/  @P1 LDG.E.U8 R216, desc[UR20][R8.64] ;  /* 0x0000001408d81981 */ /* 0x0000e2000c1e1100 */
[----:B------:R-:W-:-:S02]  /*b5d0*/  ISETP.GT.AND P1, PT, R3, 0x15, PT ;  /* 0x000000150300780c */ /* 0x000fc40003f24270 */
        /* <DEDUP_REMOVED lines=22> */
[----:B------:R-:W-:-:S06]  /*b740*/  PRMT R214, RZ, 0x7610, R214 ;  /* 0x00007610ffd67816 */ /* 0x000fcc00000000d6 */
[----:B------:R0:W3:Y:S01]  /*b750*/  @P1 LDG.E.U8 R214, desc[UR20][R8.64] ;  /* 0x0000001408d61981 */ /* 0x0000e2000c1e1100 */
[----:B------:R-:W-:Y:S02]  /*b760*/  ISETP.GT.AND P1, PT, R3, 0x17, PT ;  /* 0x000000170300780c */ /* 0x000fe40003f24270 */
[----:B------:R-:W-:Y:S02]  /*b770*/  PRMT R23, RZ, 0x7610, R23 ;  /* 0x00007610ff177816 */ /* 0x000fe40000000017 */
[----:B0-----:R-:W-:Y:S02]  /*b780*/  IADD3 R8, P0, R2, R28, RZ ;  /* 0x0000001c02087210 */ /* 0x001fe40007f1e0ff */
[----:B------:R-:W-:Y:S01]  /*b790*/  PRMT R213, RZ, 0x7610, R213 ;  /* 0x00007610ffd57816 */ /* 0x000fe200000000d5 */
[----:B------:R-:W3:Y:S02]  /*b7a0*/  LDL R28, [R1+0x950] ;  /* 0x00095000011c7983 */ /* 0x000ee40000100800 */
[----:B------:R-:W-:Y:S01]  /*b7b0*/  IMAD.X R9, R0, 0x1, R27, P0 ;  /* 0x0000000100097824 */ /* 0x000fe200000e061b */
[----:B------:R-:W-:Y:S01]  /*b7c0*/  PRMT R22, RZ, 0x7610, R22 ;  /* 0x00007610ff167816 */ /* 0x000fe20000000016 */
[----:B------:R-:W3:Y:S04]  /*b7d0*/  LDL R27, [R1+0x94c] ;  /* 0x00094c00011b7983 */ /* 0x000ee80000100800 */
[----:B------:R0:W3:Y:S02]  /*b7e0*/  @P1 LDG.E.U8 R23, desc[UR20][R8.64] ;  /* 0x0000001408171981 */ /* 0x0000e4000c1e1100 */
[----:B0-----:R-:W-:-:S02]  /*b7f0*/  IADD3 R8, P0, R2, R24, RZ ;  /* 0x0000001802087210 */ /* 0x001fc40007f1e0ff */
[----:B------:R-:W3:Y:S03]  /*b800*/  LDL R24, [R1+0x948] ;  /* 0x0009480001187983 */ /* 0x000ee60000100800 */
[----:B------:R-:W-:Y:S02]  /*b810*/  IMAD.X R9, R0, 0x1, R13, P0 ;  /* 0x0000000100097824 */ /* 0x000fe400000e060d */
[----:B------:R-:W3:Y:S04]  /*b820*/  LDL R13, [R1+0x944] ;  /* 0x00094400010d7983 */ /* 0x000ee80000100800 */
[----:B------:R4:W3:Y:S01]  /*b830*/  @P1 LDG.E.U8 R213, desc[UR20][R8.64] ;  /* 0x0000001408d51981 */ /* 0x0008e2000c1e1100 */
[----:B------:R-:W-:-:S02]  /*b840*/  ISETP.GT.AND P1, PT, R3, 0x18, PT ;  /* 0x000000180300780c */ /* 0x000fc40003f24270 */
[----:B----4-:R-:W-:Y:S02]  /*b850*/  IADD3 R8, P0, R2, R12, RZ ;  /* 0x0000000c02087210 */ /* 0x010fe40007f1e0ff */
[----:B------:R-:W4:Y:S03]  /*b860*/  LDL R12, [R1+0x958] ;  /* 0x00095800010c7983 */ /* 0x000f260000100800 */
[----:B------:R-:W-:Y:S01]  /*b870*/  IMAD.X R9, R0, 0x1, R11, P0 ;  /* 0x0000000100097824 */ /* 0x000fe200000e060b */
[----:B------:R-:W-:Y:S01]  /*b880*/  PRMT R212, RZ, 0x7610, R212 ;  /* 0x00007610ffd47816 */ /* 0x000fe200000000d4 */
[----:B------:R-:W4:Y:S04]  /*b890*/  LDL R11, [R1+0x954] ;  /* 0x00095400010b7983 */ /* 0x000f280000100800 */
[----:B------:R0:W4:Y:S02]  /*b8a0*/  @P1 LDG.E.U8 R22, desc[UR20][R8.64] ;  /* 0x0000001408161981 */ /* 0x000124000c1e1100 */
[----:B0-----:R-:W-:-:S02]  /*b8b0*/  IADD3 R8, P0, R2, R26, RZ ;  /* 0x0000001a02087210 */ /* 0x001fc40007f1e0ff */
[----:B------:R-:W-:Y:S01]  /*b8c0*/  PRMT R21, RZ, 0x7610, R21 ;  /* 0x00007610ff157816 */ /* 0x000fe20000000015 */
[----:B------:R-:W4:Y:S02]  /*b8d0*/  LDL R26, [R1+0x960] ;  /* 0x00096000011a7983 */ /* 0x000f240000100800 */
[----:B------:R-:W-:Y:S01]  /*b8e0*/  IMAD.X R9, R0, 0x1, R25, P0 ;  /* 0x0000000100097824 */ /* 0x000fe200000e0619 */
[C---:B------:R-:W-:Y:S01]  /*b8f0*/  ISETP.GT.AND P4, PT, R3.reuse, 0x1a, PT ;  /* 0x0000001a0300780c */ /* 0x040fe20003f84270 */
[----:B------:R-:W4:Y:S04]  /*b900*/  LDL R25, [R1+0x95c] ;  /* 0x00095c0001197983 */ /* 0x000f280000100800 */
[----:B------:R2:W4:Y:S01]  /*b910*/  @P1 LDG.E.U8 R212, desc[UR20][R8.64] ;  /* 0x0000001408d41981 */ /* 0x000522000c1e1100 */
[----:B------:R-:W-:-:S02]  /*b920*/  ISETP.GT.AND P0, PT, R3, 0x19, PT ;  /* 0x000000190300780c */ /* 0x000fc40003f04270 */
        /* <DEDUP_REMOVED lines=9> */
[----:B------:R-:W-:Y:S02]  /*b9c0*/  PRMT R20, RZ, 0x7610, R20 ;  /* 0x00007610ff147816 */ /* 0x000fe40000000014 */
[----:B------:R-:W-:-:S04]  /*b9d0*/  ISETP.GT.AND P3, PT, R3, 0x1b, PT ;  /* 0x0000001b0300780c */ /* 0x000fc80003f64270 */
[----:B------:R0:W3:Y:S01]  /*b9e0*/  @P4 LDG.E.U8 R20, desc[UR20][R8.64] ;  /* 0x0000001408144981 */ /* 0x0000e2000c1e1100 */
[----:B------:R-:W-:Y:S02]  /*b9f0*/  PRMT R19, RZ, 0x7610, R19 ;  /* 0x00007610ff137816 */ /* 0x000fe40000000013 */
[----:B------:R-:W-:Y:S02]  /*ba00*/  ISETP.GT.AND P2, PT, R3, 0x1c, PT ;  /* 0x0000001c0300780c */ /* 0x000fe40003f44270 */
[----:B------:R-:W-:Y:S02]  /*ba10*/  PRMT R18, RZ, 0x7610, R18 ;  /* 0x00007610ff127816 */ /* 0x000fe40000000012 */
[----:B0-----:R-:W-:Y:S02]  /*ba20*/  IADD3 R8, P1, R2, R24, RZ ;  /* 0x0000001802087210 */ /* 0x001fe40007f3e0ff */
[----:B------:R-:W3:Y:S03]  /*ba30*/  LDL R24, [R1+0x970] ;  /* 0x0009700001187983 */ /* 0x000ee60000100800 */
[----:B------:R-:W-:-:S05]  /*ba40*/  IMAD.X R9, R0, 0x1, R13, P1 ;  /* 0x0000000100097824 */ /* 0x000fca00008e060d */
[----:B------:R4:W3:Y:S02]  /*ba50*/  @P3 LDG.E.U8 R19, desc[UR20][R8.64] ;  /* 0x0000001408133981 */ /* 0x0008e4000c1e1100 */
[----:B----4-:R-:W-:-:S05]  /*ba60*/  IADD3 R8, P1, R2, R12, RZ ;  /* 0x0000000c02087210 */ /* 0x010fca0007f3e0ff */
[----:B------:R-:W-:-:S05]  /*ba70*/  IMAD.X R9, R0, 0x1, R11, P1 ;  /* 0x0000000100097824 */ /* 0x000fca00008e060b */
[----:B------:R2:W4:Y:S02]  /*ba80*/  @P2 LDG.E.U8 R18, desc[UR20][R8.64] ;  /* 0x0000001408122981 */ /* 0x000524000c1e1100 */
[----:B--2---:R-:W-:Y:S02]  /*ba90*/  IADD3 R8, P5, R2, R6, RZ ;  /* 0x0000000602087210 */ /* 0x004fe40007fbe0ff */
[----:B------:R-:W2:Y:S03]  /*baa0*/  LDL R6, [R1+0x96c] ;  /* 0x00096c0001067983 */ /* 0x000ea60000100800 */
[----:B------:R-:W-:Y:S02]  /*bab0*/  IMAD.X R9, R0, 0x1, R5, P5 ;  /* 0x0000000100097824 */ /* 0x000fe400028e0605 */
[----:B------:R-:W4:Y:S01]  /*bac0*/  LDL R5, [R1+0x980] ;  /* 0x0009800001057983 */ /* 0x000f220000100800 */
[----:B---3--:R-:W-:-:S03]  /*bad0*/  IADD3 R12, P5, R2, R4, RZ ;  /* 0x00000004020c7210 */ /* 0x008fc60007fbe0ff */
[----:B------:R-:W3:Y:S01]  /*bae0*/  LDL R4, [R1+0x97c] ;  /* 0x00097c0001047983 */ /* 0x000ee20000100800 */
[----:B------:R-:W-:Y:S02]  /*baf0*/  ISETP.GT.AND P1, PT, R3, 0x1d, PT ;  /* 0x0000001d0300780c */ /* 0x000fe40003f24270 */
[----:B------:R-:W-:Y:S02]  /*bb00*/  PRMT R17, RZ, 0x7610, R17 ;  /* 0x00007610ff117816 */ /* 0x000fe40000000011 */
[----:B------:R-:W-:-:S05]  /*bb10*/  IADD3 R10, P6, R2, R10, RZ ;  /* 0x0000000a020a7210 */ /* 0x000fca0007fde0ff */
[----:B------:R-:W-:-:S04]  /*bb20*/  IMAD.X R11, R0, 0x1, R33, P6 ;  /* 0x00000001000b7824 */ /* 0x000fc800030e0621 */
[----:B------:R0:W3:Y:S02]  /*bb30*/  @P1 LDG.E.U8 R17, desc[UR20][R8.64] ;  /* 0x0000001408111981 */ /* 0x0000e4000c1e1100 */
[----:B0-----:R-:W-:-:S05]  /*bb40*/  IADD3 R8, P6, R2, R32, RZ ;  /* 0x0000002002087210 */ /* 0x001fca0007fde0ff */
[C---:B------:R-:W-:Y:S01]  /*bb50*/  IMAD.X R9, R0.reuse, 0x1, R31, P6 ;  /* 0x0000000100097824 */ /* 0x040fe200030e061f */
[----:B------:R-:W-:Y:S01]  /*bb60*/  ISETP.GT.AND P6, PT, R3, 0x1f, PT ;  /* 0x0000001f0300780c */ /* 0x000fe20003fc4270 */
[----:B------:R-:W-:Y:S01]  /*bb70*/  IMAD.X R13, R0, 0x1, R34, P5 ;  /* 0x00000001000d7824 */ /* 0x000fe200028e0622 */
[----:B------:R-:W-:Y:S02]  /*bb80*/  PRMT R15, RZ, 0x7610, R15 ;  /* 0x00007610ff0f7816 */ /* 0x000fe4000000000f */
[----:B------:R-:W-:-:S06]  /*bb90*/  PRMT R210, RZ, 0x7610, R210 ;  /* 0x00007610ffd27816 */ /* 0x000fcc00000000d2 */
[----:B------:R-:W3:Y:S04]  /*bba0*/  @P0 LDG.E.U8 R210, desc[UR20][R12.64] ;  /* 0x000000140cd20981 */ /* 0x000ee8000c1e1100 */
[----:B------:R0:W3:Y:S01]  /*bbb0*/  @P6 LDG.E.U8 R15, desc[UR20][R8.64] ;  /* 0x00000014080f6981 */ /* 0x0000e2000c1e1100 */
[----:B------:R-:W-:Y:S02]  /*bbc0*/  PRMT R211, RZ, 0x7610, R211 ;  /* 0x00007610ffd37816 */ /* 0x000fe400000000d3 */
[----:B0-----:R-:W-:-:S05]  /*bbd0*/  IADD3 R8, P0, R2, R30, RZ ;  /* 0x0000001e02087210 */ /* 0x001fca0007f1e0ff */
[----:B------:R-:W-:-:S05]  /*bbe0*/  IMAD.X R9, R0, 0x1, R29, P0 ;  /* 0x0000000100097824 */ /* 0x000fca00000e061d */
        /* <DEDUP_REMOVED lines=11> */
[----:B--2---:R-:W-:Y:S02]  /*bca0*/  IMAD.X R9, R0, 0x1, R6, P0 ;  /* 0x0000000100097824 */ /* 0x004fe400000e0606 */
[----:B------:R-:W2:Y:S04]  /*bcb0*/  LDL R6, [R1+0x990] ;  /* 0x0009900001067983 */ /* 0x000ea80000100800 */
[----:B------:R4:W2:Y:S02]  /*bcc0*/  @P1 LDG.E.U8 R206, desc[UR20][R8.64] ;  /* 0x0000001408ce1981 */ /* 0x0008a4000c1e1100 */
[----:B----4-:R-:W-:Y:S02]  /*bcd0*/  IADD3 R8, P0, R2, R5, RZ ;  /* 0x0000000502087210 */ /* 0x010fe40007f1e0ff */
[----:B------:R-:W4:Y:S03]  /*bce0*/  LDL R5, [R1+0x98c] ;  /* 0x00098c0001057983 */ /* 0x000f260000100800 */
[----:B---3--:R-:W-:-:S02]  /*bcf0*/  IMAD.X R9, R0, 0x1, R4, P0 ;  /* 0x0000000100097824 */ /* 0x008fc400000e0604 */
[----:B------:R-:W3:Y:S01]  /*bd00*/  LDL R4, [R1+0x798] ;  /* 0x0007980001047983 */ /* 0x000ee20000100800 */
[----:B------:R-:W-:Y:S02]  /*bd10*/  ISETP.GT.AND P5, PT, R3, 0x1e, PT ;  /* 0x0000001e0300780c */ /* 0x000fe40003fa4270 */
[----:B------:R-:W-:Y:S02]  /*bd20*/  PRMT R16, RZ, 0x7610, R16 ;  /* 0x00007610ff107816 */ /* 0x000fe40000000010 */
[----:B------:R-:W-:Y:S02]  /*bd30*/  PRMT R207, RZ, 0x7610, R207 ;  /* 0x00007610ffcf7816 */ /* 0x000fe400000000cf */
[----:B------:R-:W-:-:S07]  /*bd40*/  PRMT R205, RZ, 0x7610, R205 ;  /* 0x00007610ffcd7816 */ /* 0x000fce00000000cd */
[----:B------:R-:W3:Y:S04]  /*bd50*/  @P5 LDG.E.U8 R16, desc[UR20][R10.64] ;  /* 0x000000140a105981 */ /* 0x000ee8000c1e1100 */
[----:B------:R0:W3:Y:S01]  /*bd60*/  @P5 LDG.E.U8 R207, desc[UR20][R8.64] ;  /* 0x0000001408cf5981 */ /* 0x0000e2000c1e1100 */
[----:B------:R-:W-:Y:S02]  /*bd70*/  LOP3.LUT R188, R188, 0xffff, RZ, 0xc0, !PT ;  /* 0x0000ffffbcbc7812 */ /* 0x000fe400078ec0ff */
[----:B------:R-:W-:Y:S02]  /*bd80*/  LOP3.LUT R186, R186, 0xffff, RZ, 0xc0, !PT ;  /* 0x0000ffffbaba7812 */ /* 0x000fe400078ec0ff */
[----:B------:R-:W-:Y:S02]  /*bd90*/  LOP3.LUT R184, R184, 0xffff, RZ, 0xc0, !PT ;  /* 0x0000ffffb8b87812 */ /* 0x000fe400078ec0ff */
[----:B------:R-:W-:-:S02]  /*bda0*/  LOP3.LUT R182, R182, 0xffff, RZ, 0xc0, !PT ;  /* 0x0000ffffb6b67812 */ /* 0x000fc400078ec0ff */
[----:B------:R-:W-:Y:S02]  /*bdb0*/  LOP3.LUT R180, R180, 0xffff, RZ, 0xc0, !PT ;  /* 0x0000ffffb4b47812 */ /* 0x000fe400078ec0ff */
[----:B------:R-:W-:Y:S02]  /*bdc0*/  LOP3.LUT R178, R178, 0xffff, RZ, 0xc0, !PT ;  /* 0x0000ffffb2b27812 */ /* 0x000fe400078ec0ff */
        /* <DEDUP_REMOVED lines=10> */
[----:B------:R-:W-:Y:S02]  /*be70*/  PRMT R186, R188, 0x3340, R186 ;  /* 0x00003340bcba7816 */ /* 0x000fe400000000ba */
[----:B0-----:R-:W-:Y:S02]  /*be80*/  PRMT R8, R184, 0x3340, R182 ;  /* 0x00003340b8087816 */ /* 0x001fe400000000b6 */
[----:B------:R-:W-:Y:S02]  /*be90*/  PRMT R178, R180, 0x3340, R178 ;  /* 0x00003340b4b27816 */ /* 0x000fe400000000b2 */
[----:B------:R-:W-:Y:S02]  /*bea0*/  PRMT R9, R177, 0x3340, R175 ;  /* 0x00003340b1097816 */ /* 0x000fe400000000af */
[----:B------:R-:W-:Y:S02]  /*beb0*/  PRMT R171, R173, 0x3340, R171 ;  /* 0x00003340adab7816 */ /* 0x000fe400000000ab */
[----:B------:R-:W-:-:S02]  /*bec0*/  PRMT R10, R169, 0x3340, R167 ;  /* 0x00003340a90a7816 */ /* 0x000fc400000000a7 */
[----:B------:R-:W-:Y:S02]  /*bed0*/  PRMT R163, R165, 0x3340, R163 ;  /* 0x00003340a5a37816 */ /* 0x000fe400000000a3 */
[----:B------:R-:W-:Y:S02]  /*bee0*/  PRMT R11, R160, 0x3340, R157 ;  /* 0x00003340a00b7816 */ /* 0x000fe4000000009d */
[----:B------:R-:W-:Y:S02]  /*bef0*/  PRMT R8, R186, 0x5410, R8 ;  /* 0x00005410ba087816 */ /* 0x000fe40000000008 */
[----:B------:R-:W-:Y:S02]  /*bf00*/  PRMT R9, R178, 0x5410, R9 ;  /* 0x00005410b2097816 */ /* 0x000fe40000000009 */
[----:B------:R-:W-:Y:S02]  /*bf10*/  PRMT R10, R171, 0x5410, R10 ;  /* 0x00005410ab0a7816 */ /* 0x000fe4000000000a */
[----:B------:R-:W-:Y:S01]  /*bf20*/  PRMT R11, R163, 0x5410, R11 ;  /* 0x00005410a30b7816 */ /* 0x000fe2000000000b */
[----:B------:R0:W-:Y:S01]  /*bf30*/  STL [R1+0x1418], R2 ;  /* 0x0014180201007387 */ /* 0x0001e20000100800 */
        /* <DEDUP_REMOVED lines=15> */
[----:B------:R-:W-:Y:S01]  /*c030*/  LOP3.LUT R159, R159, 0xffff, RZ, 0xc0, !PT ;  /* 0x0000ffff9f9f7812 */ /* 0x000fe200078ec0ff */
[----:B------:R1:W-:Y:S01]  /*c040*/  STL [R1+0x1410], R0 ;  /* 0x0014100001007387 */ /* 0x0003e20000100800 */
[----:B------:R-:W-:Y:S02]  /*c050*/  PRMT R189, R190, 0x3340, R189 ;  /* 0x00003340bebd7816 */ /* 0x000fe400000000bd */
[----:B------:R-:W-:Y:S01]  /*c060*/  PRMT R181, R183, 0x3340, R181 ;  /* 0x00003340b7b57816 */ /* 0x000fe200000000b5 */
[----:B------:R-:W3:Y:S01]  /*c070*/  LDL R25, [R1+0x998] ;  /* 0x0009980001197983 */ /* 0x000ee20000100800 */
[----:B------:R-:W-:-:S02]  /*c080*/  PRMT R172, R174, 0x3340, R172 ;  /* 0x00003340aeac7816 */ /* 0x000fc400000000ac */
[----:B------:R-:W-:Y:S01]  /*c090*/  PRMT R164, R166, 0x3340, R164 ;  /* 0x00003340a6a47816 */ /* 0x000fe200000000a4 */
[----:B------:R-:W3:Y:S04]  /*c0a0*/  LDL R28, [R1+0x76c] ;  /* 0x00076c00011c7983 */ /* 0x000ee80000100800 */
[----:B------:R-:W3:Y:S01]  /*c0b0*/  LDL R27, [R1+0x75c] ;  /* 0x00075c00011b7983 */ /* 0x000ee20000100800 */
[----:B--2---:R-:W-:-:S03]  /*c0c0*/  IADD3 R12, P0, R2, R6, RZ ;  /* 0x00000006020c7210 */ /* 0x004fc60007f1e0ff */
[----:B0-----:R-:W2:Y:S02]  /*c0d0*/  LDL R2, [R1+0x78c] ;  /* 0x00078c0001027983 */ /* 0x001ea40000100800 */
[----:B----4-:R-:W-:-:S05]  /*c0e0*/  IMAD.X R13, R0, 0x1, R5, P0 ;  /* 0x00000001000d7824 */ /* 0x010fca00000e0605 */
[----:B------:R0:W4:Y:S01]  /*c0f0*/  @P6 LDG.E.U8 R205, desc[UR20][R12.64] ;  /* 0x000000140ccd6981 */ /* 0x000122000c1e1100 */
[----:B------:R-:W-:Y:S01]  /*c100*/  BAR.SYNC.DEFER_BLOCKING 0x0 ;  /* 0x0000000000007b1d */ /* 0x000fe20000010000 */
[----:B------:R-:W-:-:S05]  /*c110*/  ISETP.GE.AND P0, PT, R14, R3, PT ;  /* 0x000000030e00720c */ /* 0x000fca0003f06270 */
[----:B------:R-:W0:Y:S04]  /*c120*/  LDL R12, [R1+0x77c] ;  /* 0x00077c00010c7983 */ /* 0x000e280000100800 */
[----:B-1----:R-:W4:Y:S04]  /*c130*/  LDL.LU R0, [R1+0x758] ;  /* 0x0007580001007983 */ /* 0x002f280000300800 */
[----:B------:R-:W4:Y:S04]  /*c140*/  LDL.LU R224, [R1+0x760] ;  /* 0x0007600001e07983 */ /* 0x000f280000300800 */
[----:B------:R-:W4:Y:S04]  /*c150*/  LDL.LU R223, [R1+0x768] ;  /* 0x0007680001df7983 */ /* 0x000f280000300800 */
[----:B---3--:R1:W-:Y:S04]  /*c160*/  STS.128 [R4+UR4], R8 ;  /* 0x0000000804007988 */ /* 0x0083e80008000c04 */
[----:B------:R-:W3:Y:S04]  /*c170*/  LDL.LU R6, [R1+0x770] ;  /* 0x0007700001067983 */ /* 0x000ee80000300800 */
[----:B------:R-:W4:Y:S01]  /*c180*/  LDL.LU R5, [R1+0x778] ;  /* 0x0007780001057983 */ /* 0x000f220000300800 */
[----:B-1----:R-:W-:-:S02]  /*c190*/  PRMT R8, R187, 0x3340, R185 ;  /* 0x00003340bb087816 */ /* 0x002fc400000000b9 */
[----:B------:R-:W-:Y:S02]  /*c1a0*/  PRMT R9, R179, 0x3340, R176 ;  /* 0x00003340b3097816 */ /* 0x000fe400000000b0 */
[----:B------:R-:W-:Y:S02]  /*c1b0*/  PRMT R10, R170, 0x3340, R168 ;  /* 0x00003340aa0a7816 */ /* 0x000fe400000000a8 */
[----:B------:R-:W-:Y:S02]  /*c1c0*/  PRMT R11, R162, 0x3340, R159 ;  /* 0x00003340a20b7816 */ /* 0x000fe4000000009f */
[----:B------:R-:W-:Y:S02]  /*c1d0*/  PRMT R8, R189, 0x5410, R8 ;  /* 0x00005410bd087816 */ /* 0x000fe40000000008 */
[----:B------:R-:W-:Y:S02]  /*c1e0*/  PRMT R9, R181, 0x5410, R9 ;  /* 0x00005410b5097816 */ /* 0x000fe40000000009 */
[----:B------:R-:W-:-:S02]  /*c1f0*/  PRMT R10, R172, 0x5410, R10 ;  /* 0x00005410ac0a7816 */ /* 0x000fc4000000000a */
[----:B------:R-:W-:-:S05]  /*c200*/  PRMT R11, R164, 0x5410, R11 ;  /* 0x00005410a40b7816 */ /* 0x000fca000000000b */
[----:B------:R1:W-:Y:S04]  /*c210*/  STS.128 [R4+UR4+0x1000], R8 ;  /* 0x0010000804007988 */ /* 0x0003e80008000c04 */
[----:B-1----:R-:W3:Y:S04]  /*c220*/  LDL.LU R4, [R1+0x780] ;  /* 0x0007800001047983 */ /* 0x002ee80000300800 */
[----:B------:R-:W4:Y:S01]  /*c230*/  LDL.LU R14, [R1+0x788] ;  /* 0x00078800010e7983 */ /* 0x000f220000300800 */
[----:B------:R-:W-:Y:S02]  /*c240*/  LOP3.LUT R161, R161, 0xffff, RZ, 0xc0, !PT ;  /* 0x0000ffffa1a17812 */ /* 0x000fe400078ec0ff */
[----:B------:R-:W-:Y:S01]  /*c250*/  LOP3.LUT R158, R158, 0xffff, RZ, 0xc0, !PT ;  /* 0x0000ffff9e9e7812 */ /* 0x000fe200078ec0ff */
[----:B------:R-:W3:Y:S01]  /*c260*/  LDL R26, [R1+0x74c] ;  /* 0x00074c00011a7983 */ /* 0x000ee20000100800 */
        /* <DEDUP_REMOVED lines=14> */
[----:B------:R-:W-:Y:S02]  /*c350*/  PRMT R158, R161, 0x3340, R158 ;  /* 0x00003340a19e7816 */ /* 0x000fe4000000009e */
        /* <DEDUP_REMOVED lines=9> */
[----:B------:R-:W-:-:S02]  /*c3f0*/  PRMT R10, R21, 0x5410, R10 ;  /* 0x00005410150a7816 */ /* 0x000fc4000000000a */
[----:B------:R-:W-:Y:S02]  /*c400*/  PRMT R11, R17, 0x5410, R11 ;  /* 0x00005410110b7816 */ /* 0x000fe4000000000b */
[----:B------:R-:W-:-:S03]  /*c410*/  SHF.R.S32.HI R24, RZ, 0x1f, R7 ;  /* 0x0000001fff187819 */ /* 0x000fc60000011407 */
[----:B------:R1:W-:Y:S01]  /*c420*/  STS.128 [R25+UR4], R8 ;  /* 0x0000000819007988 */ /* 0x0003e20008000c04 */
[----:B------:R-:W-:Y:S02]  /*c430*/  PRMT R203, RZ, 0x7610, R203 ;  /* 0x00007610ffcb7816 */ /* 0x000fe400000000cb */
[----:B-1----:R-:W-:-:S05]  /*c440*/  IADD3 R8, P1, R7, R226, RZ ;  /* 0x000000e207087210 */ /* 0x002fca0007f3e0ff */
[C---:B------:R-:W-:Y:S01]  /*c450*/  IMAD.X R9, R24.reuse, 0x1, R225, P1 ;  /* 0x0000000118097824 */ /* 0x040fe200008e06e1 */
[C---:B--2---:R-:W-:Y:S02]  /*c460*/  IADD3 R10, P1, R7.reuse, R2, RZ ;  /* 0x00000002070a7210 */ /* 0x044fe40007f3e0ff */
[----:B------:R-:W2:Y:S03]  /*c470*/  LDL.LU R2, [R1+0x784] ;  /* 0x0007840001027983 */ /* 0x000ea60000300800 */
[C---:B----4-:R-:W-:Y:S01]  /*c480*/  IMAD.X R11, R24.reuse, 0x1, R14, P1 ;  /* 0x00000001180b7824 */ /* 0x050fe200008e060e */
[----:B0-----:R-:W-:Y:S01]  /*c490*/  IADD3 R12, P1, R7, R12, RZ ;  /* 0x0000000c070c7210 */ /* 0x001fe20007f3e0ff */
[----:B------:R0:W-:Y:S04]  /*c4a0*/  STL [R1+0x1414], R14 ;  /* 0x0014140e01007387 */ /* 0x0001e80000100800 */
[----:B------:R-:W4:Y:S01]  /*c4b0*/  @!P0 LDG.E.U8 R203, desc[UR20][R10.64] ;  /* 0x000000140acb8981 */ /* 0x000f22000c1e1100 */
[----:B------:R-:W-:-:S03]  /*c4c0*/  IMAD.X R13, R24, 0x1, R5, P1 ;  /* 0x00000001180d7824 */ /* 0x000fc600008e0605 */
[----:B0-----:R-:W4:Y:S04]  /*c4d0*/  LDL.LU R14, [R1+0x750] ;  /* 0x00075000010e7983 */ /* 0x001f280000300800 */
[----:B------:R-:W2:Y:S04]  /*c4e0*/  LDL R31, [R1+0x73c] ;  /* 0x00073c00011f7983 */ /* 0x000ea80000100800 */
[----:B------:R-:W4:Y:S04]  /*c4f0*/  LDL R11, [R1+0x738] ;  /* 0x00073800010b7983 */ /* 0x000f280000100800 */
[----:B------:R0:W-:Y:S04]  /*c500*/  STL [R1+0x141c], R5 ;  /* 0x00141c0501007387 */ /* 0x0001e80000100800 */
[----:B0-----:R-:W2:Y:S04]  /*c510*/  LDL.LU R5, [R1+0x748] ;  /* 0x0007480001057983 */ /* 0x001ea80000300800 */
[----:B------:R-:W4:Y:S04]  /*c520*/  LDL R30, [R1+0x72c] ;  /* 0x00072c00011e7983 */ /* 0x000f280000100800 */
[----:B------:R-:W4:Y:S01]  /*c530*/  LDL R10, [R1+0x728] ;  /* 0x00072800010a7983 */ /* 0x000f220000100800 */
[----:B------:R-:W-:-:S06]  /*c540*/  PRMT R204, RZ, 0x7610, R204 ;  /* 0x00007610ffcc7816 */ /* 0x000fcc00000000cc */
[----:B------:R0:W4:Y:S04]  /*c550*/  @!P0 LDG.E.U8 R204, desc[UR20][R8.64] ;  /* 0x0000001408cc8981 */ /* 0x000128000c1e1100 */
[----:B------:R1:W-:Y:S01]  /*c560*/  STL [R1+0x1420], R223 ;  /* 0x001420df01007387 */ /* 0x0003e20000100800 */
[----:B0-----:R-:W-:-:S05]  /*c570*/  IADD3 R8, P1, R7, R28, RZ ;  /* 0x0000001c07087210 */ /* 0x001fca0007f3e0ff */
[----:B------:R-:W-:Y:S02]  /*c580*/  IMAD.X R9, R24, 0x1, R223, P1 ;  /* 0x0000000118097824 */ /* 0x000fe400008e06df */
[----:B-1----:R-:W4:Y:S01]  /*c590*/  LDL.LU R223, [R1+0x740] ;  /* 0x0007400001df7983 */ /* 0x002f220000300800 */
[----:B------:R-:W-:-:S03]  /*c5a0*/  PRMT R201, RZ, 0x7610, R201 ;  /* 0x00007610ffc97816 */ /* 0x000fc600000000c9 */
[----:B------:R-:W4:Y:S04]  /*c5b0*/  LDL R29, [R1+0x71c] ;  /* 0x00071c00011d7983 */ /* 0x000f280000100800 */
[----:B------:R-:W4:Y:S04]  /*c5c0*/  LDL R28, [R1+0x718] ;  /* 0x00071800011c7983 */ /* 0x000f280000100800 */
[----:B------:R0:W4:Y:S01]  /*c5d0*/  @!P0 LDG.E.U8 R201, desc[UR20][R8.64] ;  /* 0x0000001408c98981 */ /* 0x000122000c1e1100 */
[----:B------:R-:W-:-:S03]  /*c5e0*/  PRMT R200, RZ, 0x7610, R200 ;  /* 0x00007610ffc87816 */ /* 0x000fc600000000c8 */
[----:B------:R-:W4:Y:S01]  /*c5f0*/  LDL R33, [R1+0x70c] ;  /* 0x00070c0001217983 */ /* 0x000f220000100800 */
[----:B0-----:R-:W-:-:S03]  /*c600*/  IADD3 R8, P1, R7, R27, RZ ;  /* 0x0000001b07087210 */ /* 0x001fc60007f3e0ff */
[----:B------:R-:W4:Y:S02]  /*c610*/  LDL R27, [R1+0x708] ;  /* 0x00070800011b7983 */ /* 0x000f240000100800 */
[----:B------:R-:W-:Y:S02]  /*c620*/  IMAD.X R9, R24, 0x1, R0, P1 ;  /* 0x0000000118097824 */ /* 0x000fe400008e0600 */
[----:B------:R0:W-:Y:S04]  /*c630*/  STL [R1+0x1424], R0 ;  /* 0x0014240001007387 */ /* 0x0001e80000100800 */
[----:B------:R3:W4:Y:S01]  /*c640*/  @!P0 LDG.E.U8 R200, desc[UR20][R8.64] ;  /* 0x0000001408c88981 */ /* 0x000722000c1e1100 */
[----:B------:R-:W-:-:S03]  /*c650*/  PRMT R202, RZ, 0x7610, R202 ;  /* 0x00007610ffca7816 */ /* 0x000fc600000000ca */
[----:B0-----:R-:W4:Y:S01]  /*c660*/  LDL.LU R0, [R1+0x774] ;  /* 0x0007740001007983 */ /* 0x001f220000300800 */
[----:B---3--:R-:W-:-:S03]  /*c670*/  IADD3 R8, P1, R7, R26, RZ ;  /* 0x0000001a07087210 */ /* 0x008fc60007f3e0ff */
[----:B------:R-:W3:Y:S04]  /*c680*/  LDL R32, [R1+0x6f8] ;  /* 0x0006f80001207983 */ /* 0x000ee80000100800 */
[----:B------:R-:W3:Y:S01]  /*c690*/  LDL R26, [R1+0x6fc] ;  /* 0x0006fc00011a7983 */ /* 0x000ee20000100800 */
[----:B------:R-:W-:-:S03]  /*c6a0*/  PRMT R199, RZ, 0x7610, R199 ;  /* 0x00007610ffc77816 */ /* 0x000fc600000000c7 */
[----:B------:R-:W3:Y:S01]  /*c6b0*/  @!P0 LDG.E.U8 R202, desc[UR20][R12.64] ;  /* 0x000000140cca8981 */ /* 0x000ee2000c1e1100 */
[----:B------:R-:W-:-:S03]  /*c6c0*/  PRMT R198, RZ, 0x7610, R198 ;  /* 0x00007610ffc67816 */ /* 0x000fc600000000c6 */
[----:B------:R-:W3:Y:S01]  /*c6d0*/  LDL R13, [R1+0x6ec] ;  /* 0x0006ec00010d7983 */ /* 0x000ee20000100800 */
[----:B--2---:R-:W-:-:S03]  /*c6e0*/  IMAD.X R9, R24, 0x1, R5, P1 ;  /* 0x0000000118097824 */ /* 0x004fc600008e0605 */
[----:B------:R0:W-:Y:S04]  /*c6f0*/  STL [R1+0x1428], R5 ;  /* 0x0014280501007387 */ /* 0x0001e80000100800 */
[----:B------:R1:W2:Y:S04]  /*c700*/  @!P0 LDG.E.U8 R199, desc[UR20][R8.64] ;  /* 0x0000001408c78981 */ /* 0x0002a8000c1e1100 */
[----:B------:R-:W2:Y:S01]  /*c710*/  LDL R12, [R1+0x6e8] ;  /* 0x0006e800010c7983 */ /* 0x000ea20000100800 */
[----:B-1----:R-:W-:-:S03]  /*c720*/  IADD3 R8, P1, R7, R31, RZ ;  /* 0x0000001f07087210 */ /* 0x002fc60007f3e0ff */
[----:B------:R-:W2:Y:S02]  /*c730*/  LDL R31, [R1+0x6dc] ;  /* 0x0006dc00011f7983 */ /* 0x000ea40000100800 */
[----:B----4-:R-:W-:Y:S02]  /*c740*/  IMAD.X R9, R24, 0x1, R11, P1 ;  /* 0x0000000118097824 */ /* 0x010fe400008e060b */
[----:B------:R-:W4:Y:S04]  /*c750*/  LDL R11, [R1+0x6d8] ;  /* 0x0006d800010b7983 */ /* 0x000f280000100800 */
[----:B------:R1:W4:Y:S04]  /*c760*/  @!P0 LDG.E.U8 R198, desc[UR20][R8.64] ;  /* 0x0000001408c68981 */ /* 0x000328000c1e1100 */
[----:B0-----:R-:W4:Y:S01]  /*c770*/  LDL.LU R5, [R1+0x730] ;  /* 0x0007300001057983 */ /* 0x001f220000300800 */
[----:B------:R-:W-:-:S02]  /*c780*/  PRMT R197, RZ, 0x7610, R197 ;  /* 0x00007610ffc57816 */ /* 0x000fc400000000c5 */
[----:B------:R-:W-:Y:S01]  /*c790*/  PRMT R196, RZ, 0x7610, R196 ;  /* 0x00007610ffc47816 */ /* 0x000fe200000000c4 */
[----:B------:R-:W4:Y:S01]  /*c7a0*/  LDL R37, [R1+0x67c] ;  /* 0x00067c0001257983 */ /* 0x000f220000100800 */
[----:B-1----:R-:W-:-:S03]  /*c7b0*/  IADD3 R8, P1, R7, R30, RZ ;  /* 0x0000001e07087210 */ /* 0x002fc60007f3e0ff */
[----:B------:R-:W4:Y:S02]  /*c7c0*/  LDL R30, [R1+0x6c8] ;  /* 0x0006c800011e7983 */ /* 0x000f240000100800 */
[----:B------:R-:W-:Y:S01]  /*c7d0*/  IMAD.X R9, R24, 0x1, R10, P1 ;  /* 0x0000000118097824 */ /* 0x000fe200008e060a */
[----:B------:R-:W-:Y:S01]  /*c7e0*/  PRMT R195, RZ, 0x7610, R195 ;  /* 0x00007610ffc37816 */ /* 0x000fe200000000c3 */
[----:B------:R-:W4:Y:S04]  /*c7f0*/  LDL R10, [R1+0x6cc] ;  /* 0x0006cc00010a7983 */ /* 0x000f280000100800 */
[----:B------:R0:W4:Y:S01]  /*c800*/  @!P0 LDG.E.U8 R197, desc[UR20][R8.64] ;  /* 0x0000001408c58981 */ /* 0x000122000c1e1100 */
[----:B------:R-:W-:Y:S02]  /*c810*/  PRMT R194, RZ, 0x7610, R194 ;  /* 0x00007610ffc27816 */ /* 0x000fe400000000c2 */
[----:B------:R-:W-:Y:S01]  /*c820*/  PRMT R193, RZ, 0x7610, R193 ;  /* 0x00007610ffc17816 */ /* 0x000fe200000000c1 */
[----:B------:R-:W4:Y:S01]  /*c830*/  LDL R36, [R1+0x678] ;  /* 0x0006780001247983 */ /* 0x000f220000100800 */
[----:B------:R-:W-:-:S03]  /*c840*/  PRMT R192, RZ, 0x7610, R192 ;  /* 0x00007610ffc07816 */ /* 0x000fc600000000c0 */
[----:B------:R-:W4:Y:S01]  /*c850*/  LDL R35, [R1+0x66c] ;  /* 0x00066c0001237983 */ /* 0x000f220000100800 */
[----:B0-----:R-:W-:-:S03]  /*c860*/  IADD3 R8, P1, R7, R29, RZ ;  /* 0x0000001d07087210 */ /* 0x001fc60007f3e0ff */
[----:B------:R-:W4:Y:S02]  /*c870*/  LDL R29, [R1+0x6bc] ;  /* 0x0006bc00011d7983 */ /* 0x000f240000100800 */
[----:B------:R-:W-:Y:S02]  /*c880*/  IMAD.X R9, R24, 0x1, R28, P1 ;  /* 0x0000000118097824 */ /* 0x000fe400008e061c */
[----:B------:R-:W4:Y:S04]  /*c890*/  LDL R34, [R1+0x668] ;  /* 0x0006680001227983 */ /* 0x000f280000100800 */
[----:B------:R0:W4:Y:S04]  /*c8a0*/  @!P0 LDG.E.U8 R196, desc[UR20][R8.64] ;  /* 0x0000001408c48981 */ /* 0x000128000c1e1100 */
[----:B------:R-:W4:Y:S01]  /*c8b0*/  LDL R28, [R1+0x6b8] ;  /* 0x0006b800011c7983 */ /* 0x000f220000100800 */
[----:B0-----:R-:W-:-:S03]  /*c8c0*/  IADD3 R8, P1, R7, R33, RZ ;  /* 0x0000002107087210 */ /* 0x001fc60007f3e0ff */
[----:B------:R-:W4:Y:S02]  /*c8d0*/  LDL R33, [R1+0x65c] ;  /* 0x00065c0001217983 */ /* 0x000f240000100800 */
[----:B------:R-:W-:Y:S02]  /*c8e0*/  IMAD.X R9, R24, 0x1, R27, P1 ;  /* 0x0000000118097824 */ /* 0x000fe400008e061b */
[----:B------:R-:W4:Y:S04]  /*c8f0*/  LDL R27, [R1+0x6ac] ;  /* 0x0006ac00011b7983 */ /* 0x000f280000100800 */
[----:B------:R3:W4:Y:S02]  /*c900*/  @!P0 LDG.E.U8 R195, desc[UR20][R8.64] ;  /* 0x0000001408c38981 */ /* 0x000724000c1e1100 */
[----:B---3--:R-:W-:-:S02]  /*c910*/  IADD3 R8, P1, R7, R26, RZ ;  /* 0x0000001a07087210 */ /* 0x008fc40007f3e0ff */
[----:B------:R-:W3:Y:S03]  /*c920*/  LDL R26, [R1+0x6a8] ;  /* 0x0006a800011a7983 */ /* 0x000ee60000100800 */
[----:B------:R-:W-:Y:S02]  /*c930*/  IMAD.X R9, R24, 0x1, R32, P1 ;  /* 0x0000000118097824 */ /* 0x000fe400008e0620 */
[----:B------:R-:W3:Y:S04]  /*c940*/  LDL R32, [R1+0x658] ;  /* 0x0006580001207983 */ /* 0x000ee80000100800 */
[----:B------:R0:W3:Y:S02]  /*c950*/  @!P0 LDG.E.U8 R194, desc[UR20][R8.64] ;  /* 0x0000001408c28981 */ /* 0x0000e4000c1e1100 */
[----:B0-----:R-:W-:-:S02]  /*c960*/  IADD3 R8, P1, R7, R13, RZ ;  /* 0x0000000d07087210 */ /* 0x001fc40007f3e0ff */
[----:B------:R-:W3:Y:S03]  /*c970*/  LDL R13, [R1+0x69c] ;  /* 0x00069c00010d7983 */ /* 0x000ee60000100800 */
[----:B--2---:R-:W-:Y:S02]  /*c980*/  IMAD.X R9, R24, 0x1, R12, P1 ;  /* 0x0000000118097824 */ /* 0x004fe400008e060c */
[----:B------:R-:W2:Y:S04]  /*c990*/  LDL R12, [R1+0x698] ;  /* 0x00069800010c7983 */ /* 0x000ea80000100800 */
[----:B------:R0:W2:Y:S02]  /*c9a0*/  @!P0 LDG.E.U8 R193, desc[UR20][R8.64] ;  /* 0x0000001408c18981 */ /* 0x0000a4000c1e1100 */
[----:B0-----:R-:W-:-:S02]  /*c9b0*/  IADD3 R8, P1, R7, R31, RZ ;  /* 0x0000001f07087210 */ /* 0x001fc40007f3e0ff */
[----:B------:R-:W2:Y:S03]  /*c9c0*/  LDL R31, [R1+0x64c] ;  /* 0x00064c00011f7983 */ /* 0x000ea60000100800 */
[----:B----4-:R-:W-:Y:S02]  /*c9d0*/  IMAD.X R9, R24, 0x1, R11, P1 ;  /* 0x0000000118097824 */ /* 0x010fe400008e060b */
[----:B------:R-:W4:Y:S04]  /*c9e0*/  LDL R11, [R1+0x68c] ;  /* 0x00068c00010b7983 */ /* 0x000f280000100800 */
[----:B------:R0:W4:Y:S02]  /*c9f0*/  @!P0 LDG.E.U8 R192, desc[UR20][R8.64] ;  /* 0x0000001408c08981 */ /* 0x000124000c1e1100 */
[----:B0-----:R-:W-:-:S02]  /*ca00*/  IADD3 R8, P1, R7, R10, RZ ;  /* 0x0000000a07087210 */ /* 0x001fc40007f3e0ff */
[----:B------:R-:W4:Y:S01]  /*ca10*/  LDL R10, [R1+0x688] ;  /* 0x00068800010a7983 */ /* 0x000f220000100800 */
[----:B------:R-:W-:Y:S02]  /*ca20*/  PRMT R191, RZ, 0x7610, R191 ;  /* 0x00007610ffbf7816 */ /* 0x000fe400000000bf */
[----:B------:R-:W-:Y:S02]  /*ca30*/  IMAD.X R9, R24, 0x1, R30, P1 ;  /* 0x0000000118097824 */ /* 0x000fe400008e061e */
[----:B------:R-:W4:Y:S04]  /*ca40*/  LDL R30, [R1+0x648] ;  /* 0x00064800011e7983 */ /* 0x000f280000100800 */
[----:B------:R0:W4:Y:S01]  /*ca50*/  @!P0 LDG.E.U8 R191, desc[UR20][R8.64] ;  /* 0x0000001408bf8981 */ /* 0x000122000c1e1100 */
[----:B------:R-:W-:-:S02]  /*ca60*/  PRMT R190, RZ, 0x7610, R190 ;  /* 0x00007610ffbe7816 */ /* 0x000fc400000000be */
[----:B0-----:R-:W-:Y:S02]  /*ca70*/  IADD3 R8, P1, R7, R29, RZ ;  /* 0x0000001d07087210 */ /* 0x001fe40007f3e0ff */
[----:B------:R-:W4:Y:S03]  /*ca80*/  LDL R29, [R1+0x63c] ;  /* 0x00063c00011d7983 */ /* 0x000f260000100800 */
[----:B------:R-:W-:Y:S02]  /*ca90*/  IMAD.X R9, R24, 0x1, R28, P1 ;  /* 0x0000000118097824 */ /* 0x000fe400008e061c */
[----:B------:R-:W4:Y:S04]  /*caa0*/  LDL R28, [R1+0x638] ;  /* 0x00063800011c7983 */ /* 0x000f280000100800 */
[----:B------:R0:W4:Y:S01]  /*cab0*/  @!P0 LDG.E.U8 R190, desc[UR20][R8.64] ;  /* 0x0000001408be8981 */ /* 0x000122000c1e1100 */
[----:B------:R-:W-:-:S02]  /*cac0*/  PRMT R189, RZ, 0x7610, R189 ;  /* 0x00007610ffbd7816 */ /* 0x000fc400000000bd */
[----:B0-----:R-:W-:Y:S02]  /*cad0*/  IADD3 R8, P1, R7, R27, RZ ;  /* 0x0000001b07087210 */ /* 0x001fe40007f3e0ff */
[----:B------:R-:W4:Y:S03]  /*cae0*/  LDL R27, [R1+0x62c] ;  /* 0x00062c00011b7983 */ /* 0x000f260000100800 */
[----:B---3--:R-:W-:Y:S02]  /*caf0*/  IMAD.X R9, R24, 0x1, R26, P1 ;  /* 0x0000000118097824 */ /* 0x008fe400008e061a */
[----:B------:R-:W3:Y:S04]  /*cb00*/  LDL R26, [R1+0x628] ;  /* 0x00062800011a7983 */ /* 0x000ee80000100800 */
[----:B------:R0:W3:Y:S01]  /*cb10*/  @!P0 LDG.E.U8 R189, desc[UR20][R8.64] ;  /* 0x0000001408bd8981 */ /* 0x0000e2000c1e1100 */
[----:B------:R-:W-:-:S02]  /*cb20*/  PRMT R188, RZ, 0x7610, R188 ;  /* 0x00007610ffbc7816 */ /* 0x000fc400000000bc */
[C---:B0-----:R-:W-:Y:S02]  /*cb30*/  IADD3 R8, P1, R7.reuse, R13, RZ ;  /* 0x0000000d07087210 */ /* 0x041fe40007f3e0ff */
[----:B------:R-:W3:Y:S03]  /*cb40*/  LDL R13, [R1+0x61c] ;  /* 0x00061c00010d7983 */ /* 0x000ee60000100800 */
[----:B--2---:R-:W-:Y:S02]  /*cb50*/  IMAD.X R9, R24, 0x1, R12, P1 ;  /* 0x0000000118097824 */ /* 0x004fe400008e060c */
[----:B------:R-:W2:Y:S04]  /*cb60*/  LDL R12, [R1+0x618] ;  /* 0x00061800010c7983 */ /* 0x000ea80000100800 */
[----:B------:R4:W2:Y:S02]  /*cb70*/  @!P0 LDG.E.U8 R188, desc[UR20][R8.64] ;  /* 0x0000001408bc8981 */ /* 0x0008a4000c1e1100 */
[----:B----4-:R-:W-:-:S02]  /*cb80*/  IADD3 R8, P1, R7, R11, RZ ;  /* 0x0000000b07087210 */ /* 0x010fc40007f3e0ff */
[----:B------:R-:W4:Y:S03]  /*cb90*/  LDL R11, [R1+0x60c] ;  /* 0x00060c00010b7983 */ /* 0x000f260000100800 */
[----:B------:R-:W-:Y:S02]  /*cba0*/  IMAD.X R9, R24, 0x1, R10, P1 ;  /* 0x0000000118097824 */ /* 0x000fe400008e060a */
[----:B------:R-:W4:Y:S01]  /*cbb0*/  LDL R10, [R1+0x608] ;  /* 0x00060800010a7983 */ /* 0x000f220000100800 */
[----:B------:R-:W-:-:S06]  /*cbc0*/  PRMT R187, RZ, 0x7610, R187 ;  /* 0x00007610ffbb7816 */ /* 0x000fcc00000000bb */
[----:B------:R0:W4:Y:S01]  /*cbd0*/  @!P0 LDG.E.U8 R187, desc[UR20][R8.64] ;  /* 0x0000001408bb8981 */ /* 0x000122000c1e1100 */
[----:B------:R-:W-:Y:S02]  /*cbe0*/  PRMT R186, RZ, 0x7610, R186 ;  /* 0x00007610ffba7816 */ /* 0x000fe400000000ba */
[----:B0-----:R-:W-:-:S05]  /*cbf0*/  IADD3 R8, P1, R7, R37, RZ ;  /* 0x0000002507087210 */ /* 0x001fca0007f3e0ff */
[----:B------:R-:W-:-:S05]  /*cc00*/  IMAD.X R9, R24, 0x1, R36, P1 ;  /* 0x0000000118097824 */ /* 0x000fca00008e0624 */
        /* <DEDUP_REMOVED lines=18> */
[C---:B0-----:R-:W-:Y:S02]  /*cd30*/  IADD3 R8, P1, R7.reuse, R27, RZ ;  /* 0x0000001b07087210 */ /* 0x041fe40007f3e0ff */
[----:B------:R-:W-:Y:S01]  /*cd40*/  PRMT R180, RZ, 0x7610, R180 ;  /* 0x00007610ffb47816 */ /* 0x000fe200000000b4 */
[----:B------:R-:W4:Y:S02]  /*cd50*/  LDL R27, [R1+0x764] ;  /* 0x00076400011b7983 */ /* 0x000f240000100800 */
[----:B---3--:R-:W-:Y:S01]  /*cd60*/  IMAD.X R9, R24, 0x1, R26, P1 ;  /* 0x0000000118097824 */ /* 0x008fe200008e061a */
[----:B------:R-:W-:Y:S01]  /*cd70*/  PRMT R179, RZ, 0x7610, R179 ;  /* 0x00007610ffb37816 */ /* 0x000fe200000000b3 */
[----:B------:R-:W3:Y:S04]  /*cd80*/  LDL R26, [R1+0x734] ;  /* 0x00073400011a7983 */ /* 0x000ee80000100800 */
[----:B------:R0:W3:Y:S02]  /*cd90*/  @!P0 LDG.E.U8 R181, desc[UR20][R8.64] ;  /* 0x0000001408b58981 */ /* 0x0000e4000c1e1100 */
[----:B0-----:R-:W-:-:S02]  /*cda0*/  IADD3 R8, P1, R7, R13, RZ ;  /* 0x0000000d07087210 */ /* 0x001fc40007f3e0ff */
[----:B------:R-:W-:Y:S02]  /*cdb0*/  PRMT R178, RZ, 0x7610, R178 ;  /* 0x00007610ffb27816 */ /* 0x000fe400000000b2 */
[----:B------:R-:W-:Y:S02]  /*cdc0*/  PRMT R177, RZ, 0x7610, R177 ;  /* 0x00007610ffb17816 */ /* 0x000fe400000000b1 */
[----:B------:R-:W-:Y:S02]  /*cdd0*/  PRMT R176, RZ, 0x7610, R176 ;  /* 0x00007610ffb07816 */ /* 0x000fe400000000b0 */
[----:B------:R-:W-:Y:S02]  /*cde0*/  PRMT R175, RZ, 0x7610, R175 ;  /* 0x00007610ffaf7816 */ /* 0x000fe400000000af */
[----:B------:R-:W-:Y:S02]  /*cdf0*/  PRMT R174, RZ, 0x7610, R174 ;  /* 0x00007610ffae7816 */ /* 0x000fe400000000ae */
[----:B------:R-:W-:Y:S01]  /*ce00*/  PRMT R173, RZ, 0x7610, R173 ;  /* 0x00007610ffad7816 */ /* 0x000fe200000000ad */
[----:B------:R-:W-:Y:S04]  /*ce10*/  STL [R1+0x14a8], R251 ;  /* 0x0014a8fb01007387 */ /* 0x000fe80000100800 */
[----:B------:R-:W-:Y:S04]  /*ce20*/  STL [R1+0x142c], R2 ;  /* 0x00142c0201007387 */ /* 0x000fe80000100800 */
[----:B------:R0:W-:Y:S01]  /*ce30*/  STL [R1+0x1430], R4 ;  /* 0x0014300401007387 */ /* 0x0001e20000100800 */
[----:B--2---:R-:W-:-:S05]  /*ce40*/  IMAD.X R9, R24, 0x1, R12, P1 ;  /* 0x0000000118097824 */ /* 0x004fca00008e060c */
[----:B------:R4:W2:Y:S02]  /*ce50*/  @!P0 LDG.E.U8 R180, desc[UR20][R8.64] ;  /* 0x0000001408b48981 */ /* 0x0008a4000c1e1100 */
[----:B----4-:R-:W-:-:S05]  /*ce60*/  IADD3 R8, P1, R7, R11, RZ ;  /* 0x0000000b07087210 */ /* 0x010fca0007f3e0ff */
[----:B------:R-:W-:-:S05]  /*ce70*/  IMAD.X R9, R24, 0x1, R10, P1 ;  /* 0x0000000118097824 */ /* 0x000fca00008e060a */
[----:B------:R1:W4:Y:S02]  /*ce80*/  @!P0 LDG.E.U8 R179, desc[UR20][R8.64] ;  /* 0x0000001408b38981 */ /* 0x000324000c1e1100 */
[----:B-1----:R-:W-:-:S05]  /*ce90*/  IADD3 R8, P1, R7, R252, RZ ;  /* 0x000000fc07087210 */ /* 0x002fca0007f3e0ff */
        /* <DEDUP_REMOVED lines=18> */
[----:B------:R-:W-:Y:S01]  /*cfc0*/  IMAD.X R9, R24, 0x1, R227, P1 ;  /* 0x0000000118097824 */ /* 0x000fe200008e06e3 */
[----:B------:R-:W-:-:S05]  /*cfd0*/  IADD3 R12, P1, R7, R2, RZ ;  /* 0x00000002070c7210 */ /* 0x000fca0007f3e0ff */
[----:B------:R-:W-:Y:S02]  /*cfe0*/  IMAD.X R13, R24, 0x1, R4, P1 ;  /* 0x00000001180d7824 */ /* 0x000fe400008e0604 */
[----:B0-----:R-:W3:Y:S01]  /*cff0*/  LDL.LU R4, [R1+0x754] ;  /* 0x0007540001047983 */ /* 0x001ee20000300800 */
[----:B------:R-:W-:-:S03]  /*d000*/  IADD3 R10, P1, R7, R0, RZ ;  /* 0x00000000070a7210 */ /* 0x000fc60007f3e0ff */
[----:B------:R-:W-:Y:S02]  /*d010*/  STL [R1+0x1434], R0 ;  /* 0x0014340001007387 */ /* 0x000fe40000100800 */
[----:B------:R-:W-:Y:S02]  /*d020*/  IMAD.X R11, R24, 0x1, R6, P1 ;  /* 0x00000001180b7824 */ /* 0x000fe400008e0606 */
[----:B------:R0:W-:Y:S01]  /*d030*/  STL [R1+0x1438], R6 ;  /* 0x0014380601007387 */ /* 0x0001e20000100800 */
[----:B------:R-:W-:Y:S02]  /*d040*/  PRMT R172, RZ, 0x7610, R172 ;  /* 0x00007610ffac7816 */ /* 0x000fe400000000ac */
[----:B------:R-:W-:-:S04]  /*d050*/  PRMT R170, RZ, 0x7610, R170 ;  /* 0x00007610ffaa7816 */ /* 0x000fc800000000aa */
[----:B------:R1:W4:Y:S04]  /*d060*/  @!P0 LDG.E.U8 R172, desc[UR20][R8.64] ;  /* 0x0000001408ac8981 */ /* 0x000328000c1e1100 */
[----:B0-----:R-:W2:Y:S01]  /*d070*/  LDL.LU R6, [R1+0x744] ;  /* 0x0007440001067983 */ /* 0x001ea20000300800 */
[----:B------:R-:W-:-:S03]  /*d080*/  PRMT R169, RZ, 0x7610, R169 ;  /* 0x00007610ffa97816 */ /* 0x000fc600000000a9 */
[----:B------:R-:W4:Y:S01]  /*d090*/  @!P0 LDG.E.U8 R170, desc[UR20][R10.64] ;  /* 0x000000140aaa8981 */ /* 0x000f22000c1e1100 */
[----:B-1----:R-:W-:-:S05]  /*d0a0*/  IADD3 R8, P1, R7, R27, RZ ;  /* 0x0000001b07087210 */ /* 0x002fca0007f3e0ff */
[----:B------:R-:W-:Y:S01]  /*d0b0*/  IMAD.X R9, R24, 0x1, R224, P1 ;  /* 0x0000000118097824 */ /* 0x000fe200008e06e0 */
[----:B------:R-:W4:Y:S04]  /*d0c0*/  LDL R10, [R1+0x704] ;  /* 0x00070400010a7983 */ /* 0x000f280000100800 */
[----:B------:R3:W4:Y:S04]  /*d0d0*/  @!P0 LDG.E.U8 R169, desc[UR20][R8.64] ;  /* 0x0000001408a98981 */ /* 0x000728000c1e1100 */
[----:B------:R-:W4:Y:S04]  /*d0e0*/  LDL.LU R0, [R1+0x710] ;  /* 0x0007100001007983 */ /* 0x000f280000300800 */
[----:B------:R-:W4:Y:S04]  /*d0f0*/  LDL.LU R2, [R1+0x720] ;  /* 0x0007200001027983 */ /* 0x000f280000300800 */
[----:B------:R0:W-:Y:S04]  /*d100*/  STL [R1+0x143c], R224 ;  /* 0x00143ce001007387 */ /* 0x0001e80000100800 */
[----:B0-----:R-:W4:Y:S01]  /*d110*/  LDL.LU R224, [R1+0x700] ;  /* 0x0007000001e07983 */ /* 0x001f220000300800 */
[----:B---3--:R-:W-:-:S03]  /*d120*/  IADD3 R8, P1, R7, R4, RZ ;  /* 0x0000000407087210 */ /* 0x008fc60007f3e0ff */
[----:B------:R-:W-:Y:S02]  /*d130*/  STL [R1+0x1440], R4 ;  /* 0x0014400401007387 */ /* 0x000fe40000100800 */
[----:B------:R-:W-:Y:S02]  /*d140*/  IMAD.X R9, R24, 0x1, R14, P1 ;  /* 0x0000000118097824 */ /* 0x000fe400008e060e */
[----:B------:R0:W-:Y:S04]  /*d150*/  STL [R1+0x1444], R14 ;  /* 0x0014440e01007387 */ /* 0x0001e80000100800 */
[----:B0-----:R-:W3:Y:S01]  /*d160*/  LDL.LU R14, [R1+0x724] ;  /* 0x00072400010e7983 */ /* 0x001ee20000300800 */
[----:B------:R-:W-:-:S06]  /*d170*/  PRMT R168, RZ, 0x7610, R168 ;  /* 0x00007610ffa87816 */ /* 0x000fcc00000000a8 */
[----:B------:R0:W4:Y:S04]  /*d180*/  @!P0 LDG.E.U8 R168, desc[UR20][R8.64] ;  /* 0x0000001408a88981 */ /* 0x000128000c1e1100 */
[----:B--2---:R-:W-:Y:S01]  /*d190*/  STL [R1+0x1448], R6 ;  /* 0x0014480601007387 */ /* 0x004fe20000100800 */
[----:B0-----:R-:W-:-:S03]  /*d1a0*/  IADD3 R8, P1, R7, R6, RZ ;  /* 0x0000000607087210 */ /* 0x001fc60007f3e0ff */
[----:B------:R0:W-:Y:S02]  /*d1b0*/  STL [R1+0x144c], R223 ;  /* 0x00144cdf01007387 */ /* 0x0001e40000100800 */
[----:B------:R-:W-:Y:S01]  /*d1c0*/  IMAD.X R9, R24, 0x1, R223, P1 ;  /* 0x0000000118097824 */ /* 0x000fe200008e06df */
[----:B------:R-:W-:Y:S01]  /*d1d0*/  PRMT R167, RZ, 0x7610, R167 ;  /* 0x00007610ffa77816 */ /* 0x000fe200000000a7 */
[----:B0-----:R-:W2:Y:S05]  /*d1e0*/  LDL.LU R223, [R1+0x714] ;  /* 0x0007140001df7983 */ /* 0x001eaa0000300800 */
[----:B------:R0:W2:Y:S01]  /*d1f0*/  @!P0 LDG.E.U8 R167, desc[UR20][R8.64] ;  /* 0x0000001408a78981 */ /* 0x0000a2000c1e1100 */
[----:B------:R-:W-:-:S03]  /*d200*/  PRMT R166, RZ, 0x7610, R166 ;  /* 0x00007610ffa67816 */ /* 0x000fc600000000a6 */
[----:B------:R-:W2:Y:S04]  /*d210*/  LDL R11, [R1+0x6d4] ;  /* 0x0006d400010b7983 */ /* 0x000ea80000100800 */
[----:B------:R-:W2:Y:S01]  /*d220*/  LDL.LU R6, [R1+0x6e0] ;  /* 0x0006e00001067983 */ /* 0x000ea20000300800 */
[----:B0-----:R-:W-:-:S03]  /*d230*/  IADD3 R8, P1, R7, R26, RZ ;  /* 0x0000001a07087210 */ /* 0x001fc60007f3e0ff */
[----:B------:R-:W2:Y:S02]  /*d240*/  LDL.LU R4, [R1+0x6f0] ;  /* 0x0006f00001047983 */ /* 0x000ea40000300800 */
[----:B------:R-:W-:Y:S02]  /*d250*/  IMAD.X R9, R24, 0x1, R5, P1 ;  /* 0x0000000118097824 */ /* 0x000fe400008e0605 */
[----:B------:R0:W-:Y:S04]  /*d260*/  STL [R1+0x1450], R5 ;  /* 0x0014500501007387 */ /* 0x0001e80000100800 */
[----:B------:R3:W2:Y:S04]  /*d270*/  @!P0 LDG.E.U8 R166, desc[UR20][R8.64] ;  /* 0x0000001408a68981 */ /* 0x0006a8000c1e1100 */
[----:B0-----:R-:W2:Y:S01]  /*d280*/  LDL.LU R5, [R1+0x6d0] ;  /* 0x0006d00001057983 */ /* 0x001ea20000300800 */
[----:B---3--:R-:W-:-:S03]  /*d290*/  IADD3 R8, P1, R7, R14, RZ ;  /* 0x0000000e07087210 */ /* 0x008fc60007f3e0ff */
[----:B------:R-:W-:Y:S02]  /*d2a0*/  STL [R1+0x1454], R14 ;  /* 0x0014540e01007387 */ /* 0x000fe40000100800 */
[----:B----4-:R-:W-:Y:S02]  /*d2b0*/  IMAD.X R9, R24, 0x1, R2, P1 ;  /* 0x0000000118097824 */ /* 0x010fe400008e0602 */
        /* <DEDUP_REMOVED lines=10> */
[----:B------:R0:W4:Y:S01]  /*d360*/  @!P0 LDG.E.U8 R164, desc[UR20][R8.64] ;  /* 0x0000001408a48981 */ /* 0x000122000c1e1100 */
[----:B------:R-:W-:-:S02]  /*d370*/  PRMT R163, RZ, 0x7610, R163 ;  /* 0x00007610ffa37816 */ /* 0x000fc400000000a3 */
[C---:B0-----:R-:W-:Y:S02]  /*d380*/  IADD3 R8, P1, R7.reuse, R10, RZ ;  /* 0x0000000a07087210 */ /* 0x041fe40007f3e0ff */
[----:B------:R-:W4:Y:S03]  /*d390*/  LDL R10, [R1+0x6a4] ;  /* 0x0006a400010a7983 */ /* 0x000f260000100800 */
[----:B------:R-:W-:Y:S01]  /*d3a0*/  IMAD.X R9, R24, 0x1, R224, P1 ;  /* 0x0000000118097824 */ /* 0x000fe200008e06e0 */
[----:B------:R-:W4:Y:S04]  /*d3b0*/  LDL.LU R223, [R1+0x6b0] ;  /* 0x0006b00001df7983 */ /* 0x000f280000300800 */
[----:B------:R3:W4:Y:S04]  /*d3c0*/  @!P0 LDG.E.U8 R163, desc[UR20][R8.64] ;  /* 0x0000001408a38981 */ /* 0x000728000c1e1100 */
        /* <DEDUP_REMOVED lines=17> */
[----:B------:R-:W-:-:S02]  /*d4e0*/  PRMT R160, RZ, 0x7610, R160 ;  /* 0x00007610ffa07816 */ /* 0x000fc400000000a0 */
[C---:B0-----:R-:W-:Y:S02]  /*d4f0*/  IADD3 R8, P1, R7.reuse, R11, RZ ;  /* 0x0000000b07087210 */ /* 0x041fe40007f3e0ff */
[----:B------:R-:W2:Y:S03]  /*d500*/  LDL R11, [R1+0x674] ;  /* 0x00067400010b7983 */ /* 0x000ea60000100800 */
[----:B------:R-:W-:Y:S01]  /*d510*/  IMAD.X R9, R24, 0x1, R5, P1 ;  /* 0x0000000118097824 */ /* 0x000fe200008e0605 */
[----:B------:R-:W2:Y:S04]  /*d520*/  LDL.LU R0, [R1+0x680] ;  /* 0x0006800001007983 */ /* 0x000ea80000300800 */
[----:B------:R3:W2:Y:S04]  /*d530*/  @!P0 LDG.E.U8 R160, desc[UR20][R8.64] ;  /* 0x0000001408a08981 */ /* 0x0006a8000c1e1100 */
[----:B------:R-:W2:Y:S04]  /*d540*/  LDL.LU R2, [R1+0x690] ;  /* 0x0006900001027983 */ /* 0x000ea80000300800 */
[----:B------:R0:W-:Y:S04]  /*d550*/  STL [R1+0x1478], R5 ;  /* 0x0014780501007387 */ /* 0x0001e80000100800 */
        /* <DEDUP_REMOVED lines=39> */
[----:B------:R-:W2:Y:S04]  /*d7d0*/  LDL.LU R223, [R1+0x620] ;  /* 0x0006200001df7983 */ /* 0x000ea80000300800 */
[----:B------:R-:W2:Y:S01]  /*d7e0*/  LDL.LU R14, [R1+0x630] ;  /* 0x00063000010e7983 */ /* 0x000ea20000300800 */
[----:B0-----:R-:W-:-:S05]  /*d7f0*/  IADD3 R8, P1, R7, R11, RZ ;  /* 0x0000000b07087210 */ /* 0x001fca0007f3e0ff */
[----:B------:R-:W-:Y:S01]  /*d800*/  IMAD.X R9, R24, 0x1, R5, P1 ;  /* 0x0000000118097824 */ /* 0x000fe200008e0605 */
[----:B------:R0:W-:Y:S04]  /*d810*/  STL [R1+0x14a0], R5 ;  /* 0x0014a00501007387 */ /* 0x0001e80000100800 */
[----:B------:R3:W2:Y:S04]  /*d820*/  @!P0 LDG.E.U8 R154, desc[UR20][R8.64] ;  /* 0x00000014089a8981 */ /* 0x0006a8000c1e1100 */
[----:B0-----:R-:W2:Y:S01]  /*d830*/  LDL.LU R5, [R1+0x610] ;  /* 0x0006100001057983 */ /* 0x001ea20000300800 */
[----:B------:R-:W-:-:S02]  /*d840*/  LOP3.LUT R220, R220, 0xffff, RZ, 0xc0, !PT ;  /* 0x0000ffffdcdc7812 */ /* 0x000fc400078ec0ff */
[----:B------:R-:W-:-:S04]  /*d850*/  LOP3.LUT R219, R219, 0xffff, RZ, 0xc0, !PT ;  /* 0x0000ffffdbdb7812 */ /* 0x000fc800078ec0ff */
[----:B------:R-:W-:Y:S02]  /*d860*/  PRMT R219, R220, 0x3340, R219 ;  /* 0x00003340dcdb7816 */ /* 0x000fe400000000db */
[----:B------:R-:W-:Y:S02]  /*d870*/  LOP3.LUT R218, R218, 0xffff, RZ, 0xc0, !PT ;  /* 0x0000ffffdada7812 */ /* 0x000fe400078ec0ff */
[----:B------:R-:W-:-:S04]  /*d880*/  LOP3.LUT R217, R217, 0xffff, RZ, 0xc0, !PT ;  /* 0x0000ffffd9d97812 */ /* 0x000fc800078ec0ff */
[----:B------:R-:W-:Y:S02]  /*d890*/  PRMT R217, R218, 0x3340, R217 ;  /* 0x00003340dad97816 */ /* 0x000fe400000000d9 */
[----:B------:R-:W-:Y:S02]  /*d8a0*/  LOP3.LUT R216, R216, 0xffff, RZ, 0xc0, !PT ;  /* 0x0000ffffd8d87812 */ /* 0x000fe400078ec0ff */
[----:B------:R-:W-:-:S04]  /*d8b0*/  LOP3.LUT R215, R215, 0xffff, RZ, 0xc0, !PT ;  /* 0x0000ffffd7d77812 */ /* 0x000fc800078ec0ff */
[----:B------:R-:W-:Y:S02]  /*d8c0*/  PRMT R215, R216, 0x3340, R215 ;  /* 0x00003340d8d77816 */ /* 0x000fe400000000d7 */
[----:B---3--:R-:W-:Y:S01]  /*d8d0*/  IADD3 R8, P1, R7, R2, RZ ;  /* 0x0000000207087210 */ /* 0x008fe20007f3e0ff */
[----:B------:R0:W-:Y:S04]  /*d8e0*/  STL [R1+0x14a4], R2 ;  /* 0x0014a40201007387 */ /* 0x0001e80000100800 */
[----:B0-----:R-:W3:Y:S04]  /*d8f0*/  LDL.LU R2, [R1+0x634] ;  /* 0x0006340001027983 */ /* 0x001ee80000300800 */
[----:B------:R-:W3:Y:S04]  /*d900*/  LDL.LU R251, [R1+0x604] ;  /* 0x0006040001fb7983 */ /* 0x000ee80000300800 */
[----:B------:R-:W3:Y:S04]  /*d910*/  LDL.LU R220, [R1+0x624] ;  /* 0x0006240001dc7983 */ /* 0x000ee80000300800 */
[----:B------:R-:W3:Y:S04]  /*d920*/  LDL.LU R218, [R1+0x614] ;  /* 0x0006140001da7983 */ /* 0x000ee80000300800 */
[----:B------:R-:W3:Y:S01]  /*d930*/  LDL.LU R216, [R1+0x600] ;  /* 0x0006000001d87983 */ /* 0x000ee20000300800 */
[----:B------:R-:W-:Y:S01]  /*d940*/  PRMT R153, RZ, 0x7610, R153 ;  /* 0x00007610ff997816 */ /* 0x000fe20000000099 */
[----:B----4-:R-:W-:-:S05]  /*d950*/  IMAD.X R9, R24, 0x1, R4, P1 ;  /* 0x0000000118097824 */ /* 0x010fca00008e0604 */
[----:B------:R2:W4:Y:S01]  /*d960*/  @!P0 LDG.E.U8 R153, desc[UR20][R8.64] ;  /* 0x0000001408998981 */ /* 0x000522000c1e1100 */
[----:B------:R-:W-:Y:S02]  /*d970*/  PRMT R152, RZ, 0x7610, R152 ;  /* 0x00007610ff987816 */ /* 0x000fe40000000098 */
[----:B--2---:R-:W-:-:S05]  /*d980*/  IADD3 R8, P1, R7, R0, RZ ;  /* 0x0000000007087210 */ /* 0x004fca0007f3e0ff */
[----:B------:R-:W-:-:S05]  /*d990*/  IMAD.X R9, R24, 0x1, R6, P1 ;  /* 0x0000000118097824 */ /* 0x000fca00008e0606 */
[----:B------:R0:W2:Y:S01]  /*d9a0*/  @!P0 LDG.E.U8 R152, desc[UR20][R8.64] ;  /* 0x0000001408988981 */ /* 0x0000a2000c1e1100 */
[----:B------:R-:W-:Y:S02]  /*d9b0*/  PRMT R23, RZ, 0x7610, R23 ;  /* 0x00007610ff177816 */ /* 0x000fe40000000017 */
[----:B0-----:R-:W-:-:S05]  /*d9c0*/  IADD3 R8, P1, R7, R10, RZ ;  /* 0x0000000a07087210 */ /* 0x001fca0007f3e0ff */
[----:B------:R-:W-:-:S05]  /*d9d0*/  IMAD.X R9, R24, 0x1, R224, P1 ;  /* 0x0000000118097824 */ /* 0x000fca00008e06e0 */
[----:B------:R-:W2:Y:S01]  /*d9e0*/  @!P0 LDG.E.U8 R23, desc[UR20][R8.64] ;  /* 0x0000001408178981 */ /* 0x000ea2000c1e1100 */
[----:B------:R-:W-:Y:S02]  /*d9f0*/  PRMT R22, RZ, 0x7610, R22 ;  /* 0x00007610ff167816 */ /* 0x000fe40000000016 */
[----:B------:R-:W-:Y:S02]  /*da00*/  PRMT R21, RZ, 0x7610, R21 ;  /* 0x00007610ff157816 */ /* 0x000fe40000000015 */
[----:B------:R-:W-:Y:S02]  /*da10*/  PRMT R20, RZ, 0x7610, R20 ;  /* 0x00007610ff147816 */ /* 0x000fe40000000014 */
[----:B------:R-:W-:Y:S02]  /*da20*/  PRMT R19, RZ, 0x7610, R19 ;  /* 0x00007610ff137816 */ /* 0x000fe40000000013 */
[----:B------:R-:W-:Y:S02]  /*da30*/  PRMT R18, RZ, 0x7610, R18 ;  /* 0x00007610ff127816 */ /* 0x000fe40000000012 */
[----:B------:R-:W-:-:S02]  /*da40*/  PRMT R17, RZ, 0x7610, R17 ;  /* 0x00007610ff117816 */ /* 0x000fc40000000011 */
[----:B------:R-:W-:Y:S02]  /*da50*/  PRMT R16, RZ, 0x7610, R16 ;  /* 0x00007610ff107816 */ /* 0x000fe40000000010 */
[----:B------:R-:W-:Y:S02]  /*da60*/  PRMT R15, RZ, 0x7610, R15 ;  /* 0x00007610ff0f7816 */ /* 0x000fe4000000000f */
[----:B------:R-:W-:Y:S02]  /*da70*/  PRMT R171, RZ, 0x7610, R171 ;  /* 0x00007610ffab7816 */ /* 0x000fe400000000ab */
[----:B------:R-:W-:Y:S02]  /*da80*/  LOP3.LUT R214, R214, 0xffff, RZ, 0xc0, !PT ;  /* 0x0000ffffd6d67812 */ /* 0x000fe400078ec0ff */
[----:B------:R-:W-:Y:S02]  /*da90*/  LOP3.LUT R213, R213, 0xffff, RZ, 0xc0, !PT ;  /* 0x0000ffffd5d57812 */ /* 0x000fe400078ec0ff */
[----:B------:R0:W4:Y:S01]  /*daa0*/  @!P0 LDG.E.U8 R171, desc[UR20][R12.64] ;  /* 0x000000140cab8981 */ /* 0x000122000c1e1100 */
        /* <DEDUP_REMOVED lines=8> */
[----:B0-----:R-:W-:Y:S02]  /*db30*/  PRMT R13, RZ, 0x7610, R13 ;  /* 0x00007610ff0d7816 */ /* 0x001fe4000000000d */
[----:B------:R-:W-:Y:S02]  /*db40*/  PRMT R12, RZ, 0x7610, R12 ;  /* 0x00007610ff0c7816 */ /* 0x000fe4000000000c */
[----:B------:R-:W-:Y:S02]  /*db50*/  PRMT R213, R214, 0x3340, R213 ;  /* 0x00003340d6d57816 */ /* 0x000fe400000000d5 */
[----:B------:R-:W-:Y:S02]  /*db60*/  PRMT R210, R212, 0x3340, R210 ;  /* 0x00003340d4d27816 */ /* 0x000fe400000000d2 */
[----:B------:R-:W-:-:S02]  /*db70*/  PRMT R208, R211, 0x3340, R208 ;  /* 0x00003340d3d07816 */ /* 0x000fc400000000d0 */
[----:B------:R-:W-:Y:S02]  /*db80*/  PRMT R206, R209, 0x3340, R206 ;  /* 0x00003340d1ce7816 */ /* 0x000fe400000000ce */
[----:B------:R-:W-:Y:S02]  /*db90*/  PRMT R205, R207, 0x3340, R205 ;  /* 0x00003340cfcd7816 */ /* 0x000fe400000000cd */
[----:B---3--:R-:W-:-:S05]  /*dba0*/  IADD3 R8, P1, R7, R2, RZ ;  /* 0x0000000207087210 */ /* 0x008fca0007f3e0ff */
[----:B------:R-:W-:-:S05]  /*dbb0*/  IMAD.X R9, R24, 0x1, R14, P1 ;  /* 0x0000000118097824 */ /* 0x000fca00008e060e */
[----:B------:R0:W3:Y:S02]  /*dbc0*/  @!P0 LDG.E.U8 R22, desc[UR20][R8.64] ;  /* 0x0000001408168981 */ /* 0x0000e4000c1e1100 */
[----:B0-----:R-:W-:-:S05]  /*dbd0*/  IADD3 R8, P1, R7, R220, RZ ;  /* 0x000000dc07087210 */ /* 0x001fca0007f3e0ff */
        /* <DEDUP_REMOVED lines=21> */
[----:B------:R-:W-:Y:S01]  /*dd30*/  IMAD.X R9, R24, 0x1, R233, P1 ;  /* 0x0000000118097824 */ /* 0x000fe200008e06e9 */
[----:B------:R-:W-:-:S04]  /*dd40*/  IADD3 R10, P1, R7, R230, RZ ;  /* 0x000000e6070a7210 */ /* 0x000fc80007f3e0ff */
[----:B------:R0:W3:Y:S01]  /*dd50*/  @!P0 LDG.E.U8 R13, desc[UR20][R8.64] ;  /* 0x00000014080d8981 */ /* 0x0000e2000c1e1100 */
[----:B------:R-:W-:Y:S02]  /*dd60*/  IMAD.X R11, R24, 0x1, R229, P1 ;  /* 0x00000001180b7824 */ /* 0x000fe400008e06e5 */
[----:B------:R-:W1:Y:S03]  /*dd70*/  S2R R24, SR_TID.X ;  /* 0x0000000000187919 */ /* 0x000e660000002100 */
[----:B------:R2:W3:Y:S01]  /*dd80*/  @!P0 LDG.E.U8 R12, desc[UR20][R10.64] ;  /* 0x000000140a0c8981 */ /* 0x0004e2000c1e1100 */
[----:B0-----:R-:W-:Y:S02]  /*dd90*/  PRMT R8, R219, 0x5410, R217 ;  /* 0x00005410db087816 */ /* 0x001fe400000000d9 */
[----:B------:R-:W-:Y:S02]  /*dda0*/  PRMT R9, R215, 0x5410, R213 ;  /* 0x00005410d7097816 */ /* 0x000fe400000000d5 */
[----:B--2---:R-:W-:-:S02]  /*ddb0*/  PRMT R10, R210, 0x5410, R208 ;  /* 0x00005410d20a7816 */ /* 0x004fc400000000d0 */
[----:B------:R-:W-:-:S05]  /*ddc0*/  PRMT R11, R206, 0x5410, R205 ;  /* 0x00005410ce0b7816 */ /* 0x000fca00000000cd */
[----:B------:R0:W-:Y:S01]  /*ddd0*/  STS.128 [R25+UR4+0x1000], R8 ;  /* 0x0010000819007988 */ /* 0x0001e20008000c04 */
[----:B-1----:R-:W-:-:S05]  /*dde0*/  LOP3.LUT R24, R24, 0x7f, RZ, 0xc0, !PT ;  /* 0x0000007f18187812 */ /* 0x002fca00078ec0ff */
[----:B------:R-:W-:Y:S01]  /*ddf0*/  STS.U8 [R24+UR4+0x2000], R203 ;  /* 0x002000cb18007988 */ /* 0x000fe20008000004 */
[----:B------:R-:W-:Y:S01]  /*de00*/  UMOV UR9, 0xc0000010 ;  /* 0xc000001000097882 */ /* 0x000fe20000000000 */
[----:B------:R-:W-:Y:S01]  /*de10*/  UMOV UR14, UR10 ;  /* 0x0000000a000e7c82 */ /* 0x000fe20008000000 */
[----:B------:R-:W-:Y:S01]  /*de20*/  UMOV UR15, UR11 ;  /* 0x0000000b000f7c82 */ /* 0x000fe20008000000 */
[----:B------:R-:W-:Y:S01]  /*de30*/  STS.U8 [R24+UR4+0x2100], R202 ;  /* 0x002100ca18007988 */ /* 0x000fe20008000004 */
[----:B------:R-:W-:Y:S01]  /*de40*/  UMOV UR18, UR10 ;  /* 0x0000000a00127c82 */ /* 0x000fe20008000000 */
[----:B------:R-:W-:Y:S01]  /*de50*/  UMOV UR19, UR11 ;  /* 0x0000000b00137c82 */ /* 0x000fe20008000000 */
[----:B------:R-:W-:Y:S01]  /*de60*/  IADD3 R226, P5, R226, UR7, RZ ;  /* 0x00000007e2e27c10 */ /* 0x000fe2000ffbe0ff */
[----:B------:R-:W-:Y:S01]  /*de70*/  STS.U8 [R24+UR4+0x2200], R201 ;  /* 0x002200c918007988 */ /* 0x000fe20008000004 */
[----:B------:R-:W-:Y:S01]  /*de80*/  IMAD.MOV.U32 R208, RZ, RZ, R216 ;  /* 0x000000ffffd07224 */ /* 0x000fe200078e00d8 */
[----:B------:R-:W-:Y:S01]  /*de90*/  IADD3 R228, P6, R228, UR7, RZ ;  /* 0x00000007e4e47c10 */ /* 0x000fe2000ffde0ff */
[----:B------:R-:W-:Y:S01]  /*dea0*/  UMOV UR26, UR10 ;  /* 0x0000000a001a7c82 */ /* 0x000fe20008000000 */
[----:B------:R-:W-:Y:S01]  /*deb0*/  STS.U8 [R24+UR4+0x2300], R200 ;  /* 0x002300c818007988 */ /* 0x000fe20008000004 */
[----:B------:R-:W-:Y:S01]  /*dec0*/  IADD3 R230, P0, R230, UR7, RZ ;  /* 0x00000007e6e67c10 */ /* 0x000fe2000ff1e0ff */
[----:B------:R-:W-:Y:S01]  /*ded0*/  UMOV UR27, UR11 ;  /* 0x0000000b001b7c82 */ /* 0x000fe20008000000 */
[----:B------:R-:W-:Y:S01]  /*dee0*/  IADD3 R232, P1, R232, UR7, RZ ;  /* 0x00000007e8e87c10 */ /* 0x000fe2000ff3e0ff */
[----:B------:R-:W-:Y:S01]  /*def0*/  STS.U8 [R24+UR4+0x2400], R199 ;  /* 0x002400c718007988 */ /* 0x000fe20008000004 */
[----:B------:R-:W-:Y:S01]  /*df00*/  IADD3 R234, P2, R234, UR7, RZ ;  /* 0x00000007eaea7c10 */ /* 0x000fe2000ff5e0ff */
[----:B0-----:R-:W0:Y:S02]  /*df10*/  LDC R8, c[0x0][0x238] ;  /* 0x00008e00ff087b82 */ /* 0x001e240000000800 */
[----:B------:R-:W-:Y:S04]  /*df20*/  STS.U8 [R24+UR4+0x2500], R198 ;  /* 0x002500c618007988 */ /* 0x000fe80008000004 */
        /* <DEDUP_REMOVED lines=25> */
[----:B------:R1:W-:Y:S04]  /*e0c0*/  STS.U8 [R24+UR4+0x3f00], R172 ;  /* 0x003f00ac18007988 */ /* 0x0003e80008000004 */
[----:B-1----:R-:W2:Y:S04]  /*e0d0*/  LDL.LU.64 R24, [R1] ;  /* 0x0000000001187983 */ /* 0x002ea80000300a00 */
[----:B------:R-:W4:Y:S04]  /*e0e0*/  LDL.LU.64 R26, [R1+0x8] ;  /* 0x00000800011a7983 */ /* 0x000f280000300a00 */
[----:B------:R-:W3:Y:S04]  /*e0f0*/  LDL.LU.64 R28, [R1+0x10] ;  /* 0x00001000011c7983 */ /* 0x000ee80000300a00 */
[----:B------:R-:W2:Y:S04]  /*e100*/  LDL.LU.64 R30, [R1+0x18] ;  /* 0x00001800011e7983 */ /* 0x000ea80000300a00 */
        /* <DEDUP_REMOVED lines=60> */
[----:B--2---:R-:W-:Y:S04]  /*e4d0*/  STL.64 [R1+0x18a8], R150 ;  /* 0x0018a89601007387 */ /* 0x004fe80000100a00 */
[----:B---3--:R-:W-:Y:S04]  /*e4e0*/  STL.64 [R1+0x18a0], R148 ;  /* 0x0018a09401007387 */ /* 0x008fe80000100a00 */
[----:B----4-:R-:W-:Y:S04]  /*e4f0*/  STL.64 [R1+0x1898], R146 ;  /* 0x0018989201007387 */ /* 0x010fe80000100a00 */
        /* <DEDUP_REMOVED lines=61> */
[----:B-1----:R-:W2:Y:S04]  /*e8d0*/  LDL.LU.64 R24, [R1+0x200] ;  /* 0x0002000001187983 */ /* 0x002ea80000300a00 */
[----:B------:R-:W3:Y:S04]  /*e8e0*/  LDL.LU.64 R26, [R1+0x208] ;  /* 0x00020800011a7983 */ /* 0x000ee80000300a00 */
[----:B------:R-:W4:Y:S04]  /*e8f0*/  LDL.LU.64 R28, [R1+0x210] ;  /* 0x00021000011c7983 */ /* 0x000f280000300a00 */
[----:B------:R-:W2:Y:S04]  /*e900*/  LDL.LU.64 R30, [R1+0x218] ;  /* 0x00021800011e7983 */ /* 0x000ea80000300a00 */
        /* <DEDUP_REMOVED lines=60> */
[----:B--2---:R-:W-:Y:S04]  /*ecd0*/  STL.64 [R1+0x1aa8], R150 ;  /* 0x001aa89601007387 */ /* 0x004fe80000100a00 */
[----:B----4-:R-:W-:Y:S04]  /*ece0*/  STL.64 [R1+0x1aa0], R148 ;  /* 0x001aa09401007387 */ /* 0x010fe80000100a00 */
[----:B---3--:R-:W-:Y:S04]  /*ecf0*/  STL.64 [R1+0x1a98], R146 ;  /* 0x001a989201007387 */ /* 0x008fe80000100a00 */
        /* <DEDUP_REMOVED lines=62> */
[----:B------:R-:W2:Y:S04]  /*f0e0*/  LDL.LU.64 R26, [R1+0x408] ;  /* 0x00040800011a7983 */ /* 0x000ea80000300a00 */
        /* <DEDUP_REMOVED lines=93> */
[----:B------:R-:W-:Y:S01]  /*f6c0*/  STS.U8 [R221+UR4+0x3e80], R12 ;  /* 0x003e800cdd007988 */ /* 0x000fe20008000004 */
[----:B------:R1:W-:Y:S06]  /*f6d0*/  MEMBAR.ALL.CTA ;  /* 0x0000000000007992 */ /* 0x0003ec0000008000 */
[----:B-1----:R-:W1:Y:S02]  /*f6e0*/  FENCE.VIEW.ASYNC.S ;  /* 0x00000000000073c6 */ /* 0x002e640000000000 */
[----:B-1----:R-:W-:Y:S06]  /*f6f0*/  BAR.SYNC.DEFER_BLOCKING 0x0 ;  /* 0x0000000000007b1d */ /* 0x002fec0000010000 */
[----:B--2---:R-:W-:-:S06]  /*f700*/  WARPGROUP.ARRIVE ;  /* 0x00000000000079c5 */ /* 0x004fcc0000000000 */
[----:B------:R-:W-:Y:S03]  /*f710*/  QGMMA.64x256x32.F32.E5M2.E5M2 R24, gdesc[UR8], R24, gsb0 ;  /* 0x03e00000081879f3 */ /* 0x000fe60008003818 */
[----:B------:R-:W-:Y:S02]  /*f720*/  WARPGROUP.DEPBAR.LE gsb0, 0x0 ;  /* 0x00008000000079c5 */ /* 0x000fe40000010000 */
        /* <DEDUP_REMOVED lines=127> */
[----:B------:R-:W2:Y:S02]  /*ff20*/  LDL.LU.64 R24, [R1+0x18b0] ;  /* 0x0018b00001187983 */ /* 0x000ea40000300a00 */
        /* <DEDUP_REMOVED lines=132> */
[----:B------:R-:W-:Y:S01]  /*10770*/  QGMMA.64x256x32.F32.E5M2.E5M2 R24, gdesc[UR16], R24, gsb0 ;  /* 0x03e00000101879f3 */ /* 0x000fe20008003818 */
[----:B------:R-:W-:Y:S02]  /*10780*/  IADD3.X R225, R225, UR6, RZ, P5, !PT ;  /* 0x00000006e1e17c10 */ /* 0x000fe4000affe4ff */
[----:B------:R-:W-:-:S04]  /*10790*/  IADD3 R240, P5, R240, UR7, RZ ;  /* 0x00000007f0f07c10 */ /* 0x000fc8000ffbe0ff */
[----:B------:R-:W-:Y:S02]  /*107a0*/  IADD3.X R239, R239, UR6, RZ, P5, !PT ;  /* 0x00000006efef7c10 */ /* 0x000fe4000affe4ff */
[----:B------:R-:W-:Y:S01]  /*107b0*/  IADD3 R251, P5, R251, UR7, RZ ;  /* 0x00000007fbfb7c10 */ /* 0x000fe2000ffbe0ff */
[----:B------:R-:W-:Y:S02]  /*107c0*/  WARPGROUP.DEPBAR.LE gsb0, 0x0 ;  /* 0x00008000000079c5 */ /* 0x000fe40000010000 */
[----:B------:R-:W-:Y:S04]  /*107d0*/  STL.64 [R1], R24 ;  /* 0x0000001801007387 */ /* 0x000fe80000100a00 */
        /* <DEDUP_REMOVED lines=127> */
[----:B------:R-:W3:Y:S04]  /*10fd0*/  LDL.LU R216, [R1+0x60c] ;  /* 0x00060c0001d87983 */ /* 0x000ee80000300800 */
[----:B------:R-:W4:Y:S04]  /*10fe0*/  LDL.LU R209, [R1+0x61c] ;  /* 0x00061c0001d17983 */ /* 0x000f280000300800 */
[----:B------:R-:W2:Y:S04]  /*10ff0*/  LDL.LU R211, [R1+0x62c] ;  /* 0x00062c0001d37983 */ /* 0x000ea80000300800 */
[----:B------:R-:W2:Y:S04]  /*11000*/  LDL.LU R215, [R1+0x63c] ;  /* 0x00063c0001d77983 */ /* 0x000ea80000300800 */
[----:B------:R-:W2:Y:S04]  /*11010*/  LDL.LU R213, [R1+0x608] ;  /* 0x0006080001d57983 */ /* 0x000ea80000300800 */
[----:B------:R-:W2:Y:S04]  /*11020*/  LDL.LU R212, [R1+0x644] ;  /* 0x0006440001d47983 */ /* 0x000ea80000300800 */
[----:B------:R-:W2:Y:S04]  /*11030*/  LDL.LU R214, [R1+0x64c] ;  /* 0x00064c0001d67983 */ /* 0x000ea80000300800 */
[----:B------:R1:W-:Y:S04]  /*11040*/  STL [R1+0x604], R251 ;  /* 0x000604fb01007387 */ /* 0x0003e80000100800 */
[----:B-1----:R-:W2:Y:S04]  /*11050*/  LDL.LU R251, [R1+0x14a8] ;  /* 0x0014a80001fb7983 */ /* 0x002ea80000300800 */
[----:B------:R-:W2:Y:S01]  /*11060*/  LDL.LU R219, [R1+0x618] ;  /* 0x0006180001db7983 */ /* 0x000ea20000300800 */
[----:B------:R-:W-:-:S02]  /*11070*/  IADD3.X R227, R227, UR6, RZ, P6, !PT ;  /* 0x00000006e3e37c10 */ /* 0x000fc4000b7fe4ff */
[----:B------:R-:W-:Y:S02]  /*11080*/  IADD3 R242, P6, R242, UR7, RZ ;  /* 0x00000007f2f27c10 */ /* 0x000fe4000ffde0ff */
[----:B------:R-:W-:Y:S02]  /*11090*/  IADD3.X R229, R229, UR6, RZ, P0, !PT ;  /* 0x00000006e5e57c10 */ /* 0x000fe400087fe4ff */
[----:B------:R-:W-:Y:S02]  /*110a0*/  IADD3 R244, P0, R244, UR7, RZ ;  /* 0x00000007f4f47c10 */ /* 0x000fe4000ff1e0ff */
[----:B------:R-:W-:Y:S02]  /*110b0*/  IADD3.X R231, R231, UR6, RZ, P1, !PT ;  /* 0x00000006e7e77c10 */ /* 0x000fe40008ffe4ff */
[----:B------:R-:W-:Y:S02]  /*110c0*/  IADD3.X R241, R241, UR6, RZ, P6, !PT ;  /* 0x00000006f1f17c10 */ /* 0x000fe4000b7fe4ff */
[----:B------:R-:W-:-:S02]  /*110d0*/  IADD3 R236, P3, R236, UR7, RZ ;  /* 0x00000007ecec7c10 */ /* 0x000fc4000ff7e0ff */
[----:B------:R-:W-:Y:S02]  /*110e0*/  IADD3 R246, P1, R246, UR7, RZ ;  /* 0x00000007f6f67c10 */ /* 0x000fe4000ff3e0ff */
[----:B------:R-:W-:Y:S02]  /*110f0*/  IADD3 R238, P4, R238, UR7, RZ ;  /* 0x00000007eeee7c10 */ /* 0x000fe4000ff9e0ff */
[----:B------:R-:W-:Y:S02]  /*11100*/  IADD3.X R233, R233, UR6, RZ, P2, !PT ;  /* 0x00000006e9e97c10 */ /* 0x000fe400097fe4ff */
[----:B------:R-:W-:Y:S02]  /*11110*/  IADD3.X R243, R243, UR6, RZ, P0, !PT ;  /* 0x00000006f3f37c10 */ /* 0x000fe400087fe4ff */
[----:B------:R-:W-:Y:S02]  /*11120*/  IADD3 R248, P2, R248, UR7, RZ ;  /* 0x00000007f8f87c10 */ /* 0x000fe4000ff5e0ff */
[----:B------:R-:W-:-:S02]  /*11130*/  IADD3 R218, P0, R218, UR7, RZ ;  /* 0x00000007dada7c10 */ /* 0x000fc4000ff1e0ff */
[----:B------:R-:W-:Y:S02]  /*11140*/  IADD3.X R235, R235, UR6, RZ, P3, !PT ;  /* 0x00000006ebeb7c10 */ /* 0x000fe40009ffe4ff */
[----:B------:R-:W-:Y:S02]  /*11150*/  IADD3.X R245, R245, UR6, RZ, P1, !PT ;  /* 0x00000006f5f57c10 */ /* 0x000fe40008ffe4ff */
[----:B------:R-:W-:Y:S02]  /*11160*/  IADD3 R250, P3, R250, UR7, RZ ;  /* 0x00000007fafa7c10 */ /* 0x000fe4000ff7e0ff */
[----:B------:R-:W-:Y:S02]  /*11170*/  IADD3.X R237, R237, UR6, RZ, P4, !PT ;  /* 0x00000006eded7c10 */ /* 0x000fe4000a7fe4ff */
[----:B------:R-:W-:Y:S02]  /*11180*/  IADD3 R252, P4, R252, UR7, RZ ;  /* 0x00000007fcfc7c10 */ /* 0x000fe4000ff9e0ff */
[----:B------:R-:W-:-:S02]  /*11190*/  IADD3.X R247, R247, UR6, RZ, P2, !PT ;  /* 0x00000006f7f77c10 */ /* 0x000fc400097fe4ff */
[----:B------:R-:W-:Y:S02]  /*111a0*/  IADD3 R220, P2, R220, UR7, RZ ;  /* 0x00000007dcdc7c10 */ /* 0x000fe4000ff5e0ff */
[----:B------:R-:W-:Y:S02]  /*111b0*/  IADD3.X R249, R249, UR6, RZ, P3, !PT ;  /* 0x00000006f9f97c10 */ /* 0x000fe40009ffe4ff */
[----:B------:R-:W-:Y:S02]  /*111c0*/  IADD3.X R208, R208, UR6, RZ, P5, !PT ;  /* 0x00000006d0d07c10 */ /* 0x000fe4000affe4ff */
[----:B------:R-:W-:Y:S02]  /*111d0*/  IADD3.X R5, R5, UR6, RZ, P0, !PT ;  /* 0x0000000605057c10 */ /* 0x000fe400087fe4ff */
[----:B------:R-:W-:Y:S02]  /*111e0*/  IADD3.X R223, R223, UR6, RZ, P2, !PT ;  /* 0x00000006dfdf7c10 */ /* 0x000fe400097fe4ff */
[----:B---3--:R-:W-:-:S02]  /*111f0*/  IADD3 R216, P6, R216, UR7, RZ ;  /* 0x00000007d8d87c10 */ /* 0x008fc4000ffde0ff */
[----:B----4-:R-:W-:-:S03]  /*11200*/  IADD3 R209, P1, R209, UR7, RZ ;  /* 0x00000007d1d17c10 */ /* 0x010fc6000ff3e0ff */
[----:B------:R1:W-:Y:S01]  /*11210*/  STL [R1+0x60c], R216 ;  /* 0x00060cd801007387 */ /* 0x0003e20000100800 */
[----:B--2---:R-:W-:-:S03]  /*11220*/  IADD3 R211, P3, R211, UR7, RZ ;  /* 0x00000007d3d37c10 */ /* 0x004fc6000ff7e0ff */
[----:B-1----:R-:W2:Y:S04]  /*11230*/  LDL.LU R216, [R1+0x65c] ;  /* 0x00065c0001d87983 */ /* 0x002ea80000300800 */
[----:B------:R1:W-:Y:S04]  /*11240*/  STL [R1+0x614], R218 ;  /* 0x000614da01007387 */ /* 0x0003e80000100800 */
[----:B-1----:R-:W3:Y:S04]  /*11250*/  LDL.LU R218, [R1+0x628] ;  /* 0x0006280001da7983 */ /* 0x002ee80000300800 */
[----:B------:R-:W4:Y:S04]  /*11260*/  LDL.LU R217, [R1+0x66c] ;  /* 0x00066c0001d97983 */ /* 0x000f280000300800 */
[----:B------:R-:W-:Y:S01]  /*11270*/  STL [R1+0x61c], R209 ;  /* 0x00061cd101007387 */ /* 0x000fe20000100800 */
[----:B------:R-:W-:-:S02]  /*11280*/  IADD3.X R251, R251, UR6, RZ, P4, !PT ;  /* 0x00000006fbfb7c10 */ /* 0x000fc4000a7fe4ff */
[----:B------:R-:W-:Y:S01]  /*11290*/  IADD3 R2, P4, R2, UR7, RZ ;  /* 0x0000000702027c10 */ /* 0x000fe2000ff9e0ff */
[----:B------:R-:W4:Y:S04]  /*112a0*/  LDL.LU R207, [R1+0x638] ;  /* 0x0006380001cf7983 */ /* 0x000f280000300800 */
[----:B------:R1:W-:Y:S04]  /*112b0*/  STL [R1+0x624], R220 ;  /* 0x000624dc01007387 */ /* 0x0003e80000100800 */
[----:B-1----:R-:W4:Y:S04]  /*112c0*/  LDL.LU R220, [R1+0x674] ;  /* 0x0006740001dc7983 */ /* 0x002f280000300800 */
[----:B------:R-:W4:Y:S04]  /*112d0*/  LDL.LU R209, [R1+0x67c] ;  /* 0x00067c0001d17983 */ /* 0x000f280000300800 */
[----:B------:R-:W-:Y:S04]  /*112e0*/  STL [R1+0x62c], R211 ;  /* 0x00062cd301007387 */ /* 0x000fe80000100800 */
[----:B------:R1:W-:Y:S04]  /*112f0*/  STL [R1+0x634], R2 ;  /* 0x0006340201007387 */ /* 0x0003e80000100800 */
[----:B-1----:R-:W4:Y:S01]  /*11300*/  LDL.LU R2, [R1+0x14a4] ;  /* 0x0014a40001027983 */ /* 0x002f220000300800 */
[----:B------:R-:W-:-:S02]  /*11310*/  IADD3 R215, P5, R215, UR7, RZ ;  /* 0x00000007d7d77c10 */ /* 0x000fc4000ffbe0ff */
[----:B------:R-:W-:Y:S01]  /*11320*/  IADD3.X R213, R213, UR6, RZ, P6, !PT ;  /* 0x00000006d5d57c10 */ /* 0x000fe2000b7fe4ff */
[----:B------:R-:W4:Y:S01]  /*11330*/  LDL.LU R211, [R1+0x648] ;  /* 0x0006480001d37983 */ /* 0x000f220000300800 */
[----:B------:R-:W-:-:S03]  /*11340*/  IADD3 R212, P6, R212, UR7, RZ ;  /* 0x00000007d4d47c10 */ /* 0x000fc6000ffde0ff */
[----:B------:R1:W-:Y:S04]  /*11350*/  STL [R1+0x600], R208 ;  /* 0x000600d001007387 */ /* 0x0003e80000100800 */
[----:B------:R-:W4:Y:S01]  /*11360*/  LDL.LU R210, [R1+0x68c] ;  /* 0x00068c0001d27983 */ /* 0x000f220000300800 */
[----:B------:R-:W-:-:S03]  /*11370*/  IADD3 R214, P0, R214, UR7, RZ ;  /* 0x00000007d6d67c10 */ /* 0x000fc6000ff1e0ff */
[----:B------:R-:W-:Y:S01]  /*11380*/  STL [R1+0x63c], R215 ;  /* 0x00063cd701007387 */ /* 0x000fe20000100800 */
[----:B------:R-:W-:-:S03]  /*11390*/  IADD3.X R219, R219, UR6, RZ, P1, !PT ;  /* 0x00000006dbdb7c10 */ /* 0x000fc60008ffe4ff */
[----:B-1----:R-:W4:Y:S01]  /*113a0*/  LDL.LU R208, [R1+0x658] ;  /* 0x0006580001d07983 */ /* 0x002f220000300800 */
[----:B------:R-:W-:-:S03]  /*113b0*/  IADD3 R0, P1, R0, UR7, RZ ;  /* 0x0000000700007c10 */ /* 0x000fc6000ff3e0ff */
[----:B------:R-:W-:Y:S04]  /*113c0*/  STL [R1+0x608], R213 ;  /* 0x000608d501007387 */ /* 0x000fe80000100800 */
[----:B------:R-:W-:Y:S04]  /*113d0*/  STL [R1+0x644], R212 ;  /* 0x000644d401007387 */ /* 0x000fe80000100800 */
[----:B------:R1:W-:Y:S04]  /*113e0*/  STL [R1+0x610], R5 ;  /* 0x0006100501007387 */ /* 0x0003e80000100800 */
[----:B-1----:R-:W4:Y:S04]  /*113f0*/  LDL.LU R5, [R1+0x14a0] ;  /* 0x0014a00001057983 */ /* 0x002f280000300800 */
[----:B------:R-:W4:Y:S04]  /*11400*/  LDL.LU R215, [R1+0x69c] ;  /* 0x00069c0001d77983 */ /* 0x000f280000300800 */
[----:B------:R-:W4:Y:S04]  /*11410*/  LDL.LU R212, [R1+0x668] ;  /* 0x0006680001d47983 */ /* 0x000f280000300800 */
[----:B------:R1:W-:Y:S04]  /*11420*/  STL [R1+0x64c], R214 ;  /* 0x00064cd601007387 */ /* 0x0003e80000100800 */
[----:B-1----:R-:W4:Y:S04]  /*11430*/  LDL.LU R214, [R1+0x6a4] ;  /* 0x0006a40001d67983 */ /* 0x002f280000300800 */
[----:B------:R1:W-:Y:S04]  /*11440*/  STL [R1+0x654], R0 ;  /* 0x0006540001007387 */ /* 0x0003e80000100800 */
[----:B-1----:R-:W4:Y:S04]  /*11450*/  LDL.LU R0, [R1+0x149c] ;  /* 0x00149c0001007983 */ /* 0x002f280000300800 */
[----:B------:R-:W-:Y:S04]  /*11460*/  STL [R1+0x618], R219 ;  /* 0x000618db01007387 */ /* 0x000fe80000100800 */
[----:B------:R1:W-:Y:S04]  /*11470*/  STL [R1+0x620], R223 ;  /* 0x000620df01007387 */ /* 0x0003e80000100800 */
[----:B-1----:R-:W4:Y:S01]  /*11480*/  LDL.LU R223, [R1+0x1498] ;  /* 0x0014980001df7983 */ /* 0x002f220000300800 */
[----:B------:R-:W-:-:S03]  /*11490*/  IADD3.X R14, R14, UR6, RZ, P4, !PT ;  /* 0x000000060e0e7c10 */ /* 0x000fc6000a7fe4ff */
[----:B------:R-:W4:Y:S04]  /*114a0*/  LDL.LU R213, [R1+0x6ac] ;  /* 0x0006ac0001d57983 */ /* 0x000f280000300800 */
[----:B------:R-:W4:Y:S01]  /*114b0*/  LDL.LU R219, [R1+0x678] ;  /* 0x0006780001db7983 */ /* 0x000f220000300800 */
[----:B------:R-:W-:Y:S02]  /*114c0*/  IADD3.X R224, R224, UR6, RZ, P6, !PT ;  /* 0x00000006e0e07c10 */ /* 0x000fe4000b7fe4ff */
[----:B------:R-:W-:Y:S02]  /*114d0*/  IADD3.X R6, R6, UR6, RZ, P1, !PT ;  /* 0x0000000606067c10 */ /* 0x000fe40008ffe4ff */
[----:B--2---:R-:W-:-:S05]  /*114e0*/  IADD3 R216, P2, R216, UR7, RZ ;  /* 0x00000007d8d87c10 */ /* 0x004fca000ff5e0ff */
[----:B------:R1:W-:Y:S01]  /*114f0*/  STL [R1+0x65c], R216 ;  /* 0x00065cd801007387 */ /* 0x0003e20000100800 */
[----:B---3--:R-:W-:-:S03]  /*11500*/  IADD3.X R218, R218, UR6, RZ, P3, !PT ;  /* 0x00000006dada7c10 */ /* 0x008fc60009ffe4ff */
[----:B-1----:R-:W2:Y:S04]  /*11510*/  LDL.LU R216, [R1+0x6bc] ;  /* 0x0006bc0001d87983 */ /* 0x002ea80000300800 */
[----:B------:R1:W-:Y:S04]  /*11520*/  STL [R1+0x628], R218 ;  /* 0x000628da01007387 */ /* 0x0003e80000100800 */
[----:B-1----:R-:W3:Y:S01]  /*11530*/  LDL.LU R218, [R1+0x688] ;  /* 0x0006880001da7983 */ /* 0x002ee20000300800 */
[----:B----4-:R-:W-:-:S05]  /*11540*/  IADD3 R2, P3, R2, UR7, RZ ;  /* 0x0000000702027c10 */ /* 0x010fca000ff7e0ff */
[----:B------:R1:W-:Y:S04]  /*11550*/  STL [R1+0x664], R2 ;  /* 0x0006640201007387 */ /* 0x0003e80000100800 */
[----:B-1----:R-:W4:Y:S04]  /*11560*/  LDL.LU R2, [R1+0x1494] ;  /* 0x0014940001027983 */ /* 0x002f280000300800 */
[----:B------:R1:W-:Y:S04]  /*11570*/  STL [R1+0x630], R14 ;  /* 0x0006300e01007387 */ /* 0x0003e80000100800 */
[----:B-1----:R-:W2:Y:S01]  /*11580*/  LDL.LU R14, [R1+0x1490] ;  /* 0x00149000010e7983 */ /* 0x002ea20000300800 */
[----:B------:R-:W-:-:S02]  /*11590*/  IADD3 R217, P4, R217, UR7, RZ ;  /* 0x00000007d9d97c10 */ /* 0x000fc4000ff9e0ff */
[----:B------:R-:W-:Y:S02]  /*115a0*/  IADD3.X R207, R207, UR6, RZ, P5, !PT ;  /* 0x00000006cfcf7c10 */ /* 0x000fe4000affe4ff */
[----:B------:R-:W-:Y:S01]  /*115b0*/  IADD3 R220, P5, R220, UR7, RZ ;  /* 0x00000007dcdc7c10 */ /* 0x000fe2000ffbe0ff */
[----:B------:R1:W-:Y:S01]  /*115c0*/  STL [R1+0x66c], R217 ;  /* 0x00066cd901007387 */ /* 0x0003e20000100800 */
[----:B------:R-:W-:Y:S02]  /*115d0*/  IADD3 R209, P6, R209, UR7, RZ ;  /* 0x00000007d1d17c10 */ /* 0x000fe4000ffde0ff */
[----:B------:R-:W-:Y:S01]  /*115e0*/  IADD3.X R211, R211, UR6, RZ, P0, !PT ;  /* 0x00000006d3d37c10 */ /* 0x000fe200087fe4ff */
[----:B-1----:R-:W4:Y:S04]  /*115f0*/  LDL.LU R217, [R1+0x6cc] ;  /* 0x0006cc0001d97983 */ /* 0x002f280000300800 */
[----:B------:R1:W-:Y:S04]  /*11600*/  STL [R1+0x674], R220 ;  /* 0x000674dc01007387 */ /* 0x0003e80000100800 */
[----:B------:R-:W-:Y:S04]  /*11610*/  STL [R1+0x638], R207 ;  /* 0x000638cf01007387 */ /* 0x000fe80000100800 */
[----:B-1----:R-:W4:Y:S04]  /*11620*/  LDL.LU R220, [R1+0x698] ;  /* 0x0006980001dc7983 */ /* 0x002f280000300800 */
[----:B------:R1:W-:Y:S04]  /*11630*/  STL [R1+0x640], R224 ;  /* 0x000640e001007387 */ /* 0x0003e80000100800 */
[----:B-1----:R-:W4:Y:S04]  /*11640*/  LDL.LU R224, [R1+0x148c] ;  /* 0x00148c0001e07983 */ /* 0x002f280000300800 */
[----:B------:R-:W4:Y:S04]  /*11650*/  LDL.LU R207, [R1+0x6d4] ;  /* 0x0006d40001cf7983 */ /* 0x000f280000300800 */
[----:B------:R1:W-:Y:S04]  /*11660*/  STL [R1+0x67c], R209 ;  /* 0x00067cd101007387 */ /* 0x0003e80000100800 */
[----:B-1----:R-:W4:Y:S01]  /*11670*/  LDL.LU R209, [R1+0x6dc] ;  /* 0x0006dc0001d17983 */ /* 0x002f220000300800 */
[----:B------:R-:W-:-:S05]  /*11680*/  IADD3 R223, P0, R223, UR7, RZ ;  /* 0x00000007dfdf7c10 */ /* 0x000fca000ff1e0ff */
[----:B------:R1:W-:Y:S04]  /*11690*/  STL [R1+0x684], R223 ;  /* 0x000684df01007387 */ /* 0x0003e80000100800 */
[----:B------:R-:W-:Y:S04]  /*116a0*/  STL [R1+0x648], R211 ;  /* 0x000648d301007387 */ /* 0x000fe80000100800 */
[----:B-1----:R-:W4:Y:S04]  /*116b0*/  LDL.LU R223, [R1+0x1488] ;  /* 0x0014880001df7983 */ /* 0x002f280000300800 */
[----:B------:R1:W-:Y:S04]  /*116c0*/  STL [R1+0x650], R6 ;  /* 0x0006500601007387 */ /* 0x0003e80000100800 */
[----:B-1----:R-:W3:Y:S01]  /*116d0*/  LDL.LU R6, [R1+0x1484] ;  /* 0x0014840001067983 */ /* 0x002ee20000300800 */
[----:B------:R-:W-:-:S02]  /*116e0*/  IADD3.X R208, R208, UR6, RZ, P2, !PT ;  /* 0x00000006d0d07c10 */ /* 0x000fc400097fe4ff */
[----:B------:R-:W-:Y:S01]  /*116f0*/  IADD3 R210, P1, R210, UR7, RZ ;  /* 0x00000007d2d27c10 */ /* 0x000fe2000ff3e0ff */
[----:B------:R-:W4:Y:S01]  /*11700*/  LDL.LU R211, [R1+0x6a8] ;  /* 0x0006a80001d37983 */ /* 0x000f220000300800 */
[----:B------:R-:W-:Y:S02]  /*11710*/  IADD3.X R4, R4, UR6, RZ, P3, !PT ;  /* 0x0000000604047c10 */ /* 0x000fe40009ffe4ff */
[----:B------:R-:W-:Y:S02]  /*11720*/  IADD3.X R212, R212, UR6, RZ, P4, !PT ;  /* 0x00000006d4d47c10 */ /* 0x000fe4000a7fe4ff */
[----:B------:R-:W-:Y:S02]  /*11730*/  IADD3 R215, P3, R215, UR7, RZ ;  /* 0x00000007d7d77c10 */ /* 0x000fe4000ff7e0ff */
[----:B------:R-:W-:Y:S02]  /*11740*/  IADD3 R214, P4, R214, UR7, RZ ;  /* 0x00000007d6d67c10 */ /* 0x000fe4000ff9e0ff */
[----:B------:R-:W-:-:S02]  /*11750*/  IADD3.X R5, R5, UR6, RZ, P5, !PT ;  /* 0x0000000605057c10 */ /* 0x000fc4000affe4ff */
[----:B------:R-:W-:Y:S02]  /*11760*/  IADD3.X R219, R219, UR6, RZ, P6, !PT ;  /* 0x00000006dbdb7c10 */ /* 0x000fe4000b7fe4ff */
[----:B------:R-:W-:Y:S02]  /*11770*/  IADD3 R213, P5, R213, UR7, RZ ;  /* 0x00000007d5d57c10 */ /* 0x000fe4000ffbe0ff */
[----:B------:R-:W-:Y:S02]  /*11780*/  IADD3.X R0, R0, UR6, RZ, P0, !PT ;  /* 0x0000000600007c10 */ /* 0x000fe400087fe4ff */
[----:B--2---:R-:W-:-:S05]  /*11790*/  IADD3 R14, P2, R14, UR7, RZ ;  /* 0x000000070e0e7c10 */ /* 0x004fca000ff5e0ff */
[----:B------:R1:W-:Y:S04]  /*117a0*/  STL [R1+0x694], R14 ;  /* 0x0006940e01007387 */ /* 0x0003e80000100800 */
[----:B------:R-:W-:Y:S04]  /*117b0*/  STL [R1+0x68c], R210 ;  /* 0x00068cd201007387 */ /* 0x000fe80000100800 */
[----:B-1----:R-:W2:Y:S04]  /*117c0*/  LDL.LU R14, [R1+0x1480] ;  /* 0x00148000010e7983 */ /* 0x002ea80000300800 */
[----:B------:R-:W-:Y:S04]  /*117d0*/  STL [R1+0x658], R208 ;  /* 0x000658d001007387 */ /* 0x000fe80000100800 */
[----:B------:R1:W-:Y:S04]  /*117e0*/  STL [R1+0x660], R4 ;  /* 0x0006600401007387 */ /* 0x0003e80000100800 */
[----:B-1----:R-:W2:Y:S04]  /*117f0*/  LDL.LU R4, [R1+0x147c] ;  /* 0x00147c0001047983 */ /* 0x002ea80000300800 */
[----:B------:R1:W-:Y:S04]  /*11800*/  STL [R1+0x668], R212 ;  /* 0x000668d401007387 */ /* 0x0003e80000100800 */
[----:B------:R-:W-:Y:S04]  /*11810*/  STL [R1+0x69c], R215 ;  /* 0x00069cd701007387 */ /* 0x000fe80000100800 */
[----:B-1----:R-:W2:Y:S04]  /*11820*/  LDL.LU R212, [R1+0x6ec] ;  /* 0x0006ec0001d47983 */ /* 0x002ea80000300800 */
[----:B------:R1:W-:Y:S04]  /*11830*/  STL [R1+0x6a4], R214 ;  /* 0x0006a4d601007387 */ /* 0x0003e80000100800 */
[----:B-1----:R-:W2:Y:S04]  /*11840*/  LDL.LU R214, [R1+0x6b8] ;  /* 0x0006b80001d67983 */ /* 0x002ea80000300800 */
[----:B------:R1:W-:Y:S04]  /*11850*/  STL [R1+0x670], R5 ;  /* 0x0006700501007387 */ /* 0x0003e80000100800 */
[----:B-1----:R-:W2:Y:S01]  /*11860*/  LDL.LU R5, [R1+0x1478] ;  /* 0x0014780001057983 */ /* 0x002ea20000300800 */
[----:B---3--:R-:W-:-:S05]  /*11870*/  IADD3 R6, P6, R6, UR7, RZ ;  /* 0x0000000706067c10 */ /* 0x008fca000ffde0ff */
[----:B------:R1:W-:Y:S04]  /*11880*/  STL [R1+0x6b4], R6 ;  /* 0x0006b40601007387 */ /* 0x0003e80000100800 */
[----:B------:R-:W-:Y:S04]  /*11890*/  STL [R1+0x6ac], R213 ;  /* 0x0006acd501007387 */ /* 0x000fe80000100800 */
[----:B-1----:R-:W3:Y:S04]  /*118a0*/  LDL.LU R6, [R1+0x1474] ;  /* 0x0014740001067983 */ /* 0x002ee80000300800 */
[----:B------:R-:W-:Y:S04]  /*118b0*/  STL [R1+0x678], R219 ;  /* 0x000678db01007387 */ /* 0x000fe80000100800 */
[----:B------:R1:W-:Y:S04]  /*118c0*/  STL [R1+0x680], R0 ;  /* 0x0006800001007387 */ /* 0x0003e80000100800 */
[----:B-1----:R-:W3:Y:S01]  /*118d0*/  LDL.LU R0, [R1+0x1470] ;  /* 0x0014700001007983 */ /* 0x002ee20000300800 */
[----:B------:R-:W-:-:S02]  /*118e0*/  IADD3 R216, P0, R216, UR7, RZ ;  /* 0x00000007d8d87c10 */ /* 0x000fc4000ff1e0ff */
[----:B------:R-:W-:Y:S02]  /*118f0*/  IADD3.X R218, R218, UR6, RZ, P1, !PT ;  /* 0x00000006dada7c10 */ /* 0x000fe40008ffe4ff */
[----:B----4-:R-:W-:Y:S01]  /*11900*/  IADD3.X R2, R2, UR6, RZ, P2, !PT ;  /* 0x0000000602027c10 */ /* 0x010fe200097fe4ff */
[----:B------:R1:W-:Y:S04]  /*11910*/  STL [R1+0x6bc], R216 ;  /* 0x0006bcd801007387 */ /* 0x0003e80000100800 */
[----:B-1----:R-:W4:Y:S01]  /*11920*/  LDL.LU R216, [R1+0x6fc] ;  /* 0x0006fc0001d87983 */ /* 0x002f220000300800 */
[----:B------:R-:W-:Y:S02]  /*11930*/  IADD3.X R220, R220, UR6, RZ, P3, !PT ;  /* 0x00000006dcdc7c10 */ /* 0x000fe40009ffe4ff */
[----:B------:R-:W-:-:S02]  /*11940*/  IADD3 R217, P2, R217, UR7, RZ ;  /* 0x00000007d9d97c10 */ /* 0x000fc4000ff5e0ff */
[----:B------:R-:W-:Y:S02]  /*11950*/  IADD3.X R224, R224, UR6, RZ, P4, !PT ;  /* 0x00000006e0e07c10 */ /* 0x000fe4000a7fe4ff */
[----:B------:R-:W-:Y:S02]  /*11960*/  IADD3 R207, P3, R207, UR7, RZ ;  /* 0x00000007cfcf7c10 */ /* 0x000fe4000ff7e0ff */
[----:B------:R-:W-:Y:S02]  /*11970*/  IADD3 R209, P4, R209, UR7, RZ ;  /* 0x00000007d1d17c10 */ /* 0x000fe4000ff9e0ff */
[----:B------:R-:W-:Y:S02]  /*11980*/  IADD3.X R211, R211, UR6, RZ, P5, !PT ;  /* 0x00000006d3d37c10 */ /* 0x000fe4000affe4ff */
[----:B------:R-:W-:Y:S02]  /*11990*/  IADD3.X R223, R223, UR6, RZ, P6, !PT ;  /* 0x00000006dfdf7c10 */ /* 0x000fe4000b7fe4ff */
[----:B--2---:R-:W-:-:S05]  /*119a0*/  IADD3 R4, P1, R4, UR7, RZ ;  /* 0x0000000704047c10 */ /* 0x004fca000ff3e0ff */
[----:B------:R1:W-:Y:S04]  /*119b0*/  STL [R1+0x6c4], R4 ;  /* 0x0006c40401007387 */ /* 0x0003e80000100800 */
[----:B------:R-:W-:Y:S04]  /*119c0*/  STL [R1+0x688], R218 ;  /* 0x000688da01007387 */ /* 0x000fe80000100800 */
[----:B-1----:R-:W2:Y:S04]  /*119d0*/  LDL.LU R4, [R1+0x146c] ;  /* 0x00146c0001047983 */ /* 0x002ea80000300800 */
[----:B------:R1:W-:Y:S04]  /*119e0*/  STL [R1+0x690], R2 ;  /* 0x0006900201007387 */ /* 0x0003e80000100800 */
[----:B-1----:R-:W2:Y:S04]  /*119f0*/  LDL.LU R2, [R1+0x1468] ;  /* 0x0014680001027983 */ /* 0x002ea80000300800 */
[----:B------:R-:W2:Y:S04]  /*11a00*/  LDL.LU R10, [R1+0x6c8] ;  /* 0x0006c800010a7983 */ /* 0x000ea80000300800 */
[----:B------:R-:W2:Y:S04]  /*11a10*/  LDL.LU R218, [R1+0x704] ;  /* 0x0007040001da7983 */ /* 0x000ea80000300800 */
[----:B------:R-:W2:Y:S04]  /*11a20*/  LDL.LU R11, [R1+0x70c] ;  /* 0x00070c00010b7983 */ /* 0x000ea80000300800 */
[----:B------:R1:W-:Y:S04]  /*11a30*/  STL [R1+0x698], R220 ;  /* 0x000698dc01007387 */ /* 0x0003e80000100800 */
[----:B------:R-:W-:Y:S04]  /*11a40*/  STL [R1+0x6cc], R217 ;  /* 0x0006ccd901007387 */ /* 0x000fe80000100800 */
[----:B-1----:R-:W2:Y:S04]  /*11a50*/  LDL.LU R220, [R1+0x6d8] ;  /* 0x0006d80001dc7983 */ /* 0x002ea80000300800 */
[----:B------:R1:W-:Y:S04]  /*11a60*/  STL [R1+0x6a0], R224 ;  /* 0x0006a0e001007387 */ /* 0x0003e80000100800 */
[----:B-1----:R-:W2:Y:S04]  /*11a70*/  LDL.LU R224, [R1+0x1464] ;  /* 0x0014640001e07983 */ /* 0x002ea80000300800 */
[----:B------:R-:W-:Y:S04]  /*11a80*/  STL [R1+0x6d4], R207 ;  /* 0x0006d4cf01007387 */ /* 0x000fe80000100800 */
[----:B------:R-:W2:Y:S04]  /*11a90*/  LDL.LU R206, [R1+0x71c] ;  /* 0x00071c0001ce7983 */ /* 0x000ea80000300800 */
[----:B------:R-:W2:Y:S04]  /*11aa0*/  LDL.LU R205, [R1+0x6e8] ;  /* 0x0006e80001cd7983 */ /* 0x000ea80000300800 */
[----:B------:R-:W-:Y:S01]  /*11ab0*/  STL [R1+0x6dc], R209 ;  /* 0x0006dcd101007387 */ /* 0x000fe20000100800 */
[----:B---3--:R-:W-:-:S05]  /*11ac0*/  IADD3 R0, P5, R0, UR7, RZ ;  /* 0x0000000700007c10 */ /* 0x008fca000ffbe0ff */
[----:B------:R1:W-:Y:S04]  /*11ad0*/  STL [R1+0x6e4], R0 ;  /* 0x0006e40001007387 */ /* 0x0003e80000100800 */
[----:B-1----:R-:W3:Y:S04]  /*11ae0*/  LDL.LU R0, [R1+0x1460] ;  /* 0x0014600001007983 */ /* 0x002ee80000300800 */
[----:B------:R-:W-:Y:S04]  /*11af0*/  STL [R1+0x6a8], R211 ;  /* 0x0006a8d301007387 */ /* 0x000fe80000100800 */
[----:B------:R-:W3:Y:S04]  /*11b00*/  LDL.LU R210, [R1+0x72c] ;  /* 0x00072c0001d27983 */ /* 0x000ee80000300800 */
[----:B------:R-:W3:Y:S04]  /*11b10*/  LDL.LU R208, [R1+0x6f8] ;  /* 0x0006f80001d07983 */ /* 0x000ee80000300800 */
[----:B------:R-:W3:Y:S04]  /*11b20*/  LDL.LU R215, [R1+0x734] ;  /* 0x0007340001d77983 */ /* 0x000ee80000300800 */
[----:B------:R1:W-:Y:S04]  /*11b30*/  STL [R1+0x6b0], R223 ;  /* 0x0006b0df01007387 */ /* 0x0003e80000100800 */
[----:B-1----:R-:W3:Y:S01]  /*11b40*/  LDL.LU R223, [R1+0x145c] ;  /* 0x00145c0001df7983 */ /* 0x002ee20000300800 */
[----:B------:R-:W-:-:S02]  /*11b50*/  IADD3 R212, P6, R212, UR7, RZ ;  /* 0x00000007d4d47c10 */ /* 0x000fc4000ffde0ff */
[----:B------:R-:W-:Y:S01]  /*11b60*/  IADD3.X R214, R214, UR6, RZ, P0, !PT ;  /* 0x00000006d6d67c10 */ /* 0x000fe200087fe4ff */
[----:B------:R-:W3:Y:S01]  /*11b70*/  LDL.LU R213, [R1+0x73c] ;  /* 0x00073c0001d57983 */ /* 0x000ee20000300800 */
[----:B------:R-:W-:-:S03]  /*11b80*/  IADD3.X R14, R14, UR6, RZ, P1, !PT ;  /* 0x000000060e0e7c10 */ /* 0x000fc60008ffe4ff */
[----:B------:R-:W3:Y:S04]  /*11b90*/  LDL.LU R219, [R1+0x708] ;  /* 0x0007080001db7983 */ /* 0x000ee80000300800 */
[----:B------:R-:W3:Y:S04]  /*11ba0*/  LDL.LU R217, [R1+0x74c] ;  /* 0x00074c0001d97983 */ /* 0x000ee80000300800 */
[----:B------:R-:W3:Y:S04]  /*11bb0*/  LDL.LU R207, [R1+0x718] ;  /* 0x0007180001cf7983 */ /* 0x000ee80000300800 */
[----:B------:R-:W-:Y:S04]  /*11bc0*/  STL [R1+0x6ec], R212 ;  /* 0x0006ecd401007387 */ /* 0x000fe80000100800 */
[----:B------:R-:W-:Y:S01]  /*11bd0*/  STL [R1+0x6b8], R214 ;  /* 0x0006b8d601007387 */ /* 0x000fe20000100800 */
[----:B----4-:R-:W-:-:S02]  /*11be0*/  IADD3 R216, P1, R216, UR7, RZ ;  /* 0x00000007d8d87c10 */ /* 0x010fc4000ff3e0ff */
[----:B------:R-:W-:Y:S02]  /*11bf0*/  IADD3.X R5, R5, UR6, RZ, P3, !PT ;  /* 0x0000000605057c10 */ /* 0x000fe40009ffe4ff */
[----:B------:R-:W-:Y:S02]  /*11c00*/  IADD3.X R6, R6, UR6, RZ, P5, !PT ;  /* 0x0000000606067c10 */ /* 0x000fe4000affe4ff */
[----:B--2---:R-:W-:-:S05]  /*11c10*/  IADD3 R2, P0, R2, UR7, RZ ;  /* 0x0000000702027c10 */ /* 0x004fca000ff1e0ff */
[----:B------:R1:W-:Y:S04]  /*11c20*/  STL [R1+0x6f4], R2 ;  /* 0x0006f40201007387 */ /* 0x0003e80000100800 */
[----:B-1----:R-:W2:Y:S04]  /*11c30*/  LDL.LU R2, [R1+0x1458] ;  /* 0x0014580001027983 */ /* 0x002ea80000300800 */
[----:B------:R1:W-:Y:S04]  /*11c40*/  STL [R1+0x6c0], R14 ;  /* 0x0006c00e01007387 */ /* 0x0003e80000100800 */
[----:B-1----:R-:W4:Y:S01]  /*11c50*/  LDL.LU R14, [R1+0x1454] ;  /* 0x00145400010e7983 */ /* 0x002f220000300800 */
[----:B------:R-:W-:-:S02]  /*11c60*/  IADD3.X R10, R10, UR6, RZ, P2, !PT ;  /* 0x000000060a0a7c10 */ /* 0x000fc400097fe4ff */
[----:B------:R-:W-:Y:S01]  /*11c70*/  IADD3 R218, P2, R218, UR7, RZ ;  /* 0x00000007dada7c10 */ /* 0x000fe2000ff5e0ff */
[----:B------:R-:W2:Y:S04]  /*11c80*/  LDL.LU R209, [R1+0x75c] ;  /* 0x00075c0001d17983 */ /* 0x000ea80000300800 */
[----:B------:R-:W2:Y:S01]  /*11c90*/  LDL.LU R211, [R1+0x728] ;  /* 0x0007280001d37983 */ /* 0x000ea20000300800 */
[----:B------:R-:W-:-:S03]  /*11ca0*/  IADD3.X R220, R220, UR6, RZ, P4, !PT ;  /* 0x00000006dcdc7c10 */ /* 0x000fc6000a7fe4ff */
[----:B------:R-:W2:Y:S04]  /*11cb0*/  LDL.LU R212, [R1+0x764] ;  /* 0x0007640001d47983 */ /* 0x000ea80000300800 */
[----:B------:R-:W2:Y:S01]  /*11cc0*/  LDL.LU R214, [R1+0x76c] ;  /* 0x00076c0001d67983 */ /* 0x000ea20000300800 */
[----:B------:R-:W-:-:S03]  /*11cd0*/  IADD3 R11, P3, R11, UR7, RZ ;  /* 0x000000070b0b7c10 */ /* 0x000fc6000ff7e0ff */
[----:B------:R1:W-:Y:S04]  /*11ce0*/  STL [R1+0x6fc], R216 ;  /* 0x0006fcd801007387 */ /* 0x0003e80000100800 */
[----:B-1----:R-:W2:Y:S04]  /*11cf0*/  LDL.LU R216, [R1+0x738] ;  /* 0x0007380001d87983 */ /* 0x002ea80000300800 */
[----:B------:R1:W-:Y:S04]  /*11d00*/  STL [R1+0x704], R218 ;  /* 0x000704da01007387 */ /* 0x0003e80000100800 */
[----:B-1----:R-:W2:Y:S04]  /*11d10*/  LDL.LU R218, [R1+0x77c] ;  /* 0x00077c0001da7983 */ /* 0x002ea80000300800 */
[----:B------:R-:W-:Y:S04]  /*11d20*/  STL [R1+0x6c8], R10 ;  /* 0x0006c80a01007387 */ /* 0x000fe80000100800 */
        /* <DEDUP_REMOVED lines=8> */
[----:B-1----:R-:W2:Y:S01]  /*11db0*/  LDL.LU R6, [R1+0x1448] ;  /* 0x0014480001067983 */ /* 0x002ea20000300800 */
[----:B------:R-:W-:-:S02]  /*11dc0*/  IADD3.X R205, R205, UR6, RZ, P6, !PT ;  /* 0x00000006cdcd7c10 */ /* 0x000fc4000b7fe4ff */
[----:B------:R-:W-:Y:S01]  /*11dd0*/  IADD3 R206, P5, R206, UR7, RZ ;  /* 0x00000007cece7c10 */ /* 0x000fe2000ffbe0ff */
[----:B------:R-:W3:Y:S01]  /*11de0*/  LDL.LU R220, [R1+0x78c] ;  /* 0x00078c0001dc7983 */ /* 0x000ee20000300800 */
[----:B------:R-:W-:Y:S02]  /*11df0*/  IADD3.X R4, R4, UR6, RZ, P0, !PT ;  /* 0x0000000604047c10 */ /* 0x000fe400087fe4ff */
[----:B------:R-:W-:Y:S02]  /*11e00*/  IADD3 R210, P0, R210, UR7, RZ ;  /* 0x00000007d2d27c10 */ /* 0x000fe4000ff1e0ff */
[----:B------:R-:W-:Y:S02]  /*11e10*/  IADD3.X R224, R224, UR6, RZ, P2, !PT ;  /* 0x00000006e0e07c10 */ /* 0x000fe400097fe4ff */
[----:B------:R-:W-:Y:S02]  /*11e20*/  IADD3.X R208, R208, UR6, RZ, P1, !PT ;  /* 0x00000006d0d07c10 */ /* 0x000fe40008ffe4ff */
[----:B------:R-:W-:-:S02]  /*11e30*/  IADD3 R215, P1, R215, UR7, RZ ;  /* 0x00000007d7d77c10 */ /* 0x000fc4000ff3e0ff */
[----:B------:R-:W-:Y:S02]  /*11e40*/  IADD3.X R219, R219, UR6, RZ, P3, !PT ;  /* 0x00000006dbdb7c10 */ /* 0x000fe40009ffe4ff */
[----:B------:R-:W-:Y:S02]  /*11e50*/  IADD3 R213, P2, R213, UR7, RZ ;  /* 0x00000007d5d57c10 */ /* 0x000fe4000ff5e0ff */
[----:B------:R-:W-:Y:S02]  /*11e60*/  IADD3.X R0, R0, UR6, RZ, P4, !PT ;  /* 0x0000000600007c10 */ /* 0x000fe4000a7fe4ff */
[----:B----4-:R-:W-:-:S05]  /*11e70*/  IADD3 R14, P6, R14, UR7, RZ ;  /* 0x000000070e0e7c10 */ /* 0x010fca000ffde0ff */
[----:B------:R1:W-:Y:S04]  /*11e80*/  STL [R1+0x724], R14 ;  /* 0x0007240e01007387 */ /* 0x0003e80000100800 */
[----:B------:R-:W-:Y:S04]  /*11e90*/  STL [R1+0x71c], R206 ;  /* 0x00071cce01007387 */ /* 0x000fe80000100800 */
[----:B-1----:R-:W4:Y:S04]  /*11ea0*/  LDL.LU R14, [R1+0x1444] ;  /* 0x00144400010e7983 */ /* 0x002f280000300800 */
[----:B------:R-:W-:Y:S04]  /*11eb0*/  STL [R1+0x6e8], R205 ;  /* 0x0006e8cd01007387 */ /* 0x000fe80000100800 */
[----:B------:R1:W-:Y:S04]  /*11ec0*/  STL [R1+0x6f0], R4 ;  /* 0x0006f00401007387 */ /* 0x0003e80000100800 */
[----:B-1----:R-:W3:Y:S04]  /*11ed0*/  LDL.LU R4, [R1+0x1440] ;  /* 0x0014400001047983 */ /* 0x002ee80000300800 */
[----:B------:R-:W-:Y:S04]  /*11ee0*/  STL [R1+0x72c], R210 ;  /* 0x00072cd201007387 */ /* 0x000fe80000100800 */
[----:B------:R1:W-:Y:S04]  /*11ef0*/  STL [R1+0x700], R224 ;  /* 0x000700e001007387 */ /* 0x0003e80000100800 */
[----:B------:R-:W-:Y:S04]  /*11f00*/  STL [R1+0x6f8], R208 ;  /* 0x0006f8d001007387 */ /* 0x000fe80000100800 */
[----:B-1----:R-:W4:Y:S04]  /*11f10*/  LDL.LU R224, [R1+0x143c] ;  /* 0x00143c0001e07983 */ /* 0x002f280000300800 */
[----:B------:R-:W-:Y:S01]  /*11f20*/  STL [R1+0x734], R215 ;  /* 0x000734d701007387 */ /* 0x000fe20000100800 */
[----:B--2---:R-:W-:-:S05]  /*11f30*/  IADD3 R6, P3, R6, UR7, RZ ;  /* 0x0000000706067c10 */ /* 0x004fca000ff7e0ff */
[----:B------:R1:W-:Y:S04]  /*11f40*/  STL [R1+0x744], R6 ;  /* 0x0007440601007387 */ /* 0x0003e80000100800 */
[----:B------:R-:W-:Y:S04]  /*11f50*/  STL [R1+0x73c], R213 ;  /* 0x00073cd501007387 */ /* 0x000fe80000100800 */
[----:B-1----:R-:W2:Y:S04]  /*11f60*/  LDL.LU R6, [R1+0x1438] ;  /* 0x0014380001067983 */ /* 0x002ea80000300800 */
[----:B------:R-:W-:Y:S04]  /*11f70*/  STL [R1+0x708], R219 ;  /* 0x000708db01007387 */ /* 0x000fe80000100800 */
[----:B------:R1:W-:Y:S04]  /*11f80*/  STL [R1+0x710], R0 ;  /* 0x0007100001007387 */ /* 0x0003e80000100800 */
[----:B-1----:R-:W4:Y:S01]  /*11f90*/  LDL.LU R0, [R1+0x1434] ;  /* 0x0014340001007983 */ /* 0x002f220000300800 */
[----:B------:R-:W-:-:S02]  /*11fa0*/  IADD3.X R207, R207, UR6, RZ, P5, !PT ;  /* 0x00000006cfcf7c10 */ /* 0x000fc4000affe4ff */
[----:B------:R-:W-:Y:S02]  /*11fb0*/  IADD3 R217, P4, R217, UR7, RZ ;  /* 0x00000007d9d97c10 */ /* 0x000fe4000ff9e0ff */
[----:B------:R-:W-:Y:S02]  /*11fc0*/  IADD3.X R2, R2, UR6, RZ, P6, !PT ;  /* 0x0000000602027c10 */ /* 0x000fe4000b7fe4ff */
[----:B------:R-:W-:Y:S02]  /*11fd0*/  IADD3 R209, P6, R209, UR7, RZ ;  /* 0x00000007d1d17c10 */ /* 0x000fe4000ffde0ff */
[----:B------:R-:W-:Y:S02]  /*11fe0*/  IADD3.X R5, R5, UR6, RZ, P1, !PT ;  /* 0x0000000605057c10 */ /* 0x000fe40008ffe4ff */
[----:B------:R-:W-:Y:S02]  /*11ff0*/  IADD3.X R211, R211, UR6, RZ, P0, !PT ;  /* 0x00000006d3d37c10 */ /* 0x000fe400087fe4ff */
[----:B------:R-:W-:-:S02]  /*12000*/  IADD3 R212, P0, R212, UR7, RZ ;  /* 0x00000007d4d47c10 */ /* 0x000fc4000ff1e0ff */
[----:B------:R-:W-:Y:S02]  /*12010*/  IADD3.X R216, R216, UR6, RZ, P2, !PT ;  /* 0x00000006d8d87c10 */ /* 0x000fe400097fe4ff */
[----:B------:R-:W-:Y:S02]  /*12020*/  IADD3 R214, P1, R214, UR7, RZ ;  /* 0x00000007d6d67c10 */ /* 0x000fe4000ff3e0ff */
[----:B---3--:R-:W-:-:S05]  /*12030*/  IADD3 R4, P5, R4, UR7, RZ ;  /* 0x0000000704047c10 */ /* 0x008fca000ffbe0ff */
[----:B------:R1:W-:Y:S04]  /*12040*/  STL [R1+0x754], R4 ;  /* 0x0007540401007387 */ /* 0x0003e80000100800 */
[----:B------:R-:W-:Y:S04]  /*12050*/  STL [R1+0x74c], R217 ;  /* 0x00074cd901007387 */ /* 0x000fe80000100800 */
[----:B-1----:R-:W3:Y:S04]  /*12060*/  LDL.LU R4, [R1+0x1430] ;  /* 0x0014300001047983 */ /* 0x002ee80000300800 */
[----:B------:R-:W-:Y:S04]  /*12070*/  STL [R1+0x718], R207 ;  /* 0x000718cf01007387 */ /* 0x000fe80000100800 */
[----:B------:R1:W-:Y:S04]  /*12080*/  STL [R1+0x720], R2 ;  /* 0x0007200201007387 */ /* 0x0003e80000100800 */
[----:B-1----:R-:W2:Y:S04]  /*12090*/  LDL.LU R2, [R1+0x142c] ;  /* 0x00142c0001027983 */ /* 0x002ea80000300800 */
[----:B------:R-:W-:Y:S04]  /*120a0*/  STL [R1+0x75c], R209 ;  /* 0x00075cd101007387 */ /* 0x000fe80000100800 */
[----:B------:R1:W-:Y:S04]  /*120b0*/  STL [R1+0x730], R5 ;  /* 0x0007300501007387 */ /* 0x0003e80000100800 */
[----:B------:R-:W-:Y:S04]  /*120c0*/  STL [R1+0x728], R211 ;  /* 0x000728d301007387 */ /* 0x000fe80000100800 */
[----:B-1----:R-:W3:Y:S04]  /*120d0*/  LDL.LU R5, [R1+0x1428] ;  /* 0x0014280001057983 */ /* 0x002ee80000300800 */
[----:B------:R-:W-:Y:S01]  /*120e0*/  STL [R1+0x764], R212 ;  /* 0x000764d401007387 */ /* 0x000fe20000100800 */
[----:B----4-:R-:W-:-:S05]  /*120f0*/  IADD3 R0, P2, R0, UR7, RZ ;  /* 0x0000000700007c10 */ /* 0x010fca000ff5e0ff */
[----:B------:R1:W-:Y:S04]  /*12100*/  STL [R1+0x774], R0 ;  /* 0x0007740001007387 */ /* 0x0003e80000100800 */
[----:B------:R-:W-:Y:S04]  /*12110*/  STL [R1+0x76c], R214 ;  /* 0x00076cd601007387 */ /* 0x000fe80000100800 */
[----:B-1----:R-:W4:Y:S01]  /*12120*/  LDL.LU R0, [R1+0x1424] ;  /* 0x0014240001007983 */ /* 0x002f220000300800 */
[----:B------:R-:W-:Y:S02]  /*12130*/  IADD3.X R223, R223, UR6, RZ, P3, !PT ;  /* 0x00000006dfdf7c10 */ /* 0x000fe40009ffe4ff */
[----:B------:R-:W-:Y:S01]  /*12140*/  IADD3 R218, P3, R218, UR7, RZ ;  /* 0x00000007dada7c10 */ /* 0x000fe2000ff7e0ff */
[----:B------:R-:W-:Y:S01]  /*12150*/  STL [R1+0x738], R216 ;  /* 0x000738d801007387 */ /* 0x000fe20000100800 */
[----:B------:R-:W-:-:S03]  /*12160*/  IADD3.X R14, R14, UR6, RZ, P5, !PT ;  /* 0x000000060e0e7c10 */ /* 0x000fc6000affe4ff */
[----:B------:R1:W-:Y:S04]  /*12170*/  STL [R1+0x740], R223 ;  /* 0x000740df01007387 */ /* 0x0003e80000100800 */
[----:B-1----:R-:W4:Y:S01]  /*12180*/  LDL.LU R223, [R1+0x1420] ;  /* 0x0014200001df7983 */ /* 0x002f220000300800 */
[----:B------:R-:W-:-:S06]  /*12190*/  WARPGROUP.ARRIVE ;  /* 0x00000000000079c5 */ /* 0x000fcc0000000000 */
[----:B------:R-:W-:Y:S01]  /*121a0*/  QGMMA.64x256x32.F32.E5M2.E5M2 R24, gdesc[UR24], R24, gsb0 ;  /* 0x03e00000181879f3 */ /* 0x000fe20008003818 */
[----:B---3--:R-:W-:Y:S02]  /*121b0*/  IADD3.X R5, R5, UR6, RZ, P4, !PT ;  /* 0x0000000605057c10 */ /* 0x008fe4000a7fe4ff */
[----:B--2---:R-:W-:-:S03]  /*121c0*/  IADD3 R2, P4, R2, UR7, RZ ;  /* 0x0000000702027c10 */ /* 0x004fc6000ff9e0ff */
[----:B------:R1:W-:Y:S04]  /*121d0*/  STL [R1+0x748], R5 ;  /* 0x0007480501007387 */ /* 0x0003e80000100800 */
[----:B-1----:R-:W2:Y:S04]  /*121e0*/  LDL.LU R5, [R1+0x141c] ;  /* 0x00141c0001057983 */ /* 0x002ea80000300800 */
[----:B------:R-:W-:Y:S04]  /*121f0*/  STL [R1+0x77c], R218 ;  /* 0x00077cda01007387 */ /* 0x000fe80000100800 */
[----:B------:R1:W-:Y:S04]  /*12200*/  STL [R1+0x784], R2 ;  /* 0x0007840201007387 */ /* 0x0003e80000100800 */
[----:B-1----:R-:W3:Y:S04]  /*12210*/  LDL.LU R2, [R1+0x1418] ;  /* 0x0014180001027983 */ /* 0x002ee80000300800 */
[----:B------:R1:W-:Y:S04]  /*12220*/  STL [R1+0x750], R14 ;  /* 0x0007500e01007387 */ /* 0x0003e80000100800 */
[----:B-1----:R-:W3:Y:S01]  /*12230*/  LDL.LU R14, [R1+0x1414] ;  /* 0x00141400010e7983 */ /* 0x002ee20000300800 */
[----:B----4-:R-:W-:-:S05]  /*12240*/  IADD3.X R0, R0, UR6, RZ, P6, !PT ;  /* 0x0000000600007c10 */ /* 0x010fca000b7fe4ff */
[----:B------:R1:W-:Y:S04]  /*12250*/  STL [R1+0x758], R0 ;  /* 0x0007580001007387 */ /* 0x0003e80000100800 */
[----:B-1----:R-:W4:Y:S01]  /*12260*/  LDL.LU R0, [R1+0x1410] ;  /* 0x0014100001007983 */ /* 0x002f220000300800 */
[----:B------:R-:W-:Y:S02]  /*12270*/  IADD3 R220, P5, R220, UR7, RZ ;  /* 0x00000007dcdc7c10 */ /* 0x000fe4000ffbe0ff */
[----:B------:R-:W-:Y:S02]  /*12280*/  IADD3.X R224, R224, UR6, RZ, P0, !PT ;  /* 0x00000006e0e07c10 */ /* 0x000fe400087fe4ff */
[----:B------:R-:W-:Y:S01]  /*12290*/  IADD3.X R223, R223, UR6, RZ, P1, !PT ;  /* 0x00000006dfdf7c10 */ /* 0x000fe20008ffe4ff */
[----:B------:R-:W-:Y:S01]  /*122a0*/  STL [R1+0x78c], R220 ;  /* 0x00078cdc01007387 */ /* 0x000fe20000100800 */
[----:B------:R-:W-:-:S03]  /*122b0*/  IADD3.X R6, R6, UR6, RZ, P2, !PT ;  /* 0x0000000606067c10 */ /* 0x000fc600097fe4ff */
[----:B------:R1:W-:Y:S01]  /*122c0*/  STL [R1+0x760], R224 ;  /* 0x000760e001007387 */ /* 0x0003e20000100800 */
[----:B------:R-:W-:-:S03]  /*122d0*/  IADD3.X R4, R4, UR6, RZ, P4, !PT ;  /* 0x0000000604047c10 */ /* 0x000fc6000a7fe4ff */
[----:B-1----:R1:W5:Y:S04]  /*122e0*/  LDL.LU R224, [R1+0x140c] ;  /* 0x00140c0001e07983 */ /* 0x0023680000300800 */
[----:B------:R0:W-:Y:S04]  /*122f0*/  STL [R1+0x768], R223 ;  /* 0x000768df01007387 */ /* 0x0001e80000100800 */
[----:B0-----:R1:W5:Y:S04]  /*12300*/  LDL.LU R223, [R1+0x1408] ;  /* 0x0014080001df7983 */ /* 0x0013680000300800 */
[----:B------:R0:W-:Y:S04]  /*12310*/  STL [R1+0x770], R6 ;  /* 0x0007700601007387 */ /* 0x0001e80000100800 */
[----:B0-----:R1:W5:Y:S01]  /*12320*/  LDL.LU R6, [R1+0x1404] ;  /* 0x0014040001067983 */ /* 0x0013620000300800 */
[----:B------:R-:W-:-:S05]  /*12330*/  VIADD R222, R222, 0xffffffff ;  /* 0xffffffffdede7836 */ /* 0x000fca0000000000 */
[----:B------:R-:W-:Y:S01]  /*12340*/  ISETP.NE.U32.AND P0, PT, R222, RZ, PT ;  /* 0x000000ffde00720c */ /* 0x000fe20003f05070 */
[----:B------:R-:W-:Y:S01]  /*12350*/  IMAD.SHL.U32 R8, R8, 0x20, RZ ;  /* 0x0000002008087824 */ /* 0x000fe200078e00ff */
[----:B------:R-:W-:Y:S02]  /*12360*/  WARPGROUP.DEPBAR.LE gsb0, 0x0 ;  /* 0x00008000000079c5 */ /* 0x000fe40000010000 */
[----:B------:R-:W-:Y:S01]  /*12370*/  VIADD R3, R3, 0xffffffe0 ;  /* 0xffffffe003037836 */ /* 0x000fe20000000000 */
[----:B--2---:R-:W-:-:S05]  /*12380*/  IADD3.X R5, R5, UR6, RZ, P3, !PT ;  /* 0x0000000605057c10 */ /* 0x004fca0009ffe4ff */
[----:B------:R0:W-:Y:S04]  /*12390*/  STL [R1+0x778], R5 ;  /* 0x0007780501007387 */ /* 0x0001e80000100800 */
[----:B0-----:R1:W5:Y:S04]  /*123a0*/  LDL.LU R5, [R1+0x1400] ;  /* 0x0014000001057983 */ /* 0x0013680000300800 */
[----:B------:R0:W-:Y:S04]  /*123b0*/  STL [R1+0x780], R4 ;  /* 0x0007800401007387 */ /* 0x0001e80000100800 */
[----:B0-----:R1:W5:Y:S01]  /*123c0*/  LDL.LU R4, [R1+0x13fc] ;  /* 0x0013fc0001047983 */ /* 0x0013620000300800 */
[----:B---3--:R-:W-:-:S05]  /*123d0*/  IADD3.X R14, R14, UR6, RZ, P5, !PT ;  /* 0x000000060e0e7c10 */ /* 0x008fca000affe4ff */
[----:B------:R0:W-:Y:S02]  /*123e0*/  STL [R1+0x788], R14 ;  /* 0x0007880e01007387 */ /* 0x0001e40000100800 */
[----:B0-----:R-:W0:Y:S01]  /*123f0*/  S2R R14, SR_TID.X ;  /* 0x00000000000e7919 */ /* 0x001e220000002100 */
[----:B------:R-:W-:Y:S02]  /*12400*/  IADD3 R2, P6, R8, R2, RZ ;  /* 0x0000000208027210 */ /* 0x000fe40007fde0ff */
[----:B0-----:R-:W-:Y:S02]  /*12410*/  LOP3.LUT R14, R14, 0x1f, RZ, 0xc0, !PT ;  /* 0x0000001f0e0e7812 */ /* 0x001fe400078ec0ff */
[----:B----4-:R-:W-:Y:S01]  /*12420*/  LEA.HI.X.SX32 R0, R8, R0, 0x1, P6 ;  /* 0x0000000008007211 */ /* 0x010fe200030f0eff */
[----:B-1----:R-:W-:Y:S08]  /*12430*/  @P0 BRA `(.L_x_1) ;  /* 0xffffff7800c80947 */ /* 0x002ff0000383ffff */
.L_x_0:
[----:B------:R-:W3:Y:S01]  /*12440*/  LDL.LU R174, [R1+0x408] ;  /* 0x0004080001ae7983 */ /* 0x000ee20000300800 */
[----:B------:R-:W-:Y:S01]  /*12450*/  F2FP.SATFINITE.E5M2.F32.PACK_AB_MERGE_C R28, R29, R28, RZ ;  /* 0x0000001c1d1c723e */ /* 0x000fe200048060ff */
[----:B------:R-:W-:Y:S01]  /*12460*/  ULDC UR5, c[0x0][0x22c] ;  /* 0x00008b0000057ab9 */ /* 0x000fe20000000800 */
[----:B------:R-:W-:Y:S01]  /*12470*/  F2FP.SATFINITE.E5M2.F32.PACK_AB_MERGE_C R40, R41, R40, RZ ;  /* 0x000000282928723e */ /* 0x000fe200048060ff */
[----:B------:R-:W3:Y:S01]  /*12480*/  LDL.LU R173, [R1+0x40c] ;  /* 0x00040c0001ad7983 */ /* 0x000ee20000300800 */
[----:B------:R-:W-:Y:S01]  /*12490*/  F2FP.SATFINITE.E5M2.F32.PACK_AB_MERGE_C R38, R39, R38, RZ ;  /* 0x000000262726723e */ /* 0x000fe200048060ff */
[----:B------:R-:W-:Y:S01]  /*124a0*/  ULDC.64 UR40, c[0x0][0x228] ;  /* 0x00008a0000287ab9 */ /* 0x000fe20000000a00 */
[----:B------:R-:W-:Y:S01]  /*124b0*/  F2FP.SATFINITE.E5M2.F32.PACK_AB_MERGE_C R36, R37, R36, RZ ;  /* 0x000000242524723e */ /* 0x000fe200048060ff */
[----:B------:R-:W4:Y:S01]  /*124c0*/  LDL.LU R172, [R1+0x410] ;  /* 0x0004100001ac7983 */ /* 0x000f220000300800 */
[----:B------:R-:W-:Y:S01]  /*124d0*/  F2FP.SATFINITE.E5M2.F32.PACK_AB_MERGE_C R30, R31, R30, RZ ;  /* 0x0000001e1f1e723e */ /* 0x000fe200048060ff */
[----:B------:R-:W-:Y:S01]  /*124e0*/  ULDC UR6, c[0x0][0x248] ;  /* 0x0000920000067ab9 */ /* 0x000fe20000000800 */
[----:B------:R-:W-:Y:S01]  /*124f0*/  F2FP.SATFINITE.E5M2.F32.PACK_AB_MERGE_C R32, R33, R32, RZ ;  /* 0x000000202120723e */ /* 0x000fe200048060ff */
[----:B------:R-:W4:Y:S01]  /*12500*/  LDL.LU R171, [R1+0x414] ;  /* 0x0004140001ab7983 */ /* 0x000f220000300800 */
[----:B------:R-:W-:Y:S01]  /*12510*/  F2FP.SATFINITE.E5M2.F32.PACK_AB_MERGE_C R34, R35, R34, RZ ;  /* 0x000000222322723e */ /* 0x000fe200048060ff */
[----:B------:R-:W-:Y:S01]  /*12520*/  ULDC UR7, c[0x0][0x248] ;  /* 0x0000920000077ab9 */ /* 0x000fe20000000800 */
[----:B------:R-:W-:Y:S01]  /*12530*/  F2FP.SATFINITE.E5M2.F32.PACK_AB_MERGE_C R44, R45, R44, RZ ;  /* 0x0000002c2d2c723e */ /* 0x000fe200048060ff */
[----:B------:R-:W2:Y:S01]  /*12540*/  LDL.LU R170, [R1+0x418] ;  /* 0x0004180001aa7983 */ /* 0x000ea20000300800 */
        /* <DEDUP_REMOVED lines=48> */
[----:B------:R-:W-:Y:S01]  /*12850*/  ULDC UR22, c[0x0][0x248] ;  /* 0x0000920000167ab9 */ /* 0x000fe20000000800 */
[----:B------:R-:W-:Y:S01]  /*12860*/  ULDC UR48, c[0x0][0x248] ;  /* 0x0000920000307ab9 */ /* 0x000fe20000000800 */
[----:B------:R-:W-:Y:S01]  /*12870*/  ULDC UR49, c[0x0][0x248] ;  /* 0x0000920000317ab9 */ /* 0x000fe20000000800 */
        /* <DEDUP_REMOVED lines=46> */
[----:B------:R-:W-:-:S02]  /*12b60*/  ULDC UR61, c[0x0][0x22c] ;  /* 0x00008b00003d7ab9 */ /* 0x000fc40000000800 */
[----:B------:R-:W2:Y:S04]  /*12b70*/  LDL.LU R10, [R1+0x474] ;  /* 0x00047400010a7983 */ /* 0x000ea80000300800 */
[----:B------:R-:W2:Y:S04]  /*12b80*/  LDL.LU R9, [R1+0x478] ;  /* 0x0004780001097983 */ /* 0x000ea80000300800 */
[----:B------:R-:W2:Y:S04]  /*12b90*/  LDL.LU R8, [R1+0x47c] ;  /* 0x00047c0001087983 */ /* 0x000ea80000300800 */
[----:B------:R-:W-:Y:S04]  /*12ba0*/  STL [R1+0x168c], R89 ;  /* 0x00168c5901007387 */ /* 0x000fe80000100800 */
        /* <DEDUP_REMOVED lines=58> */
[----:B-----5:R-:W-:Y:S04]  /*12f50*/  STL [R1+0x15a0], R4 ;  /* 0x0015a00401007387 */ /* 0x020fe80000100800 */
[----:B------:R-:W-:Y:S04]  /*12f60*/  STL [R1+0x159c], R148 ;  /* 0x00159c9401007387 */ /* 0x000fe80000100800 */
[----:B------:R-:W-:Y:S04]  /*12f70*/  STL [R1+0x1598], R149 ;  /* 0x0015989501007387 */ /* 0x000fe80000100800 */
[----:B------:R-:W-:Y:S04]  /*12f80*/  STL [R1+0x1594], R151 ;  /* 0x0015949701007387 */ /* 0x000fe80000100800 */
[----:B------:R-:W-:Y:S04]  /*12f90*/  STL [R1+0x1590], R150 ;  /* 0x0015909601007387 */ /* 0x000fe80000100800 */
[----:B------:R-:W-:Y:S04]  /*12fa0*/  STL [R1+0x1578], R5 ;  /* 0x0015780501007387 */ /* 0x000fe80000100800 */
[----:B------:R4:W-:Y:S04]  /*12fb0*/  STL [R1+0x1574], R2 ;  /* 0x0015740201007387 */ /* 0x0009e80000100800 */
[----:B------:R3:W-:Y:S04]  /*12fc0*/  STL [R1+0x1570], R3 ;  /* 0x0015700301007387 */ /* 0x0007e80000100800 */
[----:B------:R-:W-:Y:S01]  /*12fd0*/  STL [R1+0x156c], R6 ;  /* 0x00156c0601007387 */ /* 0x000fe20000100800 */
[----:B----4-:R-:W-:-:S03]  /*12fe0*/  F2FP.SATFINITE.E5M2.F32.PACK_AB_MERGE_C R2, R171, R172, RZ ;  /* 0x000000acab02723e */ /* 0x010fc600048060ff */
[----:B------:R2:W-:Y:S01]  /*12ff0*/  STL [R1+0x1568], R0 ;  /* 0x0015680001007387 */ /* 0x0005e20000100800 */
[----:B---3--:R-:W-:-:S03]  /*13000*/  F2FP.SATFINITE.E5M2.F32.PACK_AB_MERGE_C R3, R173, R174, RZ ;  /* 0x000000aead03723e */ /* 0x008fc600048060ff */
[----:B------:R-:W-:Y:S04]  /*13010*/  STL [R1+0x1564], R7 ;  /* 0x0015640701007387 */ /* 0x000fe80000100800 */
[----:B------:R-:W-:Y:S01]  /*13020*/  STL [R1+0x1560], R17 ;  /* 0x0015601101007387 */ /* 0x000fe20000100800 */
[----:B--2---:R-:W-:-:S03]  /*13030*/  F2FP.SATFINITE.E5M2.F32.PACK_AB_MERGE_C R0, R175, R176, RZ ;  /* 0x000000b0af00723e */ /* 0x004fc600048060ff */
        /* <DEDUP_REMOVED lines=9> */
[----:B------:R0:W-:Y:S04]  /*130d0*/  STL [R1+0x624], R0 ;  /* 0x0006240001007387 */ /* 0x0001e80000100800 */
[----:B------:R1:W-:Y:S04]  /*130e0*/  STL [R1+0x620], R3 ;  /* 0x0006200301007387 */ /* 0x0003e80000100800 */
[----:B------:R2:W-:Y:S01]  /*130f0*/  STL [R1+0x61c], R2 ;  /* 0x00061c0201007387 */ /* 0x0005e20000100800 */
[----:B0-----:R-:W-:-:S02]  /*13100*/  F2FP.SATFINITE.E5M2.F32.PACK_AB_MERGE_C R0, R169, R170, RZ ;  /* 0x000000aaa900723e */ /* 0x001fc400048060ff */
[----:B-1----:R-:W-:-:S03]  /*13110*/  F2FP.SATFINITE.E5M2.F32.PACK_AB_MERGE_C R3, R167, R168, RZ ;  /* 0x000000a8a703723e */ /* 0x002fc600048060ff */
[----:B------:R0:W-:Y:S01]  /*13120*/  STL [R1+0x618], R0 ;  /* 0x0006180001007387 */ /* 0x0001e20000100800 */
[----:B--2---:R-:W-:-:S03]  /*13130*/  F2FP.SATFINITE.E5M2.F32.PACK_AB_MERGE_C R2, R165, R166, RZ ;  /* 0x000000a6a502723e */ /* 0x004fc600048060ff */
[----:B------:R1:W-:Y:S04]  /*13140*/  STL [R1+0x614], R3 ;  /* 0x0006140301007387 */ /* 0x0003e80000100800 */
[----:B------:R2:W-:Y:S01]  /*13150*/  STL [R1+0x610], R2 ;  /* 0x0006100201007387 */ /* 0x0005e20000100800 */
[----:B0-----:R-:W-:Y:S02]  /*13160*/  F2FP.SATFINITE.E5M2.F32.PACK_AB_MERGE_C R0, R163, R164, RZ ;  /* 0x000000a4a300723e */ /* 0x001fe400048060ff */
        /* <DEDUP_REMOVED lines=15> */
[----:B------:R-:W-:Y:S04]  /*13260*/  STL [R1+0x634], R3 ;  /* 0x0006340301007387 */ /* 0x000fe80000100800 */
[----:B------:R-:W2:Y:S01]  /*13270*/  LDL.LU R205, [R1+0x480] ;  /* 0x0004800001cd7983 */ /* 0x000ea20000300800 */
[----:B0-----:R-:W-:-:S03]  /*13280*/  F2FP.SATFINITE.E5M2.F32.PACK_AB_MERGE_C R0, R8, R9, RZ ;  /* 0x000000090800723e */ /* 0x001fc600048060ff */
[----:B------:R-:W-:Y:S04]  /*13290*/  STL [R1+0x63c], R2 ;  /* 0x00063c0201007387 */ /* 0x000fe80000100800 */
[----:B------:R-:W2:Y:S04]  /*132a0*/  LDL.LU R204, [R1+0x484] ;  /* 0x0004840001cc7983 */ /* 0x000ea80000300800 */
[----:B------:R2:W-:Y:S04]  /*132b0*/  STL [R1+0x638], R0 ;  /* 0x0006380001007387 */ /* 0x0005e80000100800 */
[----:B------:R-:W3:Y:S04]  /*132c0*/  LDL.LU R203, [R1+0x488] ;  /* 0x0004880001cb7983 */ /* 0x000ee80000300800 */
[----:B------:R-:W3:Y:S04]  /*132d0*/  LDL.LU R202, [R1+0x48c] ;  /* 0x00048c0001ca7983 */ /* 0x000ee80000300800 */
[----:B------:R-:W4:Y:S04]  /*132e0*/  LDL.LU R201, [R1+0x490] ;  /* 0x0004900001c97983 */ /* 0x000f280000300800 */
        /* <DEDUP_REMOVED lines=54> */
[----:B------:R-:W4:Y:S01]  /*13650*/  LDL.LU R8, [R1+0x56c] ;  /* 0x00056c0001087983 */ /* 0x000f220000300800 */
[----:B--2---:R-:W-:-:S05]  /*13660*/  F2FP.SATFINITE.E5M2.F32.PACK_AB_MERGE_C R0, R204, R205, RZ ;  /* 0x000000cdcc00723e */ /* 0x004fca00048060ff */
[----:B------:R0:W-:Y:S01]  /*13670*/  STL [R1+0x157c], R0 ;  /* 0x00157c0001007387 */ /* 0x0001e20000100800 */
[----:B---3--:R-:W-:Y:S02]  /*13680*/  F2FP.SATFINITE.E5M2.F32.PACK_AB_MERGE_C R7, R202, R203, RZ ;  /* 0x000000cbca07723e */ /* 0x008fe400048060ff */
[----:B----4-:R-:W-:-:S03]  /*13690*/  F2FP.SATFINITE.E5M2.F32.PACK_AB_MERGE_C R3, R200, R201, RZ ;  /* 0x000000c9c803723e */ /* 0x010fc600048060ff */
[----:B------:R-:W-:Y:S04]  /*136a0*/  STL [R1+0x1580], R7 ;  /* 0x0015800701007387 */ /* 0x000fe80000100800 */
[----:B------:R1:W-:Y:S01]  /*136b0*/  STL [R1+0x1584], R3 ;  /* 0x0015840301007387 */ /* 0x0003e20000100800 */
[----:B------:R-:W-:-:S05]  /*136c0*/  F2FP.SATFINITE.E5M2.F32.PACK_AB_MERGE_C R6, R198, R199, RZ ;  /* 0x000000c7c606723e */ /* 0x000fca00048060ff */
[----:B------:R-:W-:Y:S01]  /*136d0*/  STL [R1+0x1588], R6 ;  /* 0x0015880601007387 */ /* 0x000fe20000100800 */
[----:B0-----:R-:W-:Y:S02]  /*136e0*/  F2FP.SATFINITE.E5M2.F32.PACK_AB_MERGE_C R0, R196, R197, RZ ;  /* 0x000000c5c400723e */ /* 0x001fe400048060ff */
[----:B------:R-:W-:-:S05]  /*136f0*/  F2FP.SATFINITE.E5M2.F32.PACK_AB_MERGE_C R5, R194, R195, RZ ;  /* 0x000000c3c205723e */ /* 0x000fca00048060ff */
[----:B------:R-:W-:Y:S01]  /*13700*/  STL [R1+0x158c], R5 ;  /* 0x00158c0501007387 */ /* 0x000fe20000100800 */
[----:B-1----:R-:W-:-:S03]  /*13710*/  F2FP.SATFINITE.E5M2.F32.PACK_AB_MERGE_C R3, R192, R193, RZ ;  /* 0x000000c1c003723e */ /* 0x002fc600048060ff */
[----:B------:R0:W-:Y:S04]  /*13720*/  STL [R1+0x4a0], R0 ;  /* 0x0004a00001007387 */ /* 0x0001e80000100800 */
[----:B------:R1:W-:Y:S01]  /*13730*/  STL [R1+0x498], R3 ;  /* 0x0004980301007387 */ /* 0x0003e20000100800 */
[----:B------:R-:W-:-:S05]  /*13740*/  F2FP.SATFINITE.E5M2.F32.PACK_AB_MERGE_C R2, R189, R191, RZ ;  /* 0x000000bfbd02723e */ /* 0x000fca00048060ff */
[----:B------:R2:W-:Y:S01]  /*13750*/  STL [R1+0x49c], R2 ;  /* 0x00049c0201007387 */ /* 0x0005e20000100800 */
[----:B0-----:R-:W-:-:S05]  /*13760*/  F2FP.SATFINITE.E5M2.F32.PACK_AB_MERGE_C R0, R187, R188, RZ ;  /* 0x000000bcbb00723e */ /* 0x001fca00048060ff */
[----:B------:R0:W-:Y:S01]  /*13770*/  STL [R1+0x494], R0 ;  /* 0x0004940001007387 */ /* 0x0001e20000100800 */
[----:B-1----:R-:W-:-:S05]  /*13780*/  F2FP.SATFINITE.E5M2.F32.PACK_AB_MERGE_C R3, R185, R186, RZ ;  /* 0x000000bab903723e */ /* 0x002fca00048060ff */
[----:B------:R1:W-:Y:S01]  /*13790*/  STL [R1+0x490], R3 ;  /* 0x0004900301007387 */ /* 0x0003e20000100800 */
[----:B--2---:R-:W-:-:S05]  /*137a0*/  F2FP.SATFINITE.E5M2.F32.PACK_AB_MERGE_C R2, R183, R184, RZ ;  /* 0x000000b8b702723e */ /* 0x004fca00048060ff */
        /* <DEDUP_REMOVED lines=34> */
[----:B------:R-:W-:Y:S01]  /*139d0*/  STL [R1+0x448], R3 ;  /* 0x0004480301007387 */ /* 0x000fe20000100800 */
[----:B--2---:R-:W-:-:S03]  /*139e0*/  F2FP.SATFINITE.E5M2.F32.PACK_AB_MERGE_C R2, R10, R20, RZ ;  /* 0x000000140a02723e */ /* 0x004fc600048060ff */
[----:B------:R-:W2:Y:S04]  /*139f0*/  LDL.LU R207, [R1+0x570] ;  /* 0x0005700001cf7983 */ /* 0x000ea80000300800 */
[----:B------:R-:W-:Y:S01]  /*13a00*/  STL [R1+0x444], R2 ;  /* 0x0004440201007387 */ /* 0x000fe20000100800 */
[----:B0-----:R-:W-:-:S03]  /*13a10*/  F2FP.SATFINITE.E5M2.F32.PACK_AB_MERGE_C R0, R8, R9, RZ ;  /* 0x000000090800723e */ /* 0x001fc600048060ff */
        /* <DEDUP_REMOVED lines=66> */
[----:B------:R1:W-:Y:S01]  /*13e40*/  STL [R1+0x438], R3 ;  /* 0x0004380301007387 */ /* 0x0003e20000100800 */
[----:B0-----:R-:W-:-:S03]  /*13e50*/  F2FP.SATFINITE.E5M2.F32.PACK_AB_MERGE_C R0, R200, R201, RZ ;  /* 0x000000c9c800723e */ /* 0x001fc600048060ff */
[----:B------:R0:W-:Y:S04]  /*13e60*/  STL [R1+0x434], R2 ;  /* 0x0004340201007387 */ /* 0x0001e80000100800 */
[----:B------:R2:W-:Y:S01]  /*13e70*/  STL [R1+0x430], R0 ;  /* 0x0004300001007387 */ /* 0x0005e20000100800 */
[----:B-1----:R-:W-:Y:S02]  /*13e80*/  F2FP.SATFINITE.E5M2.F32.PACK_AB_MERGE_C R3, R198, R199, RZ ;  /* 0x000000c7c603723e */ /* 0x002fe400048060ff */
[----:B0-----:R-:W-:-:S03]  /*13e90*/  F2FP.SATFINITE.E5M2.F32.PACK_AB_MERGE_C R2, R196, R197, RZ ;  /* 0x000000c5c402723e */ /* 0x001fc600048060ff */
        /* <DEDUP_REMOVED lines=18> */
[----:B------:R-:W-:Y:S01]  /*13fc0*/  STL [R1+0x408], R3 ;  /* 0x0004080301007387 */ /* 0x000fe20000100800 */
[----:B--2---:R-:W-:-:S03]  /*13fd0*/  F2FP.SATFINITE.E5M2.F32.PACK_AB_MERGE_C R0, R175, R176, RZ ;  /* 0x000000b0af00723e */ /* 0x004fc600048060ff */
[----:B------:R-:W-:Y:S04]  /*13fe0*/  STL [R1+0x404], R2 ;  /* 0x0004040201007387 */ /* 0x000fe80000100800 */
[----:B------:R0:W-:Y:S04]  /*13ff0*/  STL [R1+0x400], R0 ;  /* 0x0004000001007387 */ /* 0x0001e80000100800 */
[----:B------:R-:W2:Y:S04]  /*14000*/  LDL.LU R97, [R1+0x268] ;  /* 0x0002680001617983 */ /* 0x000ea80000300800 */
[----:B------:R-:W2:Y:S01]  /*14010*/  LDL.LU R96, [R1+0x26c] ;  /* 0x00026c0001607983 */ /* 0x000ea20000300800 */
[----:B------:R-:W-:-:S02]  /*14020*/  F2FP.SATFINITE.E5M2.F32.PACK_AB_MERGE_C R252, R173, R174, RZ ;  /* 0x000000aeadfc723e */ /* 0x000fc400048060ff */
[----:B------:R-:W-:Y:S02]  /*14030*/  F2FP.SATFINITE.E5M2.F32.PACK_AB_MERGE_C R251, R171, R172, RZ ;  /* 0x000000acabfb723e */ /* 0x000fe400048060ff */
[----:B------:R-:W-:Y:S02]  /*14040*/  F2FP.SATFINITE.E5M2.F32.PACK_AB_MERGE_C R249, R169, R170, RZ ;  /* 0x000000aaa9f9723e */ /* 0x000fe400048060ff */
[----:B------:R-:W-:Y:S02]  /*14050*/  F2FP.SATFINITE.E5M2.F32.PACK_AB_MERGE_C R247, R167, R168, RZ ;  /* 0x000000a8a7f7723e */ /* 0x000fe400048060ff */
[----:B0-----:R-:W-:-:S05]  /*14060*/  F2FP.SATFINITE.E5M2.F32.PACK_AB_MERGE_C R0, R8, R9, RZ ;  /* 0x000000090800723e */ /* 0x001fca00048060ff */
[----:B------:R0:W-:Y:S04]  /*14070*/  STL [R1+0x208], R0 ;  /* 0x0002080001007387 */ /* 0x0001e80000100800 */
[----:B------:R-:W3:Y:S04]  /*14080*/  LDL.LU R95, [R1+0x270] ;  /* 0x00027000015f7983 */ /* 0x000ee80000300800 */
[----:B------:R-:W3:Y:S04]  /*14090*/  LDL.LU R94, [R1+0x274] ;  /* 0x00027400015e7983 */ /* 0x000ee80000300800 */
[----:B------:R-:W0:Y:S04]  /*140a0*/  LDL.LU R93, [R1+0x278] ;  /* 0x00027800015d7983 */ /* 0x000e280000300800 */
[----:B------:R-:W0:Y:S04]  /*140b0*/  LDL.LU R92, [R1+0x27c] ;  /* 0x00027c00015c7983 */ /* 0x000e280000300800 */
[----:B------:R-:W4:Y:S04]  /*140c0*/  LDL.LU R91, [R1+0x280] ;  /* 0x00028000015b7983 */ /* 0x000f280000300800 */
[----:B------:R-:W4:Y:S04]  /*140d0*/  LDL.LU R90, [R1+0x284] ;  /* 0x00028400015a7983 */ /* 0x000f280000300800 */
[----:B------:R-:W2:Y:S04]  /*140e0*/  LDL.LU R89, [R1+0x288] ;  /* 0x0002880001597983 */ /* 0x000ea80000300800 */
[----:B------:R-:W2:Y:S04]  /*140f0*/  LDL.LU R226, [R1+0x28c] ;  /* 0x00028c0001e27983 */ /* 0x000ea80000300800 */
[----:B------:R-:W3:Y:S04]  /*14100*/  LDL.LU R228, [R1+0x290] ;  /* 0x0002900001e47983 */ /* 0x000ee80000300800 */
        /* <DEDUP_REMOVED lines=64> */
[----:B------:R-:W3:Y:S01]  /*14510*/  LDL.LU R171, [R1+0x394] ;  /* 0x0003940001ab7983 */ /* 0x000ee20000300800 */
[----:B------:R-:W-:-:S03]  /*14520*/  F2FP.SATFINITE.E5M2.F32.PACK_AB_MERGE_C R245, R165, R166, RZ ;  /* 0x000000a6a5f5723e */ /* 0x000fc600048060ff */
        /* <DEDUP_REMOVED lines=35> */
[----:B--2---:R-:W-:-:S02]  /*14760*/  F2FP.SATFINITE.E5M2.F32.PACK_AB_MERGE_C R18, R226, R89, RZ ;  /* 0x00000059e212723e */ /* 0x004fc400048060ff */
[----:B----4-:R-:W-:Y:S02]  /*14770*/  F2FP.SATFINITE.E5M2.F32.PACK_AB_MERGE_C R17, R90, R91, RZ ;  /* 0x0000005b5a11723e */ /* 0x010fe400048060ff */
[----:B---3--:R-:W-:Y:S02]  /*14780*/  F2FP.SATFINITE.E5M2.F32.PACK_AB_MERGE_C R16, R240, R225, RZ ;  /* 0x000000e1f010723e */ /* 0x008fe400048060ff */
[----:B0-----:R-:W-:Y:S02]  /*14790*/  F2FP.SATFINITE.E5M2.F32.PACK_AB_MERGE_C R0, R92, R93, RZ ;  /* 0x0000005d5c00723e */ /* 0x001fe400048060ff */
[----:B------:R-:W-:Y:S02]  /*147a0*/  F2FP.SATFINITE.E5M2.F32.PACK_AB_MERGE_C R225, R221, R250, RZ ;  /* 0x000000fadde1723e */ /* 0x000fe400048060ff */
[----:B------:R-:W-:Y:S02]  /*147b0*/  F2FP.SATFINITE.E5M2.F32.PACK_AB_MERGE_C R221, R218, R219, RZ ;  /* 0x000000dbdadd723e */ /* 0x000fe400048060ff */
[----:B------:R-:W-:-:S02]  /*147c0*/  F2FP.SATFINITE.E5M2.F32.PACK_AB_MERGE_C R7, R94, R95, RZ ;  /* 0x0000005f5e07723e */ /* 0x000fc400048060ff */
[----:B------:R-:W-:Y:S02]  /*147d0*/  F2FP.SATFINITE.E5M2.F32.PACK_AB_MERGE_C R219, R216, R217, RZ ;  /* 0x000000d9d8db723e */ /* 0x000fe400048060ff */
[----:B------:R-:W-:Y:S02]  /*147e0*/  F2FP.SATFINITE.E5M2.F32.PACK_AB_MERGE_C R14, R214, R215, RZ ;  /* 0x000000d7d60e723e */ /* 0x000fe400048060ff */
[----:B------:R-:W-:Y:S02]  /*147f0*/  F2FP.SATFINITE.E5M2.F32.PACK_AB_MERGE_C R5, R96, R97, RZ ;  /* 0x000000616005723e */ /* 0x000fe400048060ff */
        /* <DEDUP_REMOVED lines=11> */
[----:B------:R-:W-:-:S05]  /*148b0*/  F2FP.SATFINITE.E5M2.F32.PACK_AB_MERGE_C R4, R181, R182, RZ ;  /* 0x000000b6b504723e */ /* 0x000fca00048060ff */
[----:B------:R0:W-:Y:S01]  /*148c0*/  STL [R1+0x1034], R4 ;  /* 0x0010340401007387 */ /* 0x0001e20000100800 */
[----:B------:R-:W-:Y:S02]  /*148d0*/  F2FP.SATFINITE.E5M2.F32.PACK_AB_MERGE_C R193, R179, R180, RZ ;  /* 0x000000b4b3c1723e */ /* 0x000fe400048060ff */
[----:B0-----:R-:W-:-:S05]  /*148e0*/  F2FP.SATFINITE.E5M2.F32.PACK_AB_MERGE_C R4, R173, R174, RZ ;  /* 0x000000aead04723e */ /* 0x001fca00048060ff */
[----:B------:R0:W-:Y:S01]  /*148f0*/  STL [R1+0x1018], R4 ;  /* 0x0010180401007387 */ /* 0x0001e20000100800 */
[----:B------:R-:W-:Y:S02]  /*14900*/  F2FP.SATFINITE.E5M2.F32.PACK_AB_MERGE_C R191, R177, R178, RZ ;  /* 0x000000b2b1bf723e */ /* 0x000fe400048060ff */
[----:B------:R-:W-:Y:S02]  /*14910*/  F2FP.SATFINITE.E5M2.F32.PACK_AB_MERGE_C R199, R187, R188, RZ ;  /* 0x000000bcbbc7723e */ /* 0x000fe400048060ff */
        /* <DEDUP_REMOVED lines=11> */
[----:B------:R-:W-:Y:S02]  /*149d0*/  F2FP.SATFINITE.E5M2.F32.PACK_AB_MERGE_C R186, R171, R172, RZ ;  /* 0x000000acabba723e */ /* 0x000fe400048060ff */
[----:B------:R-:W-:-:S05]  /*149e0*/  F2FP.SATFINITE.E5M2.F32.PACK_AB_MERGE_C R21, R21, R22, RZ ;  /* 0x000000161515723e */ /* 0x000fca00048060ff */
[----:B------:R1:W-:Y:S04]  /*149f0*/  STL [R1+0x1030], R21 ;  /* 0x0010301501007387 */ /* 0x0003e80000100800 */
[----:B------:R-:W2:Y:S04]  /*14a00*/  LDL.LU R89, [R1] ;  /* 0x0000000001597983 */ /* 0x000ea80000300800 */
[----:B------:R-:W2:Y:S01]  /*14a10*/  LDL.LU R166, [R1+0x4] ;  /* 0x0000040001a67983 */ /* 0x000ea20000300800 */
[----:B0-----:R-:W-:-:S05]  /*14a20*/  F2FP.SATFINITE.E5M2.F32.PACK_AB_MERGE_C R4, R8, R9, RZ ;  /* 0x000000090804723e */ /* 0x001fca00048060ff */
[----:B------:R0:W-:Y:S04]  /*14a30*/  STL [R1+0x101c], R4 ;  /* 0x00101c0401007387 */ /* 0x0001e80000100800 */
[----:B------:R-:W3:Y:S04]  /*14a40*/  LDL.LU R90, [R1+0x8] ;  /* 0x00000800015a7983 */ /* 0x000ee80000300800 */
[----:B------:R-:W3:Y:S04]  /*14a50*/  LDL.LU R164, [R1+0xc] ;  /* 0x00000c0001a47983 */ /* 0x000ee80000300800 */
[----:B------:R-:W4:Y:S04]  /*14a60*/  LDL.LU R91, [R1+0x10] ;  /* 0x00001000015b7983 */ /* 0x000f280000300800 */
[----:B------:R-:W4:Y:S04]  /*14a70*/  LDL.LU R162, [R1+0x14] ;  /* 0x0000140001a27983 */ /* 0x000f280000300800 */
[----:B------:R-:W4:Y:S04]  /*14a80*/  LDL.LU R92, [R1+0x18] ;  /* 0x00001800015c7983 */ /* 0x000f280000300800 */
[----:B------:R-:W4:Y:S04]  /*14a90*/  LDL.LU R160, [R1+0x1c] ;  /* 0x00001c0001a07983 */ /* 0x000f280000300800 */
[----:B------:R-:W4:Y:S01]  /*14aa0*/  LDL.LU R93, [R1+0x20] ;  /* 0x00002000015d7983 */ /* 0x000f220000300800 */
[----:B------:R-:W-:-:S03]  /*14ab0*/  F2FP.SATFINITE.E5M2.F32.PACK_AB_MERGE_C R195, R183, R184, RZ ;  /* 0x000000b8b7c3723e */ /* 0x000fc600048060ff */
[----:B------:R-:W4:Y:S01]  /*14ac0*/  LDL.LU R158, [R1+0x24] ;  /* 0x00002400019e7983 */ /* 0x000f220000300800 */
[----:B------:R-:W-:-:S03]  /*14ad0*/  F2FP.SATFINITE.E5M2.F32.PACK_AB_MERGE_C R172, R153, R154, RZ ;  /* 0x0000009a99ac723e */ /* 0x000fc600048060ff */
[----:B------:R-:W4:Y:S01]  /*14ae0*/  LDL.LU R94, [R1+0x28] ;  /* 0x00002800015e7983 */ /* 0x000f220000300800 */
[----:B------:R-:W-:-:S03]  /*14af0*/  F2FP.SATFINITE.E5M2.F32.PACK_AB_MERGE_C R184, R169, R170, RZ ;  /* 0x000000aaa9b8723e */ /* 0x000fc600048060ff */
[----:B------:R-:W4:Y:S01]  /*14b00*/  LDL.LU R156, [R1+0x2c] ;  /* 0x00002c00019c7983 */ /* 0x000f220000300800 */
[----:B------:R-:W-:-:S03]  /*14b10*/  F2FP.SATFINITE.E5M2.F32.PACK_AB_MERGE_C R170, R23, R152, RZ ;  /* 0x0000009817aa723e */ /* 0x000fc600048060ff */
[----:B------:R-:W4:Y:S04]  /*14b20*/  LDL.LU R95, [R1+0x30] ;  /* 0x00003000015f7983 */ /* 0x000f280000300800 */
[----:B------:R-:W4:Y:S01]  /*14b30*/  LDL.LU R154, [R1+0x34] ;  /* 0x00003400019a7983 */ /* 0x000f220000300800 */
[----:B------:R-:W-:-:S03]  /*14b40*/  F2FP.SATFINITE.E5M2.F32.PACK_AB_MERGE_C R182, R167, R168, RZ ;  /* 0x000000a8a7b6723e */ /* 0x000fc600048060ff */
[----:B------:R-:W4:Y:S01]  /*14b50*/  LDL.LU R96, [R1+0x38] ;  /* 0x0000380001607983 */ /* 0x000f220000300800 */
[----:B------:R-:W-:-:S03]  /*14b60*/  F2FP.SATFINITE.E5M2.F32.PACK_AB_MERGE_C R168, R10, R20, RZ ;  /* 0x000000140aa8723e */ /* 0x000fc600048060ff */
        /* <DEDUP_REMOVED lines=12> */
[----:B-1----:R-:W4:Y:S04]  /*14c30*/  LDL.LU R21, [R1+0x6c] ;  /* 0x00006c0001157983 */ /* 0x002f280000300800 */
        /* <DEDUP_REMOVED lines=65> */
[----:B------:R-:W-:-:S03]  /*15050*/  F2FP.SATFINITE.E5M2.F32.PACK_AB_MERGE_C R223, R220, R223, RZ ;  /* 0x000000dfdcdf723e */ /* 0x000fc600048060ff */
[----:B------:R-:W4:Y:S04]  /*15060*/  LDL.LU R216, [R1+0x174] ;  /* 0x0001740001d87983 */ /* 0x000f280000300800 */
        /* <DEDUP_REMOVED lines=11> */
[----:B------:R-:W4:Y:S04]  /*15120*/  LDL.LU R226, [R1+0x19c] ;  /* 0x00019c0001e27983 */ /* 0x000f280000300800 */
[----:B------:R-:W4:Y:S01]  /*15130*/  LDL.LU R141, [R1+0x1a0] ;  /* 0x0001a000018d7983 */ /* 0x000f220000300800 */
[----:B------:R-:W-:-:S03]  /*15140*/  F2FP.SATFINITE.E5M2.F32.PACK_AB_MERGE_C R19, R234, R232, RZ ;  /* 0x000000e8ea13723e */ /* 0x000fc600048060ff */
[----:B------:R-:W4:Y:S04]  /*15150*/  LDL.LU R228, [R1+0x1a4] ;  /* 0x0001a40001e47983 */ /* 0x000f280000300800 */
[----:B------:R-:W4:Y:S04]  /*15160*/  LDL.LU R142, [R1+0x1a8] ;  /* 0x0001a800018e7983 */ /* 0x000f280000300800 */
        /* <DEDUP_REMOVED lines=13> */
[----:B0-----:R-:W4:Y:S01]  /*15240*/  LDL.LU R4, [R1+0x1d8] ;  /* 0x0001d80001047983 */ /* 0x001f220000300800 */
[----:B------:R-:W-:-:S03]  /*15250*/  F2FP.SATFINITE.E5M2.F32.PACK_AB_MERGE_C R3, R248, R246, RZ ;  /* 0x000000f6f803723e */ /* 0x000fc600048060ff */
[----:B------:R-:W4:Y:S04]  /*15260*/  LDL.LU R242, [R1+0x1dc] ;  /* 0x0001dc0001f27983 */ /* 0x000f280000300800 */
[----:B------:R-:W4:Y:S04]  /*15270*/  LDL.LU R148, [R1+0x1e0] ;  /* 0x0001e00001947983 */ /* 0x000f280000300800 */
[----:B------:R-:W4:Y:S04]  /*15280*/  LDL.LU R244, [R1+0x1e4] ;  /* 0x0001e40001f47983 */ /* 0x000f280000300800 */
[----:B------:R-:W4:Y:S04]  /*15290*/  LDL.LU R149, [R1+0x1e8] ;  /* 0x0001e80001957983 */ /* 0x000f280000300800 */
[----:B------:R-:W4:Y:S01]  /*152a0*/  LDL.LU R246, [R1+0x1ec] ;  /* 0x0001ec0001f67983 */ /* 0x000f220000300800 */
[----:B--2---:R-:W-:-:S03]  /*152b0*/  F2FP.SATFINITE.E5M2.F32.PACK_AB_MERGE_C R166, R166, R89, RZ ;  /* 0x00000059a6a6723e */ /* 0x004fc600048060ff */
[----:B------:R-:W2:Y:S01]  /*152c0*/  LDL.LU R151, [R1+0x1f0] ;  /* 0x0001f00001977983 */ /* 0x000ea20000300800 */
[----:B---3--:R-:W-:-:S03]  /*152d0*/  F2FP.SATFINITE.E5M2.F32.PACK_AB_MERGE_C R164, R164, R90, RZ ;  /* 0x0000005aa4a4723e */ /* 0x008fc600048060ff */
[----:B------:R-:W2:Y:S01]  /*152e0*/  LDL.LU R248, [R1+0x1f4] ;  /* 0x0001f40001f87983 */ /* 0x000ea20000300800 */
[----:B----4-:R-:W-:-:S03]  /*152f0*/  F2FP.SATFINITE.E5M2.F32.PACK_AB_MERGE_C R162, R162, R91, RZ ;  /* 0x0000005ba2a2723e */ /* 0x010fc600048060ff */
[----:B------:R-:W3:Y:S01]  /*15300*/  LDL.LU R150, [R1+0x1f8] ;  /* 0x0001f80001967983 */ /* 0x000ee20000300800 */
[----:B------:R-:W-:-:S03]  /*15310*/  F2FP.SATFINITE.E5M2.F32.PACK_AB_MERGE_C R160, R160, R92, RZ ;  /* 0x0000005ca0a0723e */ /* 0x000fc600048060ff */
[----:B------:R-:W3:Y:S01]  /*15320*/  LDL.LU R250, [R1+0x1fc] ;  /* 0x0001fc0001fa7983 */ /* 0x000ee20000300800 */
[----:B------:R-:W-:-:S03]  /*15330*/  F2FP.SATFINITE.E5M2.F32.PACK_AB_MERGE_C R158, R158, R93, RZ ;  /* 0x0000005d9e9e723e */ /* 0x000fc600048060ff */
        /* <DEDUP_REMOVED lines=119> */
[----:B--2---:R-:W-:-:S03]  /*15ab0*/  F2FP.SATFINITE.E5M2.F32.PACK_AB_MERGE_C R248, R248, R151, RZ ;  /* 0x00000097f8f8723e */ /* 0x004fc600048060ff */
[----:B------:R-:W2:Y:S01]  /*15ac0*/  LDL.LU R151, [R1+0x1594] ;  /* 0x0015940001977983 */ /* 0x000ea20000300800 */
[----:B---3--:R-:W-:-:S03]  /*15ad0*/  F2FP.SATFINITE.E5M2.F32.PACK_AB_MERGE_C R250, R250, R150, RZ ;  /* 0x00000096fafa723e */ /* 0x008fc600048060ff */
[----:B------:R-:W2:Y:S01]  /*15ae0*/  LDL.LU R150, [R1+0x1590] ;  /* 0x0015900001967983 */ /* 0x000ea20000300800 */
[----:B----4-:R-:W-:-:S05]  /*15af0*/  F2FP.SATFINITE.E5M2.F32.PACK_AB_MERGE_C R29, R115, R114, RZ ;  /* 0x00000072731d723e */ /* 0x010fca00048060ff */
[----:B------:R0:W-:Y:S02]  /*15b00*/  STL [R1+0x100c], R29 ;  /* 0x00100c1d01007387 */ /* 0x0001e40000100800 */
[----:B0-----:R-:W-:-:S05]  /*15b10*/  F2FP.SATFINITE.E5M2.F32.PACK_AB_MERGE_C R29, R123, R122, RZ ;  /* 0x0000007a7b1d723e */ /* 0x001fca00048060ff */
[----:B------:R0:W-:Y:S02]  /*15b20*/  STL [R1+0x1000], R29 ;  /* 0x0010001d01007387 */ /* 0x0001e40000100800 */
[----:B0-----:R-:W-:-:S05]  /*15b30*/  F2FP.SATFINITE.E5M2.F32.PACK_AB_MERGE_C R29, R131, R130, RZ ;  /* 0x00000082831d723e */ /* 0x001fca00048060ff */
[----:B------:R0:W-:Y:S04]  /*15b40*/  STL [R1+0xffc], R29 ;  /* 0x000ffc1d01007387 */ /* 0x0001e80000100800 */
[----:B------:R-:W3:Y:S04]  /*15b50*/  LDL.LU R41, [R1+0x40c] ;  /* 0x00040c0001297983 */ /* 0x000ee80000300800 */
[----:B------:R-:W4:Y:S01]  /*15b60*/  LDL.LU R39, [R1+0x408] ;  /* 0x0004080001277983 */ /* 0x000f220000300800 */
[----:B0-----:R-:W-:-:S05]  /*15b70*/  F2FP.SATFINITE.E5M2.F32.PACK_AB_MERGE_C R29, R139, R138, RZ ;  /* 0x0000008a8b1d723e */ /* 0x001fca00048060ff */
[----:B------:R0:W-:Y:S04]  /*15b80*/  STL [R1+0x1010], R29 ;  /* 0x0010101d01007387 */ /* 0x0001e80000100800 */
[----:B------:R-:W3:Y:S01]  /*15b90*/  LDL.LU R37, [R1+0x400] ;  /* 0x0004000001257983 */ /* 0x000ee20000300800 */
[----:B------:R-:W-:Y:S02]  /*15ba0*/  LOP3.LUT R251, R251, 0xffff, RZ, 0xc0, !PT ;  /* 0x0000fffffbfb7812 */ /* 0x000fe400078ec0ff */
[----:B------:R-:W-:Y:S02]  /*15bb0*/  LOP3.LUT R250, R250, 0xffff, RZ, 0xc0, !PT ;  /* 0x0000fffffafa7812 */ /* 0x000fe400078ec0ff */
[----:B------:R-:W-:Y:S02]  /*15bc0*/  LOP3.LUT R168, R168, 0xffff, RZ, 0xc0, !PT ;  /* 0x0000ffffa8a87812 */ /* 0x000fe400078ec0ff */
[----:B------:R-:W-:-:S02]  /*15bd0*/  SHF.R.U32.HI R33, RZ, 0x8, R251 ;  /* 0x00000008ff217819 */ /* 0x000fc400000116fb */
[--C-:B------:R-:W-:Y:S02]  /*15be0*/  SHF.R.U32.HI R35, RZ, 0x8, R250.reuse ;  /* 0x00000008ff237819 */ /* 0x100fe400000116fa */
[----:B------:R-:W-:Y:S02]  /*15bf0*/  LOP3.LUT R33, R33, 0xffff, RZ, 0xc0, !PT ;  /* 0x0000ffff21217812 */ /* 0x000fe400078ec0ff */
[----:B------:R-:W-:Y:S02]  /*15c00*/  LOP3.LUT R35, R35, 0xffff, RZ, 0xc0, !PT ;  /* 0x0000ffff23237812 */ /* 0x000fe400078ec0ff */
[----:B------:R-:W-:Y:S02]  /*15c10*/  PRMT R45, R251, 0x3340, R250 ;  /* 0x00003340fb2d7816 */ /* 0x000fe400000000fa */
[----:B------:R-:W-:Y:S02]  /*15c20*/  PRMT R35, R33, 0x3340, R35 ;  /* 0x0000334021237816 */ /* 0x000fe40000000023 */
[----:B------:R-:W-:-:S05]  /*15c30*/  F2FP.SATFINITE.E5M2.F32.PACK_AB_MERGE_C R31, R147, R146, RZ ;  /* 0x00000092931f723e */ /* 0x000fca00048060ff */
[----:B------:R2:W-:Y:S01]  /*15c40*/  STL [R1+0x1008], R31 ;  /* 0x0010081f01007387 */ /* 0x0005e20000100800 */
[----:B0-----:R-:W-:-:S05]  /*15c50*/  VIADD R29, R4, 0x3e ;  /* 0x0000003e041d7836 */ /* 0x001fca0000000000 */
[----:B------:R-:W-:Y:S01]  /*15c60*/  ISETP.GE.AND P2, PT, R29, UR5, PT ;  /* 0x000000051d007c0c */ /* 0x000fe2000bf46270 */
[----:B------:R-:W-:Y:S01]  /*15c70*/  VIADD R29, R4, 0x2 ;  /* 0x00000002041d7836 */ /* 0x000fe20000000000 */
[----:B------:R-:W-:Y:S01]  /*15c80*/  ULDC UR5, c[0x0][0x22c] ;  /* 0x00008b0000057ab9 */ /* 0x000fe20000000800 */
[----:B------:R-:W-:-:S04]  /*15c90*/  F2FP.SATFINITE.E5M2.F32.PACK_AB_MERGE_C R148, R149, R148, RZ ;  /* 0x000000949594723e */ /* 0x000fc800048060ff */
[----:B------:R-:W-:Y:S02]  /*15ca0*/  LOP3.LUT R148, R148, 0xffff, RZ, 0xc0, !PT ;  /* 0x0000ffff94947812 */ /* 0x000fe400078ec0ff */
[----:B--2---:R-:W-:-:S05]  /*15cb0*/  F2FP.SATFINITE.E5M2.F32.PACK_AB_MERGE_C R31, R151, R150, RZ ;  /* 0x00000096971f723e */ /* 0x004fca00048060ff */
[----:B------:R0:W-:Y:S01]  /*15cc0*/  STL [R1+0x1004], R31 ;  /* 0x0010041f01007387 */ /* 0x0001e20000100800 */
[----:B------:R-:W-:Y:S01]  /*15cd0*/  ISETP.GE.AND P1, PT, R29, UR41, PT ;  /* 0x000000291d007c0c */ /* 0x000fe2000bf26270 */
[----:B------:R-:W-:Y:S01]  /*15ce0*/  ULDC UR41, c[0x0][0x248] ;  /* 0x0000920000297ab9 */ /* 0x000fe20000000800 */
[----:B------:R-:W-:Y:S01]  /*15cf0*/  SHF.R.U32.HI R29, RZ, 0x8, R168 ;  /* 0x00000008ff1d7819 */ /* 0x000fe200000116a8 */
[----:B0-----:R-:W-:-:S05]  /*15d00*/  VIADD R31, R4, 0x3f ;  /* 0x0000003f041f7836 */ /* 0x001fca0000000000 */
[----:B------:R-:W-:Y:S02]  /*15d10*/  ISETP.GE.AND P0, PT, R31, UR5, PT ;  /* 0x000000051f007c0c */ /* 0x000fe4000bf06270 */
[--C-:B------:R-:W-:Y:S01]  /*15d20*/  PRMT R43, R168, 0x3340, R148.reuse ;  /* 0x00003340a82b7816 */ /* 0x100fe20000000094 */
[----:B------:R-:W-:Y:S01]  /*15d30*/  STL [R1+0x13f8], R45 ;  /* 0x0013f82d01007387 */ /* 0x000fe20000100800 */
[----:B------:R-:W-:Y:S01]  /*15d40*/  SHF.R.U32.HI R31, RZ, 0x8, R148 ;  /* 0x00000008ff1f7819 */ /* 0x000fe20000011694 */
[----:B------:R-:W-:Y:S01]  /*15d50*/  ULDC UR5, c[0x0][0x248] ;  /* 0x0000920000057ab9 */ /* 0x000fe20000000800 */
[----:B------:R-:W-:Y:S02]  /*15d60*/  LOP3.LUT R29, R29, 0xffff, RZ, 0xc0, !PT ;  /* 0x0000ffff1d1d7812 */ /* 0x000fe400078ec0ff */
[----:B------:R-:W-:Y:S01]  /*15d70*/  LOP3.LUT R31, R31, 0xffff, RZ, 0xc0, !PT ;  /* 0x0000ffff1f1f7812 */ /* 0x000fe200078ec0ff */
[----:B------:R-:W-:Y:S03]  /*15d80*/  STL [R1+0x13f4], R43 ;  /* 0x0013f42b01007387 */ /* 0x000fe60000100800 */
[----:B------:R-:W-:Y:S01]  /*15d90*/  PRMT R33, R29, 0x3340, R31 ;  /* 0x000033401d217816 */ /* 0x000fe2000000001f */
[----:B------:R-:W-:Y:S01]  /*15da0*/  STL [R1+0x12f0], R35 ;  /* 0x0012f02301007387 */ /* 0x000fe20000100800 */
[----:B------:R-:W-:-:S03]  /*15db0*/  F2FP.SATFINITE.E5M2.F32.PACK_AB_MERGE_C R144, R145, R144, RZ ;  /* 0x000000909190723e */ /* 0x000fc600048060ff */
[----:B------:R0:W-:Y:S01]  /*15dc0*/  STL [R1+0x12ec], R33 ;  /* 0x0012ec2101007387 */ /* 0x0001e20000100800 */
[----:B------:R-:W-:Y:S02]  /*15dd0*/  LOP3.LUT R246, R246, 0xffff, RZ, 0xc0, !PT ;  /* 0x0000fffff6f67812 */ /* 0x000fe400078ec0ff */
[----:B------:R-:W-:Y:S02]  /*15de0*/  LOP3.LUT R170, R170, 0xffff, RZ, 0xc0, !PT ;  /* 0x0000ffffaaaa7812 */ /* 0x000fe400078ec0ff */
[----:B------:R-:W-:Y:S02]  /*15df0*/  LOP3.LUT R144, R144, 0xffff, RZ, 0xc0, !PT ;  /* 0x0000ffff90907812 */ /* 0x000fe400078ec0ff */
[----:B------:R-:W-:Y:S02]  /*15e00*/  LOP3.LUT R240, R240, 0xffff, RZ, 0xc0, !PT ;  /* 0x0000fffff0f07812 */ /* 0x000fe400078ec0ff */
[----:B------:R-:W-:Y:S02]  /*15e10*/  LOP3.LUT R242, R242, 0xffff, RZ, 0xc0, !PT ;  /* 0x0000fffff2f27812 */ /* 0x000fe400078ec0ff */
[----:B----4-:R-:W-:-:S02]  /*15e20*/  LOP3.LUT R31, R39, 0xffff, RZ, 0xc0, !PT ;  /* 0x0000ffff271f7812 */ /* 0x010fc400078ec0ff */
[----:B------:R-:W2:Y:S01]  /*15e30*/  LDL.LU R39, [R1+0x410] ;  /* 0x0004100001277983 */ /* 0x000ea20000300800 */
[----:B---3--:R-:W-:Y:S02]  /*15e40*/  LOP3.LUT R29, R41, 0xffff, RZ, 0xc0, !PT ;  /* 0x0000ffff291d7812 */ /* 0x008fe400078ec0ff */
[--C-:B------:R-:W-:Y:S02]  /*15e50*/  PRMT R41, R170, 0x3340, R144.reuse ;  /* 0x00003340aa297816 */ /* 0x100fe40000000090 */
[----:B------:R-:W-:Y:S02]  /*15e60*/  SHF.R.U32.HI R144, RZ, 0x8, R144 ;  /* 0x00000008ff907819 */ /* 0x000fe40000011690 */
[----:B0-----:R-:W-:-:S04]  /*15e70*/  LOP3.LUT R33, R37, 0xffff, RZ, 0xc0, !PT ;  /* 0x0000ffff25217812 */ /* 0x001fc800078ec0ff */
[----:B------:R-:W-:Y:S02]  /*15e80*/  PRMT R37, R33, 0x3340, R246 ;  /* 0x0000334021257816 */ /* 0x000fe400000000f6 */
[----:B------:R-:W-:-:S03]  /*15e90*/  SHF.R.U32.HI R35, RZ, 0x8, R33 ;  /* 0x00000008ff237819 */ /* 0x000fc60000011621 */
[----:B------:R0:W-:Y:S01]  /*15ea0*/  STL [R1+0x1394], R37 ;  /* 0x0013942501007387 */ /* 0x0001e20000100800 */
[----:B------:R-:W-:-:S03]  /*15eb0*/  SHF.R.U32.HI R246, RZ, 0x8, R246 ;  /* 0x00000008fff67819 */ /* 0x000fc600000116f6 */
[----:B------:R1:W-:Y:S01]  /*15ec0*/  STL [R1+0x1390], R41 ;  /* 0x0013902901007387 */ /* 0x0003e20000100800 */
[----:B------:R-:W-:Y:S02]  /*15ed0*/  SHF.R.U32.HI R33, RZ, 0x8, R170 ;  /* 0x00000008ff217819 */ /* 0x000fe400000116aa */
[----:B0-----:R-:W-:Y:S02]  /*15ee0*/  SHF.R.U32.HI R37, RZ, 0x8, R29 ;  /* 0x00000008ff257819 */ /* 0x001fe4000001161d */
[----:B-1----:R-:W-:Y:S02]  /*15ef0*/  PRMT R41, R29, 0x3340, R240 ;  /* 0x000033401d297816 */ /* 0x002fe400000000f0 */
[----:B------:R-:W-:Y:S02]  /*15f00*/  SHF.R.U32.HI R29, RZ, 0x8, R31 ;  /* 0x00000008ff1d7819 */ /* 0x000fe4000001161f */
[----:B------:R-:W-:Y:S02]  /*15f10*/  PRMT R31, R31, 0x3340, R242 ;  /* 0x000033401f1f7816 */ /* 0x000fe400000000f2 */
[----:B------:R-:W-:-:S02]  /*15f20*/  SHF.R.U32.HI R240, RZ, 0x8, R240 ;  /* 0x00000008fff07819 */ /* 0x000fc400000116f0 */
[----:B------:R-:W-:Y:S02]  /*15f30*/  LOP3.LUT R35, R35, 0xffff, RZ, 0xc0, !PT ;  /* 0x0000ffff23237812 */ /* 0x000fe400078ec0ff */
[----:B------:R-:W-:Y:S01]  /*15f40*/  LOP3.LUT R246, R246, 0xffff, RZ, 0xc0, !PT ;  /* 0x0000fffff6f67812 */ /* 0x000fe200078ec0ff */
[----:B------:R-:W-:Y:S01]  /*15f50*/  STL [R1+0x138c], R41 ;  /* 0x00138c2901007387 */ /* 0x000fe20000100800 */
[----:B------:R-:W-:Y:S02]  /*15f60*/  SHF.R.U32.HI R242, RZ, 0x8, R242 ;  /* 0x00000008fff27819 */ /* 0x000fe400000116f2 */
[----:B------:R-:W-:Y:S01]  /*15f70*/  LOP3.LUT R33, R33, 0xffff, RZ, 0xc0, !PT ;  /* 0x0000ffff21217812 */ /* 0x000fe200078ec0ff */
[----:B------:R0:W-:Y:S01]  /*15f80*/  STL [R1+0x13f0], R31 ;  /* 0x0013f01f01007387 */ /* 0x0001e20000100800 */
[----:B------:R-:W-:Y:S02]  /*15f90*/  LOP3.LUT R144, R144, 0xffff, RZ, 0xc0, !PT ;  /* 0x0000ffff90907812 */ /* 0x000fe400078ec0ff */
[----:B------:R-:W-:-:S02]  /*15fa0*/  LOP3.LUT R37, R37, 0xffff, RZ, 0xc0, !PT ;  /* 0x0000ffff25257812 */ /* 0x000fc400078ec0ff */
[----:B------:R-:W-:Y:S02]  /*15fb0*/  LOP3.LUT R240, R240, 0xffff, RZ, 0xc0, !PT ;  /* 0x0000fffff0f07812 */ /* 0x000fe400078ec0ff */
[----:B------:R-:W-:Y:S02]  /*15fc0*/  LOP3.LUT R29, R29, 0xffff, RZ, 0xc0, !PT ;  /* 0x0000ffff1d1d7812 */ /* 0x000fe400078ec0ff */
[----:B0-----:R-:W-:Y:S02]  /*15fd0*/  PRMT R31, R35, 0x3340, R246 ;  /* 0x00003340231f7816 */ /* 0x001fe400000000f6 */
[----:B------:R-:W-:Y:S02]  /*15fe0*/  LOP3.LUT R242, R242, 0xffff, RZ, 0xc0, !PT ;  /* 0x0000fffff2f27812 */ /* 0x000fe400078ec0ff */
[----:B------:R-:W-:Y:S01]  /*15ff0*/  PRMT R35, R33, 0x3340, R144 ;  /* 0x0000334021237816 */ /* 0x000fe20000000090 */
[----:B------:R0:W-:Y:S01]  /*16000*/  STL [R1+0x1158], R31 ;  /* 0x0011581f01007387 */ /* 0x0001e20000100800 */
[----:B------:R-:W-:-:S03]  /*16010*/  PRMT R33, R37, 0x3340, R240 ;  /* 0x0000334025217816 */ /* 0x000fc600000000f0 */
[----:B------:R1:W-:Y:S01]  /*16020*/  STL [R1+0x1154], R35 ;  /* 0x0011542301007387 */ /* 0x0003e20000100800 */
[----:B0-----:R-:W-:-:S03]  /*16030*/  PRMT R31, R29, 0x3340, R242 ;  /* 0x000033401d1f7816 */ /* 0x001fc600000000f2 */
[----:B------:R-:W-:Y:S04]  /*16040*/  STL [R1+0x1144], R33 ;  /* 0x0011442101007387 */ /* 0x000fe80000100800 */
[----:B------:R-:W3:Y:S04]  /*16050*/  LDL.LU R43, [R1+0x41c] ;  /* 0x00041c00012b7983 */ /* 0x000ee80000300800 */
[----:B------:R0:W-:Y:S04]  /*16060*/  STL [R1+0x1298], R31 ;  /* 0x0012981f01007387 */ /* 0x0001e80000100800 */
[----:B------:R-:W4:Y:S01]  /*16070*/  LDL.LU R41, [R1+0x414] ;  /* 0x0004140001297983 */ /* 0x000f220000300800 */
[----:B------:R-:W-:-:S02]  /*16080*/  F2FP.SATFINITE.E5M2.F32.PACK_AB_MERGE_C R140, R141, R140, RZ ;  /* 0x0000008c8d8c723e */ /* 0x000fc400048060ff */
[----:B------:R-:W-:Y:S02]  /*16090*/  LOP3.LUT R174, R174, 0xffff, RZ, 0xc0, !PT ;  /* 0x0000ffffaeae7812 */ /* 0x000fe400078ec0ff */
[----:B------:R-:W-:Y:S02]  /*160a0*/  LOP3.LUT R140, R140, 0xffff, RZ, 0xc0, !PT ;  /* 0x0000ffff8c8c7812 */ /* 0x000fe400078ec0ff */
[----:B------:R-:W-:Y:S02]  /*160b0*/  F2FP.SATFINITE.E5M2.F32.PACK_AB_MERGE_C R136, R137, R136, RZ ;  /* 0x000000888988723e */ /* 0x000fe400048060ff */
[----:B-1----:R-:W-:Y:S02]  /*160c0*/  PRMT R35, R174, 0x3340, R140 ;  /* 0x00003340ae237816 */ /* 0x002fe4000000008c */
[----:B------:R-:W-:Y:S02]  /*160d0*/  LOP3.LUT R238, R238, 0xffff, RZ, 0xc0, !PT ;  /* 0x0000ffffeeee7812 */ /* 0x000fe400078ec0ff */
[----:B------:R-:W-:-:S02]  /*160e0*/  LOP3.LUT R176, R176, 0xffff, RZ, 0xc0, !PT ;  /* 0x0000ffffb0b07812 */ /* 0x000fc400078ec0ff */
[----:B------:R-:W-:Y:S02]  /*160f0*/  LOP3.LUT R136, R136, 0xffff, RZ, 0xc0, !PT ;  /* 0x0000ffff88887812 */ /* 0x000fe400078ec0ff */
[----:B------:R-:W-:Y:S02]  /*16100*/  LOP3.LUT R252, R252, 0xffff, RZ, 0xc0, !PT ;  /* 0x0000fffffcfc7812 */ /* 0x000fe400078ec0ff */
[----:B------:R-:W-:Y:S02]  /*16110*/  PRMT R37, R176, 0x3340, R136 ;  /* 0x00003340b0257816 */ /* 0x000fe40000000088 */
[----:B------:R-:W-:Y:S02]  /*16120*/  LOP3.LUT R248, R248, 0xffff, RZ, 0xc0, !PT ;  /* 0x0000fffff8f87812 */ /* 0x000fe400078ec0ff */
[----:B0-----:R-:W-:Y:S02]  /*16130*/  SHF.R.U32.HI R31, RZ, 0x8, R174 ;  /* 0x00000008ff1f7819 */ /* 0x001fe400000116ae */
[----:B------:R-:W-:-:S02]  /*16140*/  SHF.R.U32.HI R140, RZ, 0x8, R140 ;  /* 0x00000008ff8c7819 */ /* 0x000fc4000001168c */
[----:B------:R-:W-:Y:S02]  /*16150*/  SHF.R.U32.HI R136, RZ, 0x8, R136 ;  /* 0x00000008ff887819 */ /* 0x000fe40000011688 */
[----:B------:R-:W-:Y:S02]  /*16160*/  LOP3.LUT R31, R31, 0xffff, RZ, 0xc0, !PT ;  /* 0x0000ffff1f1f7812 */ /* 0x000fe400078ec0ff */
[----:B------:R-:W-:Y:S02]  /*16170*/  LOP3.LUT R140, R140, 0xffff, RZ, 0xc0, !PT ;  /* 0x0000ffff8c8c7812 */ /* 0x000fe400078ec0ff */
[----:B------:R-:W-:Y:S02]  /*16180*/  LOP3.LUT R136, R136, 0xffff, RZ, 0xc0, !PT ;  /* 0x0000ffff88887812 */ /* 0x000fe400078ec0ff */
[----:B------:R-:W-:Y:S02]  /*16190*/  PRMT R45, R31, 0x3340, R140 ;  /* 0x000033401f2d7816 */ /* 0x000fe4000000008c */
[----:B--2---:R-:W-:-:S02]  /*161a0*/  LOP3.LUT R29, R39, 0xffff, RZ, 0xc0, !PT ;  /* 0x0000ffff271d7812 */ /* 0x004fc400078ec0ff */
[----:B------:R-:W2:Y:S04]  /*161b0*/  LDL.LU R39, [R1+0x404] ;  /* 0x0004040001277983 */ /* 0x000ea80000300800 */
[----:B------:R0:W-:Y:S01]  /*161c0*/  STL [R1+0x13e8], R35 ;  /* 0x0013e82301007387 */ /* 0x0001e20000100800 */
[----:B------:R-:W-:Y:S02]  /*161d0*/  SHF.R.U32.HI R33, RZ, 0x8, R29 ;  /* 0x00000008ff217819 */ /* 0x000fe4000001161d */
[--C-:B0-----:R-:W-:Y:S02]  /*161e0*/  PRMT R35, R29, 0x3340, R238.reuse ;  /* 0x000033401d237816 */ /* 0x101fe400000000ee */
[----:B------:R-:W-:-:S03]  /*161f0*/  SHF.R.U32.HI R238, RZ, 0x8, R238 ;  /* 0x00000008ffee7819 */ /* 0x000fc600000116ee */
[----:B------:R0:W-:Y:S01]  /*16200*/  STL [R1+0x1378], R35 ;  /* 0x0013782301007387 */ /* 0x0001e20000100800 */
[----:B------:R-:W-:-:S03]  /*16210*/  SHF.R.U32.HI R29, RZ, 0x8, R176 ;  /* 0x00000008ff1d7819 */ /* 0x000fc600000116b0 */
[----:B------:R1:W-:Y:S01]  /*16220*/  STL [R1+0x1370], R37 ;  /* 0x0013702501007387 */ /* 0x0003e20000100800 */
[----:B------:R-:W-:Y:S02]  /*16230*/  LOP3.LUT R33, R33, 0xffff, RZ, 0xc0, !PT ;  /* 0x0000ffff21217812 */ /* 0x000fe400078ec0ff */
[----:B------:R-:W-:Y:S02]  /*16240*/  LOP3.LUT R238, R238, 0xffff, RZ, 0xc0, !PT ;  /* 0x0000ffffeeee7812 */ /* 0x000fe400078ec0ff */
[----:B0-----:R-:W-:Y:S02]  /*16250*/  SHF.R.U32.HI R35, RZ, 0x8, R252 ;  /* 0x00000008ff237819 */ /* 0x001fe400000116fc */
[--C-:B-1----:R-:W-:Y:S02]  /*16260*/  PRMT R37, R252, 0x3340, R248.reuse ;  /* 0x00003340fc257816 */ /* 0x102fe400000000f8 */
[----:B------:R-:W-:Y:S02]  /*16270*/  SHF.R.U32.HI R248, RZ, 0x8, R248 ;  /* 0x00000008fff87819 */ /* 0x000fe400000116f8 */
[----:B------:R-:W-:Y:S01]  /*16280*/  LOP3.LUT R29, R29, 0xffff, RZ, 0xc0, !PT ;  /* 0x0000ffff1d1d7812 */ /* 0x000fe200078ec0ff */
[----:B------:R0:W-:Y:S01]  /*16290*/  STL [R1+0x13ec], R37 ;  /* 0x0013ec2501007387 */ /* 0x0001e20000100800 */
[----:B------:R-:W-:-:S02]  /*162a0*/  LOP3.LUT R35, R35, 0xffff, RZ, 0xc0, !PT ;  /* 0x0000ffff23237812 */ /* 0x000fc400078ec0ff */
[----:B------:R-:W-:Y:S02]  /*162b0*/  LOP3.LUT R248, R248, 0xffff, RZ, 0xc0, !PT ;  /* 0x0000fffff8f87812 */ /* 0x000fe400078ec0ff */
[----:B------:R-:W-:Y:S01]  /*162c0*/  PRMT R31, R29, 0x3340, R136 ;  /* 0x000033401d1f7816 */ /* 0x000fe20000000088 */
[----:B------:R-:W-:Y:S01]  /*162d0*/  STL [R1+0x1250], R45 ;  /* 0x0012502d01007387 */ /* 0x000fe20000100800 */
[----:B0-----:R-:W-:Y:S02]  /*162e0*/  PRMT R37, R33, 0x3340, R238 ;  /* 0x0000334021257816 */ /* 0x001fe400000000ee */
[----:B------:R-:W-:-:S03]  /*162f0*/  PRMT R33, R35, 0x3340, R248 ;  /* 0x0000334023217816 */ /* 0x000fc600000000f8 */
[----:B------:R-:W-:Y:S04]  /*16300*/  STL [R1+0x113c], R37 ;  /* 0x00113c2501007387 */ /* 0x000fe80000100800 */
[----:B------:R4:W-:Y:S04]  /*16310*/  STL [R1+0x1134], R31 ;  /* 0x0011341f01007387 */ /* 0x0009e80000100800 */
[----:B------:R2:W-:Y:S01]  /*16320*/  STL [R1+0x1270], R33 ;  /* 0x0012702101007387 */ /* 0x0005e20000100800 */
[----:B----4-:R-:W-:-:S03]  /*16330*/  LOP3.LUT R31, R41, 0xffff, RZ, 0xc0, !PT ;  /* 0x0000ffff291f7812 */ /* 0x010fc600078ec0ff */
[----:B------:R-:W4:Y:S01]  /*16340*/  LDL.LU R41, [R1+0x424] ;  /* 0x0004240001297983 */ /* 0x000f220000300800 */
[----:B------:R-:W-:Y:S02]  /*16350*/  F2FP.SATFINITE.E5M2.F32.PACK_AB_MERGE_C R142, R143, R142, RZ ;  /* 0x0000008e8f8e723e */ /* 0x000fe400048060ff */
[----:B------:R-:W-:Y:S02]  /*16360*/  LOP3.LUT R244, R244, 0xffff, RZ, 0xc0, !PT ;  /* 0x0000fffff4f47812 */ /* 0x000fe400078ec0ff */
[----:B------:R-:W-:Y:S02]  /*16370*/  LOP3.LUT R172, R172, 0xffff, RZ, 0xc0, !PT ;  /* 0x0000ffffacac7812 */ /* 0x000fe400078ec0ff */
[----:B------:R-:W-:Y:S02]  /*16380*/  LOP3.LUT R142, R142, 0xffff, RZ, 0xc0, !PT ;  /* 0x0000ffff8e8e7812 */ /* 0x000fe400078ec0ff */
[----:B---3--:R-:W-:Y:S02]  /*16390*/  LOP3.LUT R29, R43, 0xffff, RZ, 0xc0, !PT ;  /* 0x0000ffff2b1d7812 */ /* 0x008fe400078ec0ff */
[----:B------:R-:W-:-:S02]  /*163a0*/  PRMT R43, R172, 0x3340, R142 ;  /* 0x00003340ac2b7816 */ /* 0x000fc4000000008e */
[----:B------:R-:W-:Y:S02]  /*163b0*/  LOP3.LUT R236, R236, 0xffff, RZ, 0xc0, !PT ;  /* 0x0000ffffecec7812 */ /* 0x000fe400078ec0ff */
[----:B------:R-:W-:Y:S02]  /*163c0*/  LOP3.LUT R232, R232, 0xffff, RZ, 0xc0, !PT ;  /* 0x0000ffffe8e87812 */ /* 0x000fe400078ec0ff */
[----:B------:R-:W-:-:S04]  /*163d0*/  SHF.R.U32.HI R142, RZ, 0x8, R142 ;  /* 0x00000008ff8e7819 */ /* 0x000fc8000001168e */
[----:B------:R-:W-:Y:S02]  /*163e0*/  LOP3.LUT R142, R142, 0xffff, RZ, 0xc0, !PT ;  /* 0x0000ffff8e8e7812 */ /* 0x000fe400078ec0ff */
[----:B--2---:R-:W-:Y:S02]  /*163f0*/  LOP3.LUT R33, R39, 0xffff, RZ, 0xc0, !PT ;  /* 0x0000ffff27217812 */ /* 0x004fe400078ec0ff */
[----:B------:R-:W2:Y:S02]  /*16400*/  LDL.LU R39, [R1+0x418] ;  /* 0x0004180001277983 */ /* 0x000ea40000300800 */
[----:B------:R-:W-:Y:S02]  /*16410*/  PRMT R37, R33, 0x3340, R244 ;  /* 0x0000334021257816 */ /* 0x000fe400000000f4 */
[----:B------:R-:W-:-:S03]  /*16420*/  SHF.R.U32.HI R35, RZ, 0x8, R33 ;  /* 0x00000008ff237819 */ /* 0x000fc60000011621 */
[----:B------:R0:W-:Y:S01]  /*16430*/  STL [R1+0x13e4], R37 ;  /* 0x0013e42501007387 */ /* 0x0001e20000100800 */
[----:B------:R-:W-:-:S03]  /*16440*/  SHF.R.U32.HI R244, RZ, 0x8, R244 ;  /* 0x00000008fff47819 */ /* 0x000fc600000116f4 */
[----:B------:R1:W-:Y:S01]  /*16450*/  STL [R1+0x13e0], R43 ;  /* 0x0013e02b01007387 */ /* 0x0003e20000100800 */
[----:B------:R-:W-:Y:S02]  /*16460*/  SHF.R.U32.HI R33, RZ, 0x8, R172 ;  /* 0x00000008ff217819 */ /* 0x000fe400000116ac */
[----:B0-----:R-:W-:Y:S02]  /*16470*/  SHF.R.U32.HI R37, RZ, 0x8, R31 ;  /* 0x00000008ff257819 */ /* 0x001fe4000001161f */
[--C-:B-1----:R-:W-:Y:S02]  /*16480*/  PRMT R43, R31, 0x3340, R236.reuse ;  /* 0x000033401f2b7816 */ /* 0x102fe400000000ec */
[----:B------:R-:W-:Y:S02]  /*16490*/  SHF.R.U32.HI R31, RZ, 0x8, R29 ;  /* 0x00000008ff1f7819 */ /* 0x000fe4000001161d */
[----:B------:R-:W-:Y:S02]  /*164a0*/  SHF.R.U32.HI R236, RZ, 0x8, R236 ;  /* 0x00000008ffec7819 */ /* 0x000fe400000116ec */
[----:B------:R-:W-:-:S02]  /*164b0*/  PRMT R29, R29, 0x3340, R232 ;  /* 0x000033401d1d7816 */ /* 0x000fc400000000e8 */
[----:B------:R-:W-:Y:S02]  /*164c0*/  SHF.R.U32.HI R232, RZ, 0x8, R232 ;  /* 0x00000008ffe87819 */ /* 0x000fe400000116e8 */
[----:B------:R-:W-:Y:S02]  /*164d0*/  LOP3.LUT R35, R35, 0xffff, RZ, 0xc0, !PT ;  /* 0x0000ffff23237812 */ /* 0x000fe400078ec0ff */
[----:B------:R-:W-:Y:S02]  /*164e0*/  LOP3.LUT R244, R244, 0xffff, RZ, 0xc0, !PT ;  /* 0x0000fffff4f47812 */ /* 0x000fe400078ec0ff */
[----:B------:R-:W-:Y:S01]  /*164f0*/  LOP3.LUT R33, R33, 0xffff, RZ, 0xc0, !PT ;  /* 0x0000ffff21217812 */ /* 0x000fe200078ec0ff */
[----:B------:R0:W-:Y:S01]  /*16500*/  STL [R1+0x1350], R43 ;  /* 0x0013502b01007387 */ /* 0x0001e20000100800 */
[----:B------:R-:W-:Y:S02]  /*16510*/  LOP3.LUT R37, R37, 0xffff, RZ, 0xc0, !PT ;  /* 0x0000ffff25257812 */ /* 0x000fe400078ec0ff */
[----:B------:R-:W-:Y:S01]  /*16520*/  LOP3.LUT R236, R236, 0xffff, RZ, 0xc0, !PT ;  /* 0x0000ffffecec7812 */ /* 0x000fe200078ec0ff */
[----:B------:R1:W-:Y:S01]  /*16530*/  STL [R1+0x13dc], R29 ;  /* 0x0013dc1d01007387 */ /* 0x0003e20000100800 */
[----:B------:R-:W-:-:S02]  /*16540*/  LOP3.LUT R31, R31, 0xffff, RZ, 0xc0, !PT ;  /* 0x0000ffff1f1f7812 */ /* 0x000fc400078ec0ff */
[----:B------:R-:W-:Y:S02]  /*16550*/  LOP3.LUT R232, R232, 0xffff, RZ, 0xc0, !PT ;  /* 0x0000ffffe8e87812 */ /* 0x000fe400078ec0ff */
[----:B0-----:R-:W-:Y:S02]  /*16560*/  PRMT R43, R35, 0x3340, R244 ;  /* 0x00003340232b7816 */ /* 0x001fe400000000f4 */
[----:B------:R-:W-:Y:S02]  /*16570*/  PRMT R35, R37, 0x3340, R236 ;  /* 0x0000334025237816 */ /* 0x000fe400000000ec */
[----:B-1----:R-:W-:Y:S02]  /*16580*/  PRMT R29, R33, 0x3340, R142 ;  /* 0x00003340211d7816 */ /* 0x002fe4000000008e */
[----:B------:R-:W-:Y:S01]  /*16590*/  PRMT R33, R31, 0x3340, R232 ;  /* 0x000033401f217816 */ /* 0x000fe200000000e8 */
[----:B------:R0:W-:Y:S04]  /*165a0*/  STL [R1+0x1244], R43 ;  /* 0x0012442b01007387 */ /* 0x0001e80000100800 */
[----:B------:R4:W-:Y:S04]  /*165b0*/  STL [R1+0x1230], R29 ;  /* 0x0012301d01007387 */ /* 0x0009e80000100800 */
[----:B------:R1:W-:Y:S04]  /*165c0*/  STL [R1+0x1128], R35 ;  /* 0x0011282301007387 */ /* 0x0003e80000100800 */
[----:B------:R3:W-:Y:S04]  /*165d0*/  STL [R1+0x1224], R33 ;  /* 0x0012242101007387 */ /* 0x0007e80000100800 */
[----:B0-----:R-:W3:Y:S01]  /*165e0*/  LDL.LU R43, [R1+0x42c] ;  /* 0x00042c00012b7983 */ /* 0x001ee20000300800 */
[----:B----4-:R-:W-:-:S03]  /*165f0*/  LOP3.LUT R29, R41, 0xffff, RZ, 0xc0, !PT ;  /* 0x0000ffff291d7812 */ /* 0x010fc600078ec0ff */
[----:B------:R-:W4:Y:S01]  /*16600*/  LDL.LU R41, [R1+0x428] ;  /* 0x0004280001297983 */ /* 0x000f220000300800 */
[----:B------:R-:W-:Y:S02]  /*16610*/  F2FP.SATFINITE.E5M2.F32.PACK_AB_MERGE_C R132, R133, R132, RZ ;  /* 0x000000848584723e */ /* 0x000fe400048060ff */
[----:B------:R-:W-:Y:S02]  /*16620*/  LOP3.LUT R234, R234, 0xffff, RZ, 0xc0, !PT ;  /* 0x0000ffffeaea7812 */ /* 0x000fe400078ec0ff */
[----:B------:R-:W-:Y:S02]  /*16630*/  LOP3.LUT R180, R180, 0xffff, RZ, 0xc0, !PT ;  /* 0x0000ffffb4b47812 */ /* 0x000fe400078ec0ff */
[----:B------:R-:W-:Y:S02]  /*16640*/  LOP3.LUT R132, R132, 0xffff, RZ, 0xc0, !PT ;  /* 0x0000ffff84847812 */ /* 0x000fe400078ec0ff */
[----:B------:R-:W-:Y:S02]  /*16650*/  LOP3.LUT R228, R228, 0xffff, RZ, 0xc0, !PT ;  /* 0x0000ffffe4e47812 */ /* 0x000fe400078ec0ff */
[----:B------:R-:W-:-:S02]  /*16660*/  PRMT R37, R180, 0x3340, R132 ;  /* 0x00003340b4257816 */ /* 0x000fc40000000084 */
[----:B------:R-:W-:Y:S02]  /*16670*/  F2FP.SATFINITE.E5M2.F32.PACK_AB_MERGE_C R134, R135, R134, RZ ;  /* 0x000000868786723e */ /* 0x000fe400048060ff */
[----:B------:R-:W-:Y:S02]  /*16680*/  LOP3.LUT R178, R178, 0xffff, RZ, 0xc0, !PT ;  /* 0x0000ffffb2b27812 */ /* 0x000fe400078ec0ff */
[----:B------:R-:W-:Y:S02]  /*16690*/  LOP3.LUT R134, R134, 0xffff, RZ, 0xc0, !PT ;  /* 0x0000ffff86867812 */ /* 0x000fe400078ec0ff */
[----:B------:R-:W-:-:S04]  /*166a0*/  SHF.R.U32.HI R132, RZ, 0x8, R132 ;  /* 0x00000008ff847819 */ /* 0x000fc80000011684 */
[----:B------:R-:W-:Y:S02]  /*166b0*/  LOP3.LUT R132, R132, 0xffff, RZ, 0xc0, !PT ;  /* 0x0000ffff84847812 */ /* 0x000fe400078ec0ff */
[----:B--2---:R-:W-:Y:S02]  /*166c0*/  LOP3.LUT R31, R39, 0xffff, RZ, 0xc0, !PT ;  /* 0x0000ffff271f7812 */ /* 0x004fe400078ec0ff */
[----:B------:R-:W2:Y:S02]  /*166d0*/  LDL.LU R39, [R1+0x420] ;  /* 0x0004200001277983 */ /* 0x000ea40000300800 */
[----:B-1----:R-:W-:-:S05]  /*166e0*/  PRMT R35, R31, 0x3340, R234 ;  /* 0x000033401f237816 */ /* 0x002fca00000000ea */
[----:B------:R-:W-:Y:S01]  /*166f0*/  STL [R1+0x13d8], R35 ;  /* 0x0013d82301007387 */ /* 0x000fe20000100800 */
[----:B---3--:R-:W-:-:S03]  /*16700*/  SHF.R.U32.HI R33, RZ, 0x8, R31 ;  /* 0x00000008ff217819 */ /* 0x008fc6000001161f */
[----:B------:R0:W-:Y:S01]  /*16710*/  STL [R1+0x13d4], R37 ;  /* 0x0013d42501007387 */ /* 0x0001e20000100800 */
[----:B------:R-:W-:Y:S02]  /*16720*/  SHF.R.U32.HI R234, RZ, 0x8, R234 ;  /* 0x00000008ffea7819 */ /* 0x000fe400000116ea */
[----:B------:R-:W-:Y:S02]  /*16730*/  SHF.R.U32.HI R31, RZ, 0x8, R180 ;  /* 0x00000008ff1f7819 */ /* 0x000fe400000116b4 */
[----:B0-----:R-:W-:Y:S02]  /*16740*/  PRMT R37, R29, 0x3340, R228 ;  /* 0x000033401d257816 */ /* 0x001fe400000000e4 */
[----:B------:R-:W-:Y:S02]  /*16750*/  SHF.R.U32.HI R35, RZ, 0x8, R29 ;  /* 0x00000008ff237819 */ /* 0x000fe4000001161d */
[----:B------:R-:W-:Y:S01]  /*16760*/  LOP3.LUT R33, R33, 0xffff, RZ, 0xc0, !PT ;  /* 0x0000ffff21217812 */ /* 0x000fe200078ec0ff */
[----:B------:R0:W-:Y:S01]  /*16770*/  STL [R1+0x13cc], R37 ;  /* 0x0013cc2501007387 */ /* 0x0001e20000100800 */
[----:B------:R-:W-:-:S02]  /*16780*/  LOP3.LUT R234, R234, 0xffff, RZ, 0xc0, !PT ;  /* 0x0000ffffeaea7812 */ /* 0x000fc400078ec0ff */
[----:B------:R-:W-:Y:S02]  /*16790*/  SHF.R.U32.HI R29, RZ, 0x8, R178 ;  /* 0x00000008ff1d7819 */ /* 0x000fe400000116b2 */
[----:B------:R-:W-:Y:S02]  /*167a0*/  SHF.R.U32.HI R228, RZ, 0x8, R228 ;  /* 0x00000008ffe47819 */ /* 0x000fe400000116e4 */
[--C-:B0-----:R-:W-:Y:S02]  /*167b0*/  PRMT R37, R178, 0x3340, R134.reuse ;  /* 0x00003340b2257816 */ /* 0x101fe40000000086 */
[----:B------:R-:W-:Y:S02]  /*167c0*/  SHF.R.U32.HI R134, RZ, 0x8, R134 ;  /* 0x00000008ff867819 */ /* 0x000fe40000011686 */
[----:B------:R-:W-:Y:S02]  /*167d0*/  LOP3.LUT R31, R31, 0xffff, RZ, 0xc0, !PT ;  /* 0x0000ffff1f1f7812 */ /* 0x000fe400078ec0ff */
[----:B------:R-:W-:-:S02]  /*167e0*/  PRMT R33, R33, 0x3340, R234 ;  /* 0x0000334021217816 */ /* 0x000fc400000000ea */
[----:B------:R-:W-:Y:S02]  /*167f0*/  LOP3.LUT R29, R29, 0xffff, RZ, 0xc0, !PT ;  /* 0x0000ffff1d1d7812 */ /* 0x000fe400078ec0ff */
[----:B------:R-:W-:Y:S01]  /*16800*/  LOP3.LUT R134, R134, 0xffff, RZ, 0xc0, !PT ;  /* 0x0000ffff86867812 */ /* 0x000fe200078ec0ff */
[----:B------:R0:W-:Y:S01]  /*16810*/  STL [R1+0x13d0], R37 ;  /* 0x0013d02501007387 */ /* 0x0001e20000100800 */
[----:B------:R-:W-:Y:S02]  /*16820*/  LOP3.LUT R35, R35, 0xffff, RZ, 0xc0, !PT ;  /* 0x0000ffff23237812 */ /* 0x000fe400078ec0ff */
[----:B------:R-:W-:Y:S01]  /*16830*/  LOP3.LUT R228, R228, 0xffff, RZ, 0xc0, !PT ;  /* 0x0000ffffe4e47812 */ /* 0x000fe200078ec0ff */
[----:B------:R1:W-:Y:S01]  /*16840*/  STL [R1+0x1204], R33 ;  /* 0x0012042101007387 */ /* 0x0003e20000100800 */
[----:B0-----:R-:W-:Y:S02]  /*16850*/  PRMT R37, R31, 0x3340, R132 ;  /* 0x000033401f257816 */ /* 0x001fe40000000084 */
[----:B------:R-:W-:-:S02]  /*16860*/  PRMT R31, R29, 0x3340, R134 ;  /* 0x000033401d1f7816 */ /* 0x000fc40000000086 */
[----:B-1----:R-:W-:Y:S01]  /*16870*/  PRMT R33, R35, 0x3340, R228 ;  /* 0x0000334023217816 */ /* 0x002fe200000000e4 */
[----:B------:R-:W-:Y:S04]  /*16880*/  STL [R1+0x11f8], R37 ;  /* 0x0011f82501007387 */ /* 0x000fe80000100800 */
[----:B------:R4:W-:Y:S04]  /*16890*/  STL [R1+0x11f0], R31 ;  /* 0x0011f01f01007387 */ /* 0x0009e80000100800 */
[----:B------:R2:W-:Y:S01]  /*168a0*/  STL [R1+0x11e4], R33 ;  /* 0x0011e42101007387 */ /* 0x0005e20000100800 */
[----:B----4-:R-:W-:-:S03]  /*168b0*/  LOP3.LUT R31, R41, 0xffff, RZ, 0xc0, !PT ;  /* 0x0000ffff291f7812 */ /* 0x010fc600078ec0ff */
[----:B------:R-:W3:Y:S01]  /*168c0*/  LDL.LU R41, [R1+0x434] ;  /* 0x0004340001297983 */ /* 0x000ee20000300800 */
[----:B------:R-:W-:Y:S02]  /*168d0*/  LOP3.LUT R29, R43, 0xffff, RZ, 0xc0, !PT ;  /* 0x0000ffff2b1d7812 */ /* 0x000fe400078ec0ff */
[----:B------:R-:W-:Y:S02]  /*168e0*/  LOP3.LUT R224, R224, 0xffff, RZ, 0xc0, !PT ;  /* 0x0000ffffe0e07812 */ /* 0x000fe400078ec0ff */
[----:B------:R-:W-:Y:S02]  /*168f0*/  LOP3.LUT R226, R226, 0xffff, RZ, 0xc0, !PT ;  /* 0x0000ffffe2e27812 */ /* 0x000fe400078ec0ff */
[----:B------:R-:W-:Y:S02]  /*16900*/  PRMT R37, R29, 0x3340, R224 ;  /* 0x000033401d257816 */ /* 0x000fe400000000e0 */
[----:B------:R-:W-:Y:S02]  /*16910*/  LOP3.LUT R230, R230, 0xffff, RZ, 0xc0, !PT ;  /* 0x0000ffffe6e67812 */ /* 0x000fe400078ec0ff */
[----:B------:R-:W-:-:S02]  /*16920*/  F2FP.SATFINITE.E5M2.F32.PACK_AB_MERGE_C R128, R129, R128, RZ ;  /* 0x000000808180723e */ /* 0x000fc400048060ff */
[----:B------:R-:W-:Y:S02]  /*16930*/  LOP3.LUT R182, R182, 0xffff, RZ, 0xc0, !PT ;  /* 0x0000ffffb6b67812 */ /* 0x000fe400078ec0ff */
[----:B------:R-:W-:Y:S02]  /*16940*/  LOP3.LUT R128, R128, 0xffff, RZ, 0xc0, !PT ;  /* 0x0000ffff80807812 */ /* 0x000fe400078ec0ff */
[----:B------:R-:W-:Y:S02]  /*16950*/  SHF.R.U32.HI R35, RZ, 0x8, R29 ;  /* 0x00000008ff237819 */ /* 0x000fe4000001161d */
[----:B------:R-:W-:Y:S02]  /*16960*/  SHF.R.U32.HI R29, RZ, 0x8, R31 ;  /* 0x00000008ff1d7819 */ /* 0x000fe4000001161f */
[----:B------:R-:W-:Y:S02]  /*16970*/  SHF.R.U32.HI R224, RZ, 0x8, R224 ;  /* 0x00000008ffe07819 */ /* 0x000fe400000116e0 */
[----:B------:R-:W-:-:S02]  /*16980*/  LOP3.LUT R35, R35, 0xffff, RZ, 0xc0, !PT ;  /* 0x0000ffff23237812 */ /* 0x000fc400078ec0ff */
[----:B------:R-:W-:Y:S02]  /*16990*/  LOP3.LUT R224, R224, 0xffff, RZ, 0xc0, !PT ;  /* 0x0000ffffe0e07812 */ /* 0x000fe400078ec0ff */
[----:B------:R-:W-:Y:S02]  /*169a0*/  LOP3.LUT R29, R29, 0xffff, RZ, 0xc0, !PT ;  /* 0x0000ffff1d1d7812 */ /* 0x000fe400078ec0ff */
[----:B--2---:R-:W-:Y:S02]  /*169b0*/  LOP3.LUT R33, R39, 0xffff, RZ, 0xc0, !PT ;  /* 0x0000ffff27217812 */ /* 0x004fe400078ec0ff */
[----:B------:R-:W2:Y:S04]  /*169c0*/  LDL.LU R39, [R1+0x430] ;  /* 0x0004300001277983 */ /* 0x000ea80000300800 */
[----:B------:R0:W-:Y:S02]  /*169d0*/  STL [R1+0x13c8], R37 ;  /* 0x0013c82501007387 */ /* 0x0001e40000100800 */
[----:B0-----:R-:W-:-:S05]  /*169e0*/  PRMT R37, R31, 0x3340, R226 ;  /* 0x000033401f257816 */ /* 0x001fca00000000e2 */
[----:B------:R0:W-:Y:S01]  /*169f0*/  STL [R1+0x13c4], R37 ;  /* 0x0013c42501007387 */ /* 0x0001e20000100800 */
[----:B------:R-:W-:Y:S02]  /*16a00*/  SHF.R.U32.HI R31, RZ, 0x8, R33 ;  /* 0x00000008ff1f7819 */ /* 0x000fe40000011621 */
[--C-:B0-----:R-:W-:Y:S02]  /*16a10*/  PRMT R37, R33, 0x3340, R230.reuse ;  /* 0x0000334021257816 */ /* 0x101fe400000000e6 */
[----:B------:R-:W-:-:S03]  /*16a20*/  SHF.R.U32.HI R230, RZ, 0x8, R230 ;  /* 0x00000008ffe67819 */ /* 0x000fc600000116e6 */
[----:B------:R0:W-:Y:S01]  /*16a30*/  STL [R1+0x13c0], R37 ;  /* 0x0013c02501007387 */ /* 0x0001e20000100800 */
[----:B------:R-:W-:Y:S02]  /*16a40*/  SHF.R.U32.HI R33, RZ, 0x8, R182 ;  /* 0x00000008ff217819 */ /* 0x000fe400000116b6 */
[----:B------:R-:W-:Y:S02]  /*16a50*/  SHF.R.U32.HI R226, RZ, 0x8, R226 ;  /* 0x00000008ffe27819 */ /* 0x000fe400000116e2 */
[----:B------:R-:W-:Y:S02]  /*16a60*/  LOP3.LUT R31, R31, 0xffff, RZ, 0xc0, !PT ;  /* 0x0000ffff1f1f7812 */ /* 0x000fe400078ec0ff */
[--C-:B0-----:R-:W-:Y:S02]  /*16a70*/  PRMT R37, R182, 0x3340, R128.reuse ;  /* 0x00003340b6257816 */ /* 0x101fe40000000080 */
[----:B------:R-:W-:Y:S02]  /*16a80*/  SHF.R.U32.HI R128, RZ, 0x8, R128 ;  /* 0x00000008ff807819 */ /* 0x000fe40000011680 */
[----:B------:R-:W-:-:S02]  /*16a90*/  LOP3.LUT R230, R230, 0xffff, RZ, 0xc0, !PT ;  /* 0x0000ffffe6e67812 */ /* 0x000fc400078ec0ff */
[----:B------:R-:W-:Y:S02]  /*16aa0*/  LOP3.LUT R33, R33, 0xffff, RZ, 0xc0, !PT ;  /* 0x0000ffff21217812 */ /* 0x000fe400078ec0ff */
[----:B------:R-:W-:Y:S01]  /*16ab0*/  LOP3.LUT R128, R128, 0xffff, RZ, 0xc0, !PT ;  /* 0x0000ffff80807812 */ /* 0x000fe200078ec0ff */
[----:B------:R0:W-:Y:S01]  /*16ac0*/  STL [R1+0x13bc], R37 ;  /* 0x0013bc2501007387 */ /* 0x0001e20000100800 */
[----:B------:R-:W-:Y:S02]  /*16ad0*/  LOP3.LUT R226, R226, 0xffff, RZ, 0xc0, !PT ;  /* 0x0000ffffe2e27812 */ /* 0x000fe400078ec0ff */
[----:B------:R-:W-:Y:S02]  /*16ae0*/  PRMT R43, R31, 0x3340, R230 ;  /* 0x000033401f2b7816 */ /* 0x000fe400000000e6 */
[----:B------:R-:W-:Y:S02]  /*16af0*/  PRMT R31, R35, 0x3340, R224 ;  /* 0x00003340231f7816 */ /* 0x000fe400000000e0 */
[----:B0-----:R-:W-:-:S02]  /*16b00*/  PRMT R37, R33, 0x3340, R128 ;  /* 0x0000334021257816 */ /* 0x001fc40000000080 */
[----:B------:R-:W-:Y:S01]  /*16b10*/  PRMT R33, R29, 0x3340, R226 ;  /* 0x000033401d217816 */ /* 0x000fe200000000e2 */
[----:B------:R0:W-:Y:S04]  /*16b20*/  STL [R1+0x11d4], R43 ;  /* 0x0011d42b01007387 */ /* 0x0001e80000100800 */
[----:B------:R-:W-:Y:S04]  /*16b30*/  STL [R1+0x11d8], R37 ;  /* 0x0011d82501007387 */ /* 0x000fe80000100800 */
[----:B------:R2:W-:Y:S04]  /*16b40*/  STL [R1+0x11dc], R31 ;  /* 0x0011dc1f01007387 */ /* 0x0005e80000100800 */
[----:B------:R-:W-:Y:S04]  /*16b50*/  STL [R1+0x11e0], R33 ;  /* 0x0011e02101007387 */ /* 0x000fe80000100800 */
[----:B0-----:R-:W4:Y:S01]  /*16b60*/  LDL.LU R43, [R1+0x43c] ;  /* 0x00043c00012b7983 */ /* 0x001f220000300800 */
[----:B---3--:R-:W-:-:S03]  /*16b70*/  LOP3.LUT R29, R41, 0xffff, RZ, 0xc0, !PT ;  /* 0x0000ffff291d7812 */ /* 0x008fc600078ec0ff */
[----:B------:R-:W3:Y:S01]  /*16b80*/  LDL.LU R41, [R1+0x438] ;  /* 0x0004380001297983 */ /* 0x000ee20000300800 */
[----:B------:R-:W-:Y:S02]  /*16b90*/  F2FP.SATFINITE.E5M2.F32.PACK_AB_MERGE_C R124, R125, R124, RZ ;  /* 0x0000007c7d7c723e */ /* 0x000fe400048060ff */
[----:B------:R-:W-:Y:S02]  /*16ba0*/  LOP3.LUT R222, R222, 0xffff, RZ, 0xc0, !PT ;  /* 0x0000ffffdede7812 */ /* 0x000fe400078ec0ff */
[----:B------:R-:W-:Y:S02]  /*16bb0*/  LOP3.LUT R186, R186, 0xffff, RZ, 0xc0, !PT ;  /* 0x0000ffffbaba7812 */ /* 0x000fe400078ec0ff */
[----:B------:R-:W-:Y:S02]  /*16bc0*/  LOP3.LUT R124, R124, 0xffff, RZ, 0xc0, !PT ;  /* 0x0000ffff7c7c7812 */ /* 0x000fe400078ec0ff */
[----:B------:R-:W-:Y:S02]  /*16bd0*/  LOP3.LUT R220, R220, 0xffff, RZ, 0xc0, !PT ;  /* 0x0000ffffdcdc7812 */ /* 0x000fe400078ec0ff */
[----:B------:R-:W-:-:S02]  /*16be0*/  F2FP.SATFINITE.E5M2.F32.PACK_AB_MERGE_C R126, R127, R126, RZ ;  /* 0x0000007e7f7e723e */ /* 0x000fc400048060ff */
[----:B------:R-:W-:Y:S02]  /*16bf0*/  LOP3.LUT R184, R184, 0xffff, RZ, 0xc0, !PT ;  /* 0x0000ffffb8b87812 */ /* 0x000fe400078ec0ff */
[----:B------:R-:W-:Y:S02]  /*16c00*/  LOP3.LUT R126, R126, 0xffff, RZ, 0xc0, !PT ;  /* 0x0000ffff7e7e7812 */ /* 0x000fe400078ec0ff */
[----:B------:R-:W-:-:S04]  /*16c10*/  SHF.R.U32.HI R35, RZ, 0x8, R186 ;  /* 0x00000008ff237819 */ /* 0x000fc800000116ba */
[----:B------:R-:W-:Y:S02]  /*16c20*/  LOP3.LUT R35, R35, 0xffff, RZ, 0xc0, !PT ;  /* 0x0000ffff23237812 */ /* 0x000fe400078ec0ff */
[----:B------:R-:W-:Y:S02]  /*16c30*/  LOP3.LUT R216, R216, 0xffff, RZ, 0xc0, !PT ;  /* 0x0000ffffd8d87812 */ /* 0x000fe400078ec0ff */
[----:B------:R-:W-:Y:S02]  /*16c40*/  F2FP.SATFINITE.E5M2.F32.PACK_AB_MERGE_C R120, R121, R120, RZ ;  /* 0x000000787978723e */ /* 0x000fe400048060ff */
[----:B------:R-:W-:Y:S02]  /*16c50*/  LOP3.LUT R218, R218, 0xffff, RZ, 0xc0, !PT ;  /* 0x0000ffffdada7812 */ /* 0x000fe400078ec0ff */
[----:B------:R-:W-:Y:S02]  /*16c60*/  LOP3.LUT R188, R188, 0xffff, RZ, 0xc0, !PT ;  /* 0x0000ffffbcbc7812 */ /* 0x000fe400078ec0ff */
[----:B------:R-:W-:-:S02]  /*16c70*/  LOP3.LUT R120, R120, 0xffff, RZ, 0xc0, !PT ;  /* 0x0000ffff78787812 */ /* 0x000fc400078ec0ff */
[----:B------:R-:W-:Y:S02]  /*16c80*/  F2FP.SATFINITE.E5M2.F32.PACK_AB_MERGE_C R116, R117, R116, RZ ;  /* 0x000000747574723e */ /* 0x000fe400048060ff */
[----:B------:R-:W-:Y:S02]  /*16c90*/  LOP3.LUT R193, R193, 0xffff, RZ, 0xc0, !PT ;  /* 0x0000ffffc1c17812 */ /* 0x000fe400078ec0ff */
[----:B------:R-:W-:Y:S02]  /*16ca0*/  LOP3.LUT R116, R116, 0xffff, RZ, 0xc0, !PT ;  /* 0x0000ffff74747812 */ /* 0x000fe400078ec0ff */
[----:B--2---:R-:W-:Y:S02]  /*16cb0*/  LOP3.LUT R31, R39, 0xffff, RZ, 0xc0, !PT ;  /* 0x0000ffff271f7812 */ /* 0x004fe400078ec0ff */
[----:B------:R-:W-:Y:S02]  /*16cc0*/  PRMT R39, R186, 0x3340, R124 ;  /* 0x00003340ba277816 */ /* 0x000fe4000000007c */
[----:B------:R-:W-:-:S05]  /*16cd0*/  PRMT R37, R31, 0x3340, R222 ;  /* 0x000033401f257816 */ /* 0x000fca00000000de */
[----:B------:R-:W-:Y:S04]  /*16ce0*/  STL [R1+0x13b0], R37 ;  /* 0x0013b02501007387 */ /* 0x000fe80000100800 */
[----:B------:R0:W-:Y:S01]  /*16cf0*/  STL [R1+0x13b8], R39 ;  /* 0x0013b82701007387 */ /* 0x0001e20000100800 */
[----:B------:R-:W-:Y:S02]  /*16d00*/  SHF.R.U32.HI R124, RZ, 0x8, R124 ;  /* 0x00000008ff7c7819 */ /* 0x000fe4000001167c */
[----:B0-----:R-:W-:Y:S02]  /*16d10*/  PRMT R39, R29, 0x3340, R220 ;  /* 0x000033401d277816 */ /* 0x001fe400000000dc */
[----:B------:R-:W-:-:S03]  /*16d20*/  SHF.R.U32.HI R37, RZ, 0x8, R29 ;  /* 0x00000008ff257819 */ /* 0x000fc6000001161d */
[----:B------:R0:W-:Y:S01]  /*16d30*/  STL [R1+0x13ac], R39 ;  /* 0x0013ac2701007387 */ /* 0x0001e20000100800 */
[----:B------:R-:W-:Y:S02]  /*16d40*/  SHF.R.U32.HI R29, RZ, 0x8, R184 ;  /* 0x00000008ff1d7819 */ /* 0x000fe400000116b8 */
[----:B------:R-:W-:Y:S02]  /*16d50*/  SHF.R.U32.HI R33, RZ, 0x8, R31 ;  /* 0x00000008ff217819 */ /* 0x000fe4000001161f */
[----:B------:R-:W-:Y:S02]  /*16d60*/  SHF.R.U32.HI R220, RZ, 0x8, R220 ;  /* 0x00000008ffdc7819 */ /* 0x000fe400000116dc */
[--C-:B0-----:R-:W-:Y:S02]  /*16d70*/  PRMT R39, R184, 0x3340, R126.reuse ;  /* 0x00003340b8277816 */ /* 0x101fe4000000007e */
[----:B------:R-:W-:Y:S02]  /*16d80*/  SHF.R.U32.HI R126, RZ, 0x8, R126 ;  /* 0x00000008ff7e7819 */ /* 0x000fe4000001167e */
[----:B------:R-:W-:Y:S01]  /*16d90*/  SHF.R.U32.HI R31, RZ, 0x8, R222 ;  /* 0x00000008ff1f7819 */ /* 0x000fe200000116de */
[----:B------:R0:W-:Y:S01]  /*16da0*/  STL [R1+0x13b4], R39 ;  /* 0x0013b42701007387 */ /* 0x0001e20000100800 */
[----:B------:R-:W-:-:S02]  /*16db0*/  LOP3.LUT R124, R124, 0xffff, RZ, 0xc0, !PT ;  /* 0x0000ffff7c7c7812 */ /* 0x000fc400078ec0ff */
[----:B------:R-:W-:Y:S02]  /*16dc0*/  LOP3.LUT R37, R37, 0xffff, RZ, 0xc0, !PT ;  /* 0x0000ffff25257812 */ /* 0x000fe400078ec0ff */
[----:B------:R-:W-:Y:S02]  /*16dd0*/  LOP3.LUT R220, R220, 0xffff, RZ, 0xc0, !PT ;  /* 0x0000ffffdcdc7812 */ /* 0x000fe400078ec0ff */
[----:B------:R-:W-:Y:S02]  /*16de0*/  LOP3.LUT R33, R33, 0xffff, RZ, 0xc0, !PT ;  /* 0x0000ffff21217812 */ /* 0x000fe400078ec0ff */
[----:B0-----:R-:W-:Y:S02]  /*16df0*/  LOP3.LUT R39, R29, 0xffff, RZ, 0xc0, !PT ;  /* 0x0000ffff1d277812 */ /* 0x001fe400078ec0ff */
[----:B------:R-:W-:Y:S02]  /*16e00*/  LOP3.LUT R29, R126, 0xffff, RZ, 0xc0, !PT ;  /* 0x0000ffff7e1d7812 */ /* 0x000fe400078ec0ff */
[----:B------:R-:W-:-:S02]  /*16e10*/  LOP3.LUT R31, R31, 0xffff, RZ, 0xc0, !PT ;  /* 0x0000ffff1f1f7812 */ /* 0x000fc400078ec0ff */
[----:B------:R-:W-:Y:S02]  /*16e20*/  PRMT R45, R35, 0x3340, R124 ;  /* 0x00003340232d7816 */ /* 0x000fe4000000007c */
[----:B------:R-:W-:Y:S02]  /*16e30*/  PRMT R29, R39, 0x3340, R29 ;  /* 0x00003340271d7816 */ /* 0x000fe4000000001d */
[----:B------:R-:W-:Y:S02]  /*16e40*/  PRMT R35, R37, 0x3340, R220 ;  /* 0x0000334025237816 */ /* 0x000fe400000000dc */
[----:B------:R-:W-:Y:S01]  /*16e50*/  PRMT R33, R33, 0x3340, R31 ;  /* 0x0000334021217816 */ /* 0x000fe2000000001f */
[----:B------:R-:W-:Y:S04]  /*16e60*/  STL [R1+0x11cc], R45 ;  /* 0x0011cc2d01007387 */ /* 0x000fe80000100800 */
[----:B------:R4:W-:Y:S04]  /*16e70*/  STL [R1+0x11d0], R29 ;  /* 0x0011d01d01007387 */ /* 0x0009e80000100800 */
[----:B------:R0:W-:Y:S04]  /*16e80*/  STL [R1+0x11c4], R35 ;  /* 0x0011c42301007387 */ /* 0x0001e80000100800 */
[----:B------:R1:W-:Y:S01]  /*16e90*/  STL [R1+0x11c8], R33 ;  /* 0x0011c82101007387 */ /* 0x0003e20000100800 */
[----:B----4-:R-:W-:-:S03]  /*16ea0*/  LOP3.LUT R29, R43, 0xffff, RZ, 0xc0, !PT ;  /* 0x0000ffff2b1d7812 */ /* 0x010fc600078ec0ff */
[----:B------:R-:W2:Y:S01]  /*16eb0*/  LDL.LU R43, [R1+0x444] ;  /* 0x00044400012b7983 */ /* 0x000ea20000300800 */
[----:B0-----:R-:W-:Y:S02]  /*16ec0*/  PRMT R35, R29, 0x3340, R216 ;  /* 0x000033401d237816 */ /* 0x001fe400000000d8 */
[----:B-1----:R-:W-:Y:S02]  /*16ed0*/  SHF.R.U32.HI R33, RZ, 0x8, R29 ;  /* 0x00000008ff217819 */ /* 0x002fe4000001161d */
[----:B------:R-:W-:Y:S02]  /*16ee0*/  PRMT R37, R188, 0x3340, R120 ;  /* 0x00003340bc257816 */ /* 0x000fe40000000078 */
[----:B---3--:R-:W-:Y:S02]  /*16ef0*/  LOP3.LUT R31, R41, 0xffff, RZ, 0xc0, !PT ;  /* 0x0000ffff291f7812 */ /* 0x008fe400078ec0ff */
[----:B------:R-:W3:Y:S04]  /*16f00*/  LDL.LU R41, [R1+0x440] ;  /* 0x0004400001297983 */ /* 0x000ee80000300800 */
[----:B------:R0:W-:Y:S01]  /*16f10*/  STL [R1+0x13a8], R35 ;  /* 0x0013a82301007387 */ /* 0x0001e20000100800 */
[----:B------:R-:W-:-:S02]  /*16f20*/  SHF.R.U32.HI R29, RZ, 0x8, R31 ;  /* 0x00000008ff1d7819 */ /* 0x000fc4000001161f */
[----:B------:R-:W-:Y:S02]  /*16f30*/  SHF.R.U32.HI R120, RZ, 0x8, R120 ;  /* 0x00000008ff787819 */ /* 0x000fe40000011678 */
[----:B------:R-:W-:Y:S02]  /*16f40*/  SHF.R.U32.HI R216, RZ, 0x8, R216 ;  /* 0x00000008ffd87819 */ /* 0x000fe400000116d8 */
[----:B0-----:R-:W-:Y:S02]  /*16f50*/  PRMT R35, R31, 0x3340, R218 ;  /* 0x000033401f237816 */ /* 0x001fe400000000da */
[----:B------:R-:W-:Y:S02]  /*16f60*/  SHF.R.U32.HI R31, RZ, 0x8, R188 ;  /* 0x00000008ff1f7819 */ /* 0x000fe400000116bc */
[----:B------:R-:W-:Y:S01]  /*16f70*/  SHF.R.U32.HI R218, RZ, 0x8, R218 ;  /* 0x00000008ffda7819 */ /* 0x000fe200000116da */
[----:B------:R0:W-:Y:S01]  /*16f80*/  STL [R1+0x13a4], R35 ;  /* 0x0013a42301007387 */ /* 0x0001e20000100800 */
[----:B------:R-:W-:-:S02]  /*16f90*/  PRMT R39, R193, 0x3340, R116 ;  /* 0x00003340c1277816 */ /* 0x000fc40000000074 */
[----:B------:R-:W-:Y:S01]  /*16fa0*/  SHF.R.U32.HI R116, RZ, 0x8, R116 ;  /* 0x00000008ff747819 */ /* 0x000fe20000011674 */
[----:B------:R1:W-:Y:S01]  /*16fb0*/  STL [R1+0x139c], R37 ;  /* 0x00139c2501007387 */ /* 0x0003e20000100800 */
[----:B------:R-:W-:Y:S02]  /*16fc0*/  LOP3.LUT R33, R33, 0xffff, RZ, 0xc0, !PT ;  /* 0x0000ffff21217812 */ /* 0x000fe400078ec0ff */
[----:B------:R-:W-:Y:S02]  /*16fd0*/  LOP3.LUT R216, R216, 0xffff, RZ, 0xc0, !PT ;  /* 0x0000ffffd8d87812 */ /* 0x000fe400078ec0ff */
[----:B0-----:R-:W-:Y:S02]  /*16fe0*/  SHF.R.U32.HI R35, RZ, 0x8, R193 ;  /* 0x00000008ff237819 */ /* 0x001fe400000116c1 */
[----:B-1----:R-:W-:Y:S02]  /*16ff0*/  LOP3.LUT R37, R31, 0xffff, RZ, 0xc0, !PT ;  /* 0x0000ffff1f257812 */ /* 0x002fe400078ec0ff */
[----:B------:R-:W-:Y:S01]  /*17000*/  LOP3.LUT R31, R120, 0xffff, RZ, 0xc0, !PT ;  /* 0x0000ffff781f7812 */ /* 0x000fe200078ec0ff */
[----:B------:R0:W-:Y:S01]  /*17010*/  STL [R1+0x13a0], R39 ;  /* 0x0013a02701007387 */ /* 0x0001e20000100800 */
[----:B------:R-:W-:-:S02]  /*17020*/  LOP3.LUT R29, R29, 0xffff, RZ, 0xc0, !PT ;  /* 0x0000ffff1d1d7812 */ /* 0x000fc400078ec0ff */
[----:B------:R-:W-:Y:S02]  /*17030*/  LOP3.LUT R218, R218, 0xffff, RZ, 0xc0, !PT ;  /* 0x0000ffffdada7812 */ /* 0x000fe400078ec0ff */
[----:B------:R-:W-:Y:S02]  /*17040*/  LOP3.LUT R35, R35, 0xffff, RZ, 0xc0, !PT ;  /* 0x0000ffff23237812 */ /* 0x000fe400078ec0ff */
[----:B------:R-:W-:Y:S02]  /*17050*/  LOP3.LUT R116, R116, 0xffff, RZ, 0xc0, !PT ;  /* 0x0000ffff74747812 */ /* 0x000fe400078ec0ff */
[----:B0-----:R-:W-:Y:S02]  /*17060*/  PRMT R39, R37, 0x3340, R31 ;  /* 0x0000334025277816 */ /* 0x001fe4000000001f */
[----:B------:R-:W-:Y:S02]  /*17070*/  PRMT R37, R33, 0x3340, R216 ;  /* 0x0000334021257816 */ /* 0x000fe400000000d8 */
[----:B------:R-:W-:-:S02]  /*17080*/  PRMT R31, R29, 0x3340, R218 ;  /* 0x000033401d1f7816 */ /* 0x000fc400000000da */
[----:B------:R-:W-:Y:S01]  /*17090*/  PRMT R33, R35, 0x3340, R116 ;  /* 0x0000334023217816 */ /* 0x000fe20000000074 */
[----:B------:R0:W-:Y:S04]  /*170a0*/  STL [R1+0x11b4], R39 ;  /* 0x0011b42701007387 */ /* 0x0001e80000100800 */
[----:B------:R-:W-:Y:S04]  /*170b0*/  STL [R1+0x11b8], R37 ;  /* 0x0011b82501007387 */ /* 0x000fe80000100800 */
[----:B------:R3:W-:Y:S04]  /*170c0*/  STL [R1+0x11bc], R31 ;  /* 0x0011bc1f01007387 */ /* 0x0007e80000100800 */
[----:B------:R1:W-:Y:S04]  /*170d0*/  STL [R1+0x11c0], R33 ;  /* 0x0011c02101007387 */ /* 0x0003e80000100800 */
[----:B------:R-:W4:Y:S04]  /*170e0*/  LDL.LU R47, [R1+0x44c] ;  /* 0x00044c00012f7983 */ /* 0x000f280000300800 */
[----:B------:R-:W4:Y:S01]  /*170f0*/  LDL.LU R45, [R1+0x448] ;  /* 0x00044800012d7983 */ /* 0x000f220000300800 */
[----:B------:R-:W-:-:S02]  /*17100*/  F2FP.SATFINITE.E5M2.F32.PACK_AB_MERGE_C R112, R113, R112, RZ ;  /* 0x000000707170723e */ /* 0x000fc400048060ff */
[----:B------:R-:W-:Y:S02]  /*17110*/  LOP3.LUT R214, R214, 0xffff, RZ, 0xc0, !PT ;  /* 0x0000ffffd6d67812 */ /* 0x000fe400078ec0ff */
[----:B------:R-:W-:Y:S02]  /*17120*/  LOP3.LUT R195, R195, 0xffff, RZ, 0xc0, !PT ;  /* 0x0000ffffc3c37812 */ /* 0x000fe400078ec0ff */
[----:B------:R-:W-:Y:S02]  /*17130*/  LOP3.LUT R112, R112, 0xffff, RZ, 0xc0, !PT ;  /* 0x0000ffff70707812 */ /* 0x000fe400078ec0ff */
[----:B------:R-:W-:Y:S02]  /*17140*/  F2FP.SATFINITE.E5M2.F32.PACK_AB_MERGE_C R118, R119, R118, RZ ;  /* 0x000000767776723e */ /* 0x000fe400048060ff */
[----:B------:R-:W-:Y:S02]  /*17150*/  LOP3.LUT R191, R191, 0xffff, RZ, 0xc0, !PT ;  /* 0x0000ffffbfbf7812 */ /* 0x000fe400078ec0ff */
[----:B------:R-:W-:-:S02]  /*17160*/  LOP3.LUT R212, R212, 0xffff, RZ, 0xc0, !PT ;  /* 0x0000ffffd4d47812 */ /* 0x000fc400078ec0ff */
[----:B------:R-:W-:Y:S02]  /*17170*/  LOP3.LUT R118, R118, 0xffff, RZ, 0xc0, !PT ;  /* 0x0000ffff76767812 */ /* 0x000fe400078ec0ff */
[----:B0-----:R-:W-:Y:S02]  /*17180*/  SHF.R.U32.HI R39, RZ, 0x8, R191 ;  /* 0x00000008ff277819 */ /* 0x001fe400000116bf */
[----:B------:R-:W-:Y:S02]  /*17190*/  SHF.R.U32.HI R35, RZ, 0x8, R214 ;  /* 0x00000008ff237819 */ /* 0x000fe400000116d6 */
[----:B------:R-:W-:Y:S02]  /*171a0*/  PRMT R49, R191, 0x3340, R118 ;  /* 0x00003340bf317816 */ /* 0x000fe40000000076 */
[----:B------:R-:W-:Y:S02]  /*171b0*/  LOP3.LUT R39, R39, 0xffff, RZ, 0xc0, !PT ;  /* 0x0000ffff27277812 */ /* 0x000fe400078ec0ff */
[----:B------:R-:W-:-:S02]  /*171c0*/  LOP3.LUT R35, R35, 0xffff, RZ, 0xc0, !PT ;  /* 0x0000ffff23237812 */ /* 0x000fc400078ec0ff */
[----:B--2---:R-:W-:Y:S02]  /*171d0*/  LOP3.LUT R29, R43, 0xffff, RZ, 0xc0, !PT ;  /* 0x0000ffff2b1d7812 */ /* 0x004fe400078ec0ff */
[----:B------:R-:W-:Y:S02]  /*171e0*/  SHF.R.U32.HI R43, RZ, 0x8, R118 ;  /* 0x00000008ff2b7819 */ /* 0x000fe40000011676 */
[----:B---3--:R-:W-:Y:S02]  /*171f0*/  LOP3.LUT R31, R41, 0xffff, RZ, 0xc0, !PT ;  /* 0x0000ffff291f7812 */ /* 0x008fe400078ec0ff */
[----:B------:R-:W-:Y:S02]  /*17200*/  PRMT R41, R195, 0x3340, R112 ;  /* 0x00003340c3297816 */ /* 0x000fe40000000070 */
[----:B------:R-:W-:-:S05]  /*17210*/  PRMT R37, R31, 0x3340, R214 ;  /* 0x000033401f257816 */ /* 0x000fca00000000d6 */
[----:B------:R-:W-:Y:S04]  /*17220*/  STL [R1+0x1384], R37 ;  /* 0x0013842501007387 */ /* 0x000fe80000100800 */
[----:B------:R0:W-:Y:S01]  /*17230*/  STL [R1+0x1388], R41 ;  /* 0x0013882901007387 */ /* 0x0001e20000100800 */
[----:B-1----:R-:W-:Y:S02]  /*17240*/  SHF.R.U32.HI R33, RZ, 0x8, R31 ;  /* 0x00000008ff217819 */ /* 0x002fe4000001161f */
[----:B------:R-:W-:Y:S02]  /*17250*/  SHF.R.U32.HI R31, RZ, 0x8, R195 ;  /* 0x00000008ff1f7819 */ /* 0x000fe400000116c3 */
[----:B------:R-:W-:Y:S02]  /*17260*/  LOP3.LUT R43, R43, 0xffff, RZ, 0xc0, !PT ;  /* 0x0000ffff2b2b7812 */ /* 0x000fe400078ec0ff */
[----:B0-----:R-:W-:-:S02]  /*17270*/  SHF.R.U32.HI R41, RZ, 0x8, R29 ;  /* 0x00000008ff297819 */ /* 0x001fc4000001161d */
[--C-:B------:R-:W-:Y:S02]  /*17280*/  PRMT R29, R29, 0x3340, R212.reuse ;  /* 0x000033401d1d7816 */ /* 0x100fe400000000d4 */
[----:B------:R-:W-:Y:S02]  /*17290*/  SHF.R.U32.HI R212, RZ, 0x8, R212 ;  /* 0x00000008ffd47819 */ /* 0x000fe400000116d4 */
[----:B------:R-:W-:Y:S02]  /*172a0*/  SHF.R.U32.HI R37, RZ, 0x8, R112 ;  /* 0x00000008ff257819 */ /* 0x000fe40000011670 */
[----:B------:R-:W-:Y:S02]  /*172b0*/  LOP3.LUT R41, R41, 0xffff, RZ, 0xc0, !PT ;  /* 0x0000ffff29297812 */ /* 0x000fe400078ec0ff */
[----:B------:R-:W-:Y:S02]  /*172c0*/  LOP3.LUT R212, R212, 0xffff, RZ, 0xc0, !PT ;  /* 0x0000ffffd4d47812 */ /* 0x000fe400078ec0ff */
[----:B------:R-:W-:Y:S01]  /*172d0*/  LOP3.LUT R33, R33, 0xffff, RZ, 0xc0, !PT ;  /* 0x0000ffff21217812 */ /* 0x000fe200078ec0ff */
[----:B------:R-:W-:Y:S01]  /*172e0*/  STL [R1+0x1398], R49 ;  /* 0x0013983101007387 */ /* 0x000fe20000100800 */
[----:B------:R-:W-:-:S02]  /*172f0*/  LOP3.LUT R31, R31, 0xffff, RZ, 0xc0, !PT ;  /* 0x0000ffff1f1f7812 */ /* 0x000fc400078ec0ff */
[----:B------:R-:W-:Y:S01]  /*17300*/  LOP3.LUT R37, R37, 0xffff, RZ, 0xc0, !PT ;  /* 0x0000ffff25257812 */ /* 0x000fe200078ec0ff */
[----:B------:R0:W-:Y:S01]  /*17310*/  STL [R1+0x1380], R29 ;  /* 0x0013801d01007387 */ /* 0x0001e20000100800 */
[----:B------:R-:W-:Y:S02]  /*17320*/  PRMT R43, R39, 0x3340, R43 ;  /* 0x00003340272b7816 */ /* 0x000fe4000000002b */
[----:B------:R-:W-:-:S03]  /*17330*/  PRMT R39, R41, 0x3340, R212 ;  /* 0x0000334029277816 */ /* 0x000fc600000000d4 */
[----:B------:R-:W-:Y:S01]  /*17340*/  STL [R1+0x11b0], R43 ;  /* 0x0011b02b01007387 */ /* 0x000fe20000100800 */
[----:B0-----:R-:W-:Y:S02]  /*17350*/  PRMT R29, R33, 0x3340, R35 ;  /* 0x00003340211d7816 */ /* 0x001fe40000000023 */
[----:B------:R-:W-:Y:S01]  /*17360*/  PRMT R33, R31, 0x3340, R37 ;  /* 0x000033401f217816 */ /* 0x000fe20000000025 */
[----:B------:R-:W-:Y:S04]  /*17370*/  STL [R1+0x11a4], R39 ;  /* 0x0011a42701007387 */ /* 0x000fe80000100800 */
[----:B------:R0:W-:Y:S04]  /*17380*/  STL [R1+0x11a8], R29 ;  /* 0x0011a81d01007387 */ /* 0x0001e80000100800 */
[----:B------:R-:W-:Y:S04]  /*17390*/  STL [R1+0x11ac], R33 ;  /* 0x0011ac2101007387 */ /* 0x000fe80000100800 */
[----:B------:R-:W2:Y:S01]  /*173a0*/  LDL.LU R49, [R1+0x45c] ;  /* 0x00045c0001317983 */ /* 0x000ea20000300800 */
[----:B----4-:R-:W-:-:S03]  /*173b0*/  LOP3.LUT R31, R47, 0xffff, RZ, 0xc0, !PT ;  /* 0x0000ffff2f1f7812 */ /* 0x010fc600078ec0ff */
[----:B------:R-:W3:Y:S01]  /*173c0*/  LDL.LU R47, [R1+0x454] ;  /* 0x00045400012f7983 */ /* 0x000ee20000300800 */
[----:B0-----:R-:W-:-:S03]  /*173d0*/  LOP3.LUT R29, R45, 0xffff, RZ, 0xc0, !PT ;  /* 0x0000ffff2d1d7812 */ /* 0x001fc600078ec0ff */
[----:B------:R-:W4:Y:S01]  /*173e0*/  LDL.LU R45, [R1+0x450] ;  /* 0x00045000012d7983 */ /* 0x000f220000300800 */
[----:B------:R-:W-:Y:S02]  /*173f0*/  LOP3.LUT R208, R208, 0xffff, RZ, 0xc0, !PT ;  /* 0x0000ffffd0d07812 */ /* 0x000fe400078ec0ff */
[----:B------:R-:W-:Y:S02]  /*17400*/  F2FP.SATFINITE.E5M2.F32.PACK_AB_MERGE_C R108, R109, R108, RZ ;  /* 0x0000006c6d6c723e */ /* 0x000fe400048060ff */
[----:B------:R-:W-:Y:S02]  /*17410*/  SHF.R.U32.HI R41, RZ, 0x8, R31 ;  /* 0x00000008ff297819 */ /* 0x000fe4000001161f */
[----:B------:R-:W-:Y:S02]  /*17420*/  PRMT R31, R31, 0x3340, R208 ;  /* 0x000033401f1f7816 */ /* 0x000fe400000000d0 */
[----:B------:R-:W-:Y:S02]  /*17430*/  LOP3.LUT R210, R210, 0xffff, RZ, 0xc0, !PT ;  /* 0x0000ffffd2d27812 */ /* 0x000fe400078ec0ff */
[----:B------:R-:W-:-:S02]  /*17440*/  LOP3.LUT R199, R199, 0xffff, RZ, 0xc0, !PT ;  /* 0x0000ffffc7c77812 */ /* 0x000fc400078ec0ff */
[----:B------:R-:W-:Y:S01]  /*17450*/  LOP3.LUT R108, R108, 0xffff, RZ, 0xc0, !PT ;  /* 0x0000ffff6c6c7812 */ /* 0x000fe200078ec0ff */
[----:B------:R0:W-:Y:S01]  /*17460*/  STL [R1+0x1368], R31 ;  /* 0x0013681f01007387 */ /* 0x0001e20000100800 */
[----:B------:R-:W-:Y:S02]  /*17470*/  F2FP.SATFINITE.E5M2.F32.PACK_AB_MERGE_C R110, R111, R110, RZ ;  /* 0x0000006e6f6e723e */ /* 0x000fe400048060ff */
[----:B------:R-:W-:Y:S02]  /*17480*/  SHF.R.U32.HI R37, RZ, 0x8, R29 ;  /* 0x00000008ff257819 */ /* 0x000fe4000001161d */
[----:B------:R-:W-:Y:S02]  /*17490*/  PRMT R29, R29, 0x3340, R210 ;  /* 0x000033401d1d7816 */ /* 0x000fe400000000d2 */
[----:B------:R-:W-:Y:S02]  /*174a0*/  LOP3.LUT R197, R197, 0xffff, RZ, 0xc0, !PT ;  /* 0x0000ffffc5c57812 */ /* 0x000fe400078ec0ff */
[----:B0-----:R-:W-:-:S02]  /*174b0*/  PRMT R31, R199, 0x3340, R108 ;  /* 0x00003340c71f7816 */ /* 0x001fc4000000006c */
[----:B------:R-:W-:Y:S01]  /*174c0*/  LOP3.LUT R110, R110, 0xffff, RZ, 0xc0, !PT ;  /* 0x0000ffff6e6e7812 */ /* 0x000fe200078ec0ff */
[----:B------:R0:W-:Y:S01]  /*174d0*/  STL [R1+0x136c], R29 ;  /* 0x00136c1d01007387 */ /* 0x0001e20000100800 */
[----:B------:R-:W-:Y:S02]  /*174e0*/  SHF.R.U32.HI R43, RZ, 0x8, R208 ;  /* 0x00000008ff2b7819 */ /* 0x000fe400000116d0 */
[----:B------:R-:W-:Y:S01]  /*174f0*/  SHF.R.U32.HI R39, RZ, 0x8, R210 ;  /* 0x00000008ff277819 */ /* 0x000fe200000116d2 */
[----:B------:R1:W-:Y:S01]  /*17500*/  STL [R1+0x1374], R31 ;  /* 0x0013741f01007387 */ /* 0x0003e20000100800 */
[----:B------:R-:W-:Y:S02]  /*17510*/  SHF.R.U32.HI R33, RZ, 0x8, R199 ;  /* 0x00000008ff217819 */ /* 0x000fe400000116c7 */
[----:B------:R-:W-:Y:S02]  /*17520*/  SHF.R.U32.HI R35, RZ, 0x8, R108 ;  /* 0x00000008ff237819 */ /* 0x000fe4000001166c */
[----:B------:R-:W-:-:S02]  /*17530*/  LOP3.LUT R41, R41, 0xffff, RZ, 0xc0, !PT ;  /* 0x0000ffff29297812 */ /* 0x000fc400078ec0ff */
[----:B0-----:R-:W-:Y:S02]  /*17540*/  SHF.R.U32.HI R29, RZ, 0x8, R197 ;  /* 0x00000008ff1d7819 */ /* 0x001fe400000116c5 */
[----:B------:R-:W-:Y:S02]  /*17550*/  LOP3.LUT R43, R43, 0xffff, RZ, 0xc0, !PT ;  /* 0x0000ffff2b2b7812 */ /* 0x000fe400078ec0ff */
[----:B-1----:R-:W-:Y:S02]  /*17560*/  SHF.R.U32.HI R31, RZ, 0x8, R110 ;  /* 0x00000008ff1f7819 */ /* 0x002fe4000001166e */
[----:B------:R-:W-:Y:S02]  /*17570*/  LOP3.LUT R37, R37, 0xffff, RZ, 0xc0, !PT ;  /* 0x0000ffff25257812 */ /* 0x000fe400078ec0ff */
[----:B------:R-:W-:Y:S02]  /*17580*/  LOP3.LUT R39, R39, 0xffff, RZ, 0xc0, !PT ;  /* 0x0000ffff27277812 */ /* 0x000fe400078ec0ff */
[----:B------:R-:W-:-:S02]  /*17590*/  LOP3.LUT R33, R33, 0xffff, RZ, 0xc0, !PT ;  /* 0x0000ffff21217812 */ /* 0x000fc400078ec0ff */
[----:B------:R-:W-:Y:S02]  /*175a0*/  LOP3.LUT R35, R35, 0xffff, RZ, 0xc0, !PT ;  /* 0x0000ffff23237812 */ /* 0x000fe400078ec0ff */
[----:B------:R-:W-:Y:S02]  /*175b0*/  PRMT R51, R197, 0x3340, R110 ;  /* 0x00003340c5337816 */ /* 0x000fe4000000006e */
[----:B------:R-:W-:Y:S02]  /*175c0*/  LOP3.LUT R29, R29, 0xffff, RZ, 0xc0, !PT ;  /* 0x0000ffff1d1d7812 */ /* 0x000fe400078ec0ff */
[----:B------:R-:W-:Y:S02]  /*175d0*/  LOP3.LUT R31, R31, 0xffff, RZ, 0xc0, !PT ;  /* 0x0000ffff1f1f7812 */ /* 0x000fe400078ec0ff */
[----:B------:R-:W-:Y:S02]  /*175e0*/  PRMT R41, R41, 0x3340, R43 ;  /* 0x0000334029297816 */ /* 0x000fe4000000002b */
[----:B------:R-:W-:-:S02]  /*175f0*/  PRMT R37, R37, 0x3340, R39 ;  /* 0x0000334025257816 */ /* 0x000fc40000000027 */
[----:B------:R-:W-:Y:S01]  /*17600*/  PRMT R33, R33, 0x3340, R35 ;  /* 0x0000334021217816 */ /* 0x000fe20000000023 */
[----:B------:R-:W-:Y:S01]  /*17610*/  STL [R1+0x137c], R51 ;  /* 0x00137c3301007387 */ /* 0x000fe20000100800 */
[----:B------:R-:W-:-:S03]  /*17620*/  PRMT R29, R29, 0x3340, R31 ;  /* 0x000033401d1d7816 */ /* 0x000fc6000000001f */
[----:B------:R-:W-:Y:S04]  /*17630*/  STL [R1+0x1194], R41 ;  /* 0x0011942901007387 */ /* 0x000fe80000100800 */
[----:B------:R-:W-:Y:S04]  /*17640*/  STL [R1+0x1198], R37 ;  /* 0x0011982501007387 */ /* 0x000fe80000100800 */
[----:B------:R3:W-:Y:S04]  /*17650*/  STL [R1+0x119c], R33 ;  /* 0x00119c2101007387 */ /* 0x0007e80000100800 */
[----:B------:R-:W-:Y:S01]  /*17660*/  STL [R1+0x11a0], R29 ;  /* 0x0011a01d01007387 */ /* 0x000fe20000100800 */
[----:B---3--:R-:W-:-:S03]  /*17670*/  LOP3.LUT R33, R47, 0xffff, RZ, 0xc0, !PT ;  /* 0x0000ffff2f217812 */ /* 0x008fc600078ec0ff */
[----:B------:R-:W3:Y:S01]  /*17680*/  LDL.LU R47, [R1+0x464] ;  /* 0x00046400012f7983 */ /* 0x000ee20000300800 */
[----:B----4-:R-:W-:-:S03]  /*17690*/  LOP3.LUT R35, R45, 0xffff, RZ, 0xc0, !PT ;  /* 0x0000ffff2d237812 */ /* 0x010fc600078ec0ff */
[----:B------:R-:W4:Y:S01]  /*176a0*/  LDL.LU R45, [R1+0x458] ;  /* 0x00045800012d7983 */ /* 0x000f220000300800 */
[----:B--2---:R-:W-:Y:S02]  /*176b0*/  LOP3.LUT R31, R49, 0xffff, RZ, 0xc0, !PT ;  /* 0x0000ffff311f7812 */ /* 0x004fe400078ec0ff */
[----:B------:R-:W-:Y:S02]  /*176c0*/  LOP3.LUT R200, R200, 0xffff, RZ, 0xc0, !PT ;  /* 0x0000ffffc8c87812 */ /* 0x000fe400078ec0ff */
[----:B------:R-:W-:Y:S02]  /*176d0*/  LOP3.LUT R206, R206, 0xffff, RZ, 0xc0, !PT ;  /* 0x0000ffffcece7812 */ /* 0x000fe400078ec0ff */
[----:B------:R-:W-:Y:S02]  /*176e0*/  PRMT R39, R31, 0x3340, R200 ;  /* 0x000033401f277816 */ /* 0x000fe400000000c8 */
[----:B------:R-:W-:Y:S02]  /*176f0*/  SHF.R.U32.HI R37, RZ, 0x8, R35 ;  /* 0x00000008ff257819 */ /* 0x000fe40000011623 */
[----:B------:R-:W-:-:S02]  /*17700*/  PRMT R35, R35, 0x3340, R206 ;  /* 0x0000334023237816 */ /* 0x000fc400000000ce */
[----:B------:R-:W-:Y:S01]  /*17710*/  LOP3.LUT R204, R204, 0xffff, RZ, 0xc0, !PT ;  /* 0x0000ffffcccc7812 */ /* 0x000fe200078ec0ff */
[----:B------:R-:W-:Y:S01]  /*17720*/  STL [R1+0x1364], R39 ;  /* 0x0013642701007387 */ /* 0x000fe20000100800 */
[----:B------:R-:W-:-:S03]  /*17730*/  F2FP.SATFINITE.E5M2.F32.PACK_AB_MERGE_C R104, R105, R104, RZ ;  /* 0x000000686968723e */ /* 0x000fc600048060ff */
[----:B------:R0:W-:Y:S01]  /*17740*/  STL [R1+0x135c], R35 ;  /* 0x00135c2301007387 */ /* 0x0001e20000100800 */
[----:B------:R-:W-:Y:S02]  /*17750*/  LOP3.LUT R201, R201, 0xffff, RZ, 0xc0, !PT ;  /* 0x0000ffffc9c97812 */ /* 0x000fe400078ec0ff */
[----:B------:R-:W-:Y:S02]  /*17760*/  LOP3.LUT R104, R104, 0xffff, RZ, 0xc0, !PT ;  /* 0x0000ffff68687812 */ /* 0x000fe400078ec0ff */
[----:B------:R-:W-:Y:S02]  /*17770*/  SHF.R.U32.HI R41, RZ, 0x8, R33 ;  /* 0x00000008ff297819 */ /* 0x000fe40000011621 */
[--C-:B0-----:R-:W-:Y:S02]  /*17780*/  PRMT R35, R33, 0x3340, R204.reuse ;  /* 0x0000334021237816 */ /* 0x101fe400000000cc */
[----:B------:R-:W-:Y:S02]  /*17790*/  SHF.R.U32.HI R43, RZ, 0x8, R204 ;  /* 0x00000008ff2b7819 */ /* 0x000fe400000116cc */
[----:B------:R-:W-:Y:S01]  /*177a0*/  SHF.R.U32.HI R39, RZ, 0x8, R206 ;  /* 0x00000008ff277819 */ /* 0x000fe200000116ce */
[----:B------:R0:W-:Y:S01]  /*177b0*/  STL [R1+0x1358], R35 ;  /* 0x0013582301007387 */ /* 0x0001e20000100800 */
[----:B------:R-:W-:-:S02]  /*177c0*/  SHF.R.U32.HI R29, RZ, 0x8, R31 ;  /* 0x00000008ff1d7819 */ /* 0x000fc4000001161f */
[----:B------:R-:W-:Y:S02]  /*177d0*/  SHF.R.U32.HI R33, RZ, 0x8, R201 ;  /* 0x00000008ff217819 */ /* 0x000fe400000116c9 */
[----:B------:R-:W-:Y:S02]  /*177e0*/  SHF.R.U32.HI R31, RZ, 0x8, R200 ;  /* 0x00000008ff1f7819 */ /* 0x000fe400000116c8 */
[----:B------:R-:W-:Y:S02]  /*177f0*/  LOP3.LUT R41, R41, 0xffff, RZ, 0xc0, !PT ;  /* 0x0000ffff29297812 */ /* 0x000fe400078ec0ff */
[----:B0-----:R-:W-:Y:S02]  /*17800*/  SHF.R.U32.HI R35, RZ, 0x8, R104 ;  /* 0x00000008ff237819 */ /* 0x001fe40000011668 */
[----:B------:R-:W-:Y:S02]  /*17810*/  LOP3.LUT R43, R43, 0xffff, RZ, 0xc0, !PT ;  /* 0x0000ffff2b2b7812 */ /* 0x000fe400078ec0ff */
[----:B------:R-:W-:-:S02]  /*17820*/  LOP3.LUT R37, R37, 0xffff, RZ, 0xc0, !PT ;  /* 0x0000ffff25257812 */ /* 0x000fc400078ec0ff */
[----:B------:R-:W-:Y:S02]  /*17830*/  LOP3.LUT R39, R39, 0xffff, RZ, 0xc0, !PT ;  /* 0x0000ffff27277812 */ /* 0x000fe400078ec0ff */
[----:B------:R-:W-:Y:S02]  /*17840*/  LOP3.LUT R33, R33, 0xffff, RZ, 0xc0, !PT ;  /* 0x0000ffff21217812 */ /* 0x000fe400078ec0ff */
[----:B------:R-:W-:Y:S02]  /*17850*/  LOP3.LUT R35, R35, 0xffff, RZ, 0xc0, !PT ;  /* 0x0000ffff23237812 */ /* 0x000fe400078ec0ff */
[----:B------:R-:W-:Y:S02]  /*17860*/  PRMT R49, R201, 0x3340, R104 ;  /* 0x00003340c9317816 */ /* 0x000fe40000000068 */
[----:B------:R-:W-:Y:S02]  /*17870*/  LOP3.LUT R29, R29, 0xffff, RZ, 0xc0, !PT ;  /* 0x0000ffff1d1d7812 */ /* 0x000fe400078ec0ff */
[----:B------:R-:W-:-:S02]  /*17880*/  LOP3.LUT R31, R31, 0xffff, RZ, 0xc0, !PT ;  /* 0x0000ffff1f1f7812 */ /* 0x000fc400078ec0ff */
[----:B------:R-:W-:Y:S02]  /*17890*/  PRMT R41, R41, 0x3340, R43 ;  /* 0x0000334029297816 */ /* 0x000fe4000000002b */
[----:B------:R-:W-:Y:S02]  /*178a0*/  PRMT R37, R37, 0x3340, R39 ;  /* 0x0000334025257816 */ /* 0x000fe40000000027 */
[----:B------:R-:W-:Y:S01]  /*178b0*/  PRMT R35, R33, 0x3340, R35 ;  /* 0x0000334021237816 */ /* 0x000fe20000000023 */
[----:B------:R-:W-:Y:S01]  /*178c0*/  STL [R1+0x1360], R49 ;  /* 0x0013603101007387 */ /* 0x000fe20000100800 */
[----:B------:R-:W-:-:S03]  /*178d0*/  PRMT R33, R29, 0x3340, R31 ;  /* 0x000033401d217816 */ /* 0x000fc6000000001f */
[----:B------:R0:W-:Y:S04]  /*178e0*/  STL [R1+0x1184], R41 ;  /* 0x0011842901007387 */ /* 0x0001e80000100800 */
[----:B------:R-:W-:Y:S04]  /*178f0*/  STL [R1+0x1188], R37 ;  /* 0x0011882501007387 */ /* 0x000fe80000100800 */
[----:B------:R-:W-:Y:S04]  /*17900*/  STL [R1+0x118c], R35 ;  /* 0x00118c2301007387 */ /* 0x000fe80000100800 */
[----:B------:R1:W-:Y:S01]  /*17910*/  STL [R1+0x1190], R33 ;  /* 0x0011902101007387 */ /* 0x0003e20000100800 */
[----:B---3--:R-:W-:-:S03]  /*17920*/  LOP3.LUT R31, R47, 0xffff, RZ, 0xc0, !PT ;  /* 0x0000ffff2f1f7812 */ /* 0x008fc600078ec0ff */
[----:B------:R-:W2:Y:S01]  /*17930*/  LDL.LU R47, [R1+0x624] ;  /* 0x00062400012f7983 */ /* 0x000ea20000300800 */
[----:B----4-:R-:W-:-:S03]  /*17940*/  LOP3.LUT R29, R45, 0xffff, RZ, 0xc0, !PT ;  /* 0x0000ffff2d1d7812 */ /* 0x010fc600078ec0ff */
[----:B------:R-:W3:Y:S01]  /*17950*/  LDL.LU R45, [R1+0x620] ;  /* 0x00062000012d7983 */ /* 0x000ee20000300800 */
[----:B------:R-:W-:Y:S02]  /*17960*/  F2FP.SATFINITE.E5M2.F32.PACK_AB_MERGE_C R100, R101, R100, RZ ;  /* 0x000000646564723e */ /* 0x000fe400048060ff */
[----:B------:R-:W-:Y:S02]  /*17970*/  LOP3.LUT R202, R202, 0xffff, RZ, 0xc0, !PT ;  /* 0x0000ffffcaca7812 */ /* 0x000fe400078ec0ff */
[----:B------:R-:W-:Y:S02]  /*17980*/  LOP3.LUT R205, R205, 0xffff, RZ, 0xc0, !PT ;  /* 0x0000ffffcdcd7812 */ /* 0x000fe400078ec0ff */
[----:B------:R-:W-:Y:S02]  /*17990*/  LOP3.LUT R100, R100, 0xffff, RZ, 0xc0, !PT ;  /* 0x0000ffff64647812 */ /* 0x000fe400078ec0ff */
[----:B0-----:R-:W-:Y:S02]  /*179a0*/  SHF.R.U32.HI R41, RZ, 0x8, R29 ;  /* 0x00000008ff297819 */ /* 0x001fe4000001161d */
[----:B------:R-:W-:-:S02]  /*179b0*/  PRMT R29, R29, 0x3340, R202 ;  /* 0x000033401d1d7816 */ /* 0x000fc400000000ca */
[----:B-1----:R-:W-:Y:S02]  /*179c0*/  PRMT R33, R205, 0x3340, R100 ;  /* 0x00003340cd217816 */ /* 0x002fe40000000064 */
[----:B------:R-:W-:Y:S01]  /*179d0*/  LOP3.LUT R196, R196, 0xffff, RZ, 0xc0, !PT ;  /* 0x0000ffffc4c47812 */ /* 0x000fe200078ec0ff */
[----:B------:R-:W-:Y:S01]  /*179e0*/  STL [R1+0x1348], R29 ;  /* 0x0013481d01007387 */ /* 0x000fe20000100800 */
[----:B------:R-:W-:-:S03]  /*179f0*/  F2FP.SATFINITE.E5M2.F32.PACK_AB_MERGE_C R102, R103, R102, RZ ;  /* 0x000000666766723e */ /* 0x000fc600048060ff */
[----:B------:R0:W-:Y:S01]  /*17a00*/  STL [R1+0x134c], R33 ;  /* 0x00134c2101007387 */ /* 0x0001e20000100800 */
[----:B------:R-:W-:Y:S02]  /*17a10*/  LOP3.LUT R203, R203, 0xffff, RZ, 0xc0, !PT ;  /* 0x0000ffffcbcb7812 */ /* 0x000fe400078ec0ff */
[----:B------:R-:W-:Y:S02]  /*17a20*/  LOP3.LUT R102, R102, 0xffff, RZ, 0xc0, !PT ;  /* 0x0000ffff66667812 */ /* 0x000fe400078ec0ff */
[----:B------:R-:W-:Y:S02]  /*17a30*/  SHF.R.U32.HI R43, RZ, 0x8, R202 ;  /* 0x00000008ff2b7819 */ /* 0x000fe400000116ca */
[----:B0-----:R-:W-:Y:S02]  /*17a40*/  PRMT R33, R31, 0x3340, R196 ;  /* 0x000033401f217816 */ /* 0x001fe400000000c4 */
        /* <DEDUP_REMOVED lines=19> */
[----:B------:R0:W-:Y:S01]  /*17b80*/  STL [R1+0x1354], R49 ;  /* 0x0013543101007387 */ /* 0x0001e20000100800 */
[----:B------:R-:W-:-:S03]  /*17b90*/  PRMT R33, R29, 0x3340, R39 ;  /* 0x000033401d217816 */ /* 0x000fc60000000027 */
[----:B------:R-:W-:Y:S04]  /*17ba0*/  STL [R1+0x1178], R41 ;  /* 0x0011782901007387 */ /* 0x000fe80000100800 */
[----:B------:R1:W-:Y:S04]  /*17bb0*/  STL [R1+0x117c], R37 ;  /* 0x00117c2501007387 */ /* 0x0003e80000100800 */
[----:B------:R-:W-:Y:S04]  /*17bc0*/  STL [R1+0x1180], R35 ;  /* 0x0011802301007387 */ /* 0x000fe80000100800 */
[----:B------:R-:W-:Y:S04]  /*17bd0*/  STL [R1+0x1174], R33 ;  /* 0x0011742101007387 */ /* 0x000fe80000100800 */
[----:B0-----:R-:W4:Y:S01]  /*17be0*/  LDL.LU R49, [R1+0x46c] ;  /* 0x00046c0001317983 */ /* 0x001f220000300800 */
[----:B--2---:R-:W-:-:S03]  /*17bf0*/  LOP3.LUT R31, R47, 0xffff, RZ, 0xc0, !PT ;  /* 0x0000ffff2f1f7812 */ /* 0x004fc600078ec0ff */
[----:B------:R-:W2:Y:S01]  /*17c00*/  LDL.LU R47, [R1+0x468] ;  /* 0x00046800012f7983 */ /* 0x000ea20000300800 */
[----:B---3--:R-:W-:-:S03]  /*17c10*/  LOP3.LUT R29, R45, 0xffff, RZ, 0xc0, !PT ;  /* 0x0000ffff2d1d7812 */ /* 0x008fc600078ec0ff */
[----:B------:R-:W3:Y:S01]  /*17c20*/  LDL.LU R45, [R1+0x460] ;  /* 0x00046000012d7983 */ /* 0x000ee20000300800 */
[----:B------:R-:W-:Y:S02]  /*17c30*/  LOP3.LUT R166, R166, 0xffff, RZ, 0xc0, !PT ;  /* 0x0000ffffa6a67812 */ /* 0x000fe400078ec0ff */
[----:B-1----:R-:W-:Y:S02]  /*17c40*/  SHF.R.U32.HI R37, RZ, 0x8, R31 ;  /* 0x00000008ff257819 */ /* 0x002fe4000001161f */
[----:B------:R-:W-:Y:S02]  /*17c50*/  PRMT R31, R31, 0x3340, R166 ;  /* 0x000033401f1f7816 */ /* 0x000fe400000000a6 */
[----:B------:R-:W-:Y:S02]  /*17c60*/  LOP3.LUT R164, R164, 0xffff, RZ, 0xc0, !PT ;  /* 0x0000ffffa4a47812 */ /* 0x000fe400078ec0ff */
[----:B------:R-:W-:Y:S02]  /*17c70*/  LOP3.LUT R249, R249, 0xffff, RZ, 0xc0, !PT ;  /* 0x0000fffff9f97812 */ /* 0x000fe400078ec0ff */
[----:B------:R-:W-:Y:S01]  /*17c80*/  LOP3.LUT R24, R24, 0xffff, RZ, 0xc0, !PT ;  /* 0x0000ffff18187812 */ /* 0x000fe200078ec0ff */
[----:B------:R0:W-:Y:S01]  /*17c90*/  STL [R1+0x12b0], R31 ;  /* 0x0012b01f01007387 */ /* 0x0001e20000100800 */
[----:B------:R-:W-:-:S02]  /*17ca0*/  LOP3.LUT R247, R247, 0xffff, RZ, 0xc0, !PT ;  /* 0x0000fffff7f77812 */ /* 0x000fc400078ec0ff */
[----:B------:R-:W-:Y:S02]  /*17cb0*/  PRMT R41, R249, 0x3340, R24 ;  /* 0x00003340f9297816 */ /* 0x000fe40000000018 */
[----:B------:R-:W-:Y:S02]  /*17cc0*/  LOP3.LUT R26, R26, 0xffff, RZ, 0xc0, !PT ;  /* 0x0000ffff1a1a7812 */ /* 0x000fe400078ec0ff */
[----:B0-----:R-:W-:Y:S02]  /*17cd0*/  PRMT R31, R29, 0x3340, R164 ;  /* 0x000033401d1f7816 */ /* 0x001fe400000000a4 */
[----:B------:R-:W-:Y:S02]  /*17ce0*/  SHF.R.U32.HI R39, RZ, 0x8, R166 ;  /* 0x00000008ff277819 */ /* 0x000fe400000116a6 */
[----:B------:R-:W-:Y:S01]  /*17cf0*/  SHF.R.U32.HI R33, RZ, 0x8, R29 ;  /* 0x00000008ff217819 */ /* 0x000fe2000001161d */
[----:B------:R0:W-:Y:S01]  /*17d00*/  STL [R1+0x12b4], R31 ;  /* 0x0012b41f01007387 */ /* 0x0001e20000100800 */
[----:B------:R-:W-:-:S02]  /*17d10*/  SHF.R.U32.HI R35, RZ, 0x8, R164 ;  /* 0x00000008ff237819 */ /* 0x000fc400000116a4 */
[----:B------:R-:W-:Y:S01]  /*17d20*/  SHF.R.U32.HI R29, RZ, 0x8, R249 ;  /* 0x00000008ff1d7819 */ /* 0x000fe200000116f9 */
[----:B------:R1:W-:Y:S01]  /*17d30*/  STL [R1+0x12bc], R41 ;  /* 0x0012bc2901007387 */ /* 0x0003e20000100800 */
[----:B------:R-:W-:Y:S02]  /*17d40*/  LOP3.LUT R37, R37, 0xffff, RZ, 0xc0, !PT ;  /* 0x0000ffff25257812 */ /* 0x000fe400078ec0ff */
[----:B------:R-:W-:Y:S02]  /*17d50*/  LOP3.LUT R39, R39, 0xffff, RZ, 0xc0, !PT ;  /* 0x0000ffff27277812 */ /* 0x000fe400078ec0ff */
[----:B0-----:R-:W-:Y:S02]  /*17d60*/  SHF.R.U32.HI R31, RZ, 0x8, R24 ;  /* 0x00000008ff1f7819 */ /* 0x001fe40000011618 */
[----:B------:R-:W-:Y:S02]  /*17d70*/  SHF.R.U32.HI R24, RZ, 0x8, R247 ;  /* 0x00000008ff187819 */ /* 0x000fe400000116f7 */
[----:B-1----:R-:W-:-:S02]  /*17d80*/  PRMT R41, R247, 0x3340, R26 ;  /* 0x00003340f7297816 */ /* 0x002fc4000000001a */
[----:B------:R-:W-:Y:S02]  /*17d90*/  SHF.R.U32.HI R26, RZ, 0x8, R26 ;  /* 0x00000008ff1a7819 */ /* 0x000fe4000001161a */
        /* <DEDUP_REMOVED lines=8> */
[----:B------:R-:W-:Y:S01]  /*17e20*/  PRMT R29, R29, 0x3340, R31 ;  /* 0x000033401d1d7816 */ /* 0x000fe2000000001f */
[----:B------:R-:W-:Y:S01]  /*17e30*/  STL [R1+0x12e8], R41 ;  /* 0x0012e82901007387 */ /* 0x000fe20000100800 */
[----:B------:R-:W-:-:S03]  /*17e40*/  PRMT R24, R24, 0x3340, R26 ;  /* 0x0000334018187816 */ /* 0x000fc6000000001a */
[----:B------:R-:W-:Y:S04]  /*17e50*/  STL [R1+0x10bc], R37 ;  /* 0x0010bc2501007387 */ /* 0x000fe80000100800 */
[----:B------:R-:W-:Y:S04]  /*17e60*/  STL [R1+0x10c0], R33 ;  /* 0x0010c02101007387 */ /* 0x000fe80000100800 */
[----:B------:R-:W-:Y:S04]  /*17e70*/  STL [R1+0x10c8], R29 ;  /* 0x0010c81d01007387 */ /* 0x000fe80000100800 */
[----:B------:R3:W-:Y:S01]  /*17e80*/  STL [R1+0x1100], R24 ;  /* 0x0011001801007387 */ /* 0x0007e20000100800 */
[----:B--2---:R-:W-:-:S03]  /*17e90*/  LOP3.LUT R26, R47, 0xffff, RZ, 0xc0, !PT ;  /* 0x0000ffff2f1a7812 */ /* 0x004fc600078ec0ff */
[----:B------:R-:W2:Y:S01]  /*17ea0*/  LDL.LU R47, [R1+0x61c] ;  /* 0x00061c00012f7983 */ /* 0x000ea20000300800 */
[----:B---3--:R-:W-:-:S03]  /*17eb0*/  LOP3.LUT R24, R45, 0xffff, RZ, 0xc0, !PT ;  /* 0x0000ffff2d187812 */ /* 0x008fc600078ec0ff */
[----:B------:R-:W3:Y:S01]  /*17ec0*/  LDL.LU R45, [R1+0x618] ;  /* 0x00061800012d7983 */ /* 0x000ee20000300800 */
[----:B------:R-:W-:Y:S02]  /*17ed0*/  F2FP.SATFINITE.E5M2.F32.PACK_AB_MERGE_C R96, R97, R96, RZ ;  /* 0x000000606160723e */ /* 0x000fe400048060ff */
[----:B----4-:R-:W-:Y:S02]  /*17ee0*/  LOP3.LUT R31, R49, 0xffff, RZ, 0xc0, !PT ;  /* 0x0000ffff311f7812 */ /* 0x010fe400078ec0ff */
[----:B------:R-:W-:Y:S02]  /*17ef0*/  LOP3.LUT R192, R192, 0xffff, RZ, 0xc0, !PT ;  /* 0x0000ffffc0c07812 */ /* 0x000fe400078ec0ff */
[----:B------:R-:W-:Y:S02]  /*17f00*/  LOP3.LUT R198, R198, 0xffff, RZ, 0xc0, !PT ;  /* 0x0000ffffc6c67812 */ /* 0x000fe400078ec0ff */
[----:B------:R-:W-:Y:S02]  /*17f10*/  LOP3.LUT R207, R207, 0xffff, RZ, 0xc0, !PT ;  /* 0x0000ffffcfcf7812 */ /* 0x000fe400078ec0ff */
[----:B------:R-:W-:-:S02]  /*17f20*/  LOP3.LUT R96, R96, 0xffff, RZ, 0xc0, !PT ;  /* 0x0000ffff60607812 */ /* 0x000fc400078ec0ff */
[----:B------:R-:W-:Y:S02]  /*17f30*/  PRMT R33, R31, 0x3340, R192 ;  /* 0x000033401f217816 */ /* 0x000fe400000000c0 */
[----:B------:R-:W-:Y:S02]  /*17f40*/  SHF.R.U32.HI R37, RZ, 0x8, R24 ;  /* 0x00000008ff257819 */ /* 0x000fe40000011618 */
[----:B------:R-:W-:Y:S02]  /*17f50*/  PRMT R24, R24, 0x3340, R198 ;  /* 0x0000334018187816 */ /* 0x000fe400000000c6 */
[----:B------:R-:W-:Y:S01]  /*17f60*/  PRMT R41, R207, 0x3340, R96 ;  /* 0x00003340cf297816 */ /* 0x000fe20000000060 */
[----:B------:R0:W-:Y:S01]  /*17f70*/  STL [R1+0x133c], R33 ;  /* 0x00133c2101007387 */ /* 0x0001e20000100800 */
[----:B------:R-:W-:Y:S02]  /*17f80*/  LOP3.LUT R194, R194, 0xffff, RZ, 0xc0, !PT ;  /* 0x0000ffffc2c27812 */ /* 0x000fe400078ec0ff */
[----:B------:R-:W-:Y:S01]  /*17f90*/  SHF.R.U32.HI R39, RZ, 0x8, R198 ;  /* 0x00000008ff277819 */ /* 0x000fe200000116c6 */
[----:B------:R1:W-:Y:S01]  /*17fa0*/  STL [R1+0x1334], R24 ;  /* 0x0013341801007387 */ /* 0x0003e20000100800 */
[----:B------:R-:W-:-:S02]  /*17fb0*/  SHF.R.U32.HI R29, RZ, 0x8, R31 ;  /* 0x00000008ff1d7819 */ /* 0x000fc4000001161f */
[----:B------:R-:W-:Y:S01]  /*17fc0*/  SHF.R.U32.HI R35, RZ, 0x8, R96 ;  /* 0x00000008ff237819 */ /* 0x000fe20000011660 */
[----:B------:R4:W-:Y:S01]  /*17fd0*/  STL [R1+0x1338], R41 ;  /* 0x0013382901007387 */ /* 0x0009e20000100800 */
[----:B------:R-:W-:Y:S02]  /*17fe0*/  SHF.R.U32.HI R31, RZ, 0x8, R192 ;  /* 0x00000008ff1f7819 */ /* 0x000fe400000116c0 */
[----:B0-----:R-:W-:Y:S02]  /*17ff0*/  SHF.R.U32.HI R33, RZ, 0x8, R207 ;  /* 0x00000008ff217819 */ /* 0x001fe400000116cf */
[----:B-1----:R-:W-:Y:S02]  /*18000*/  SHF.R.U32.HI R24, RZ, 0x8, R26 ;  /* 0x00000008ff187819 */ /* 0x002fe4000001161a */
[----:B------:R-:W-:Y:S02]  /*18010*/  LOP3.LUT R37, R37, 0xffff, RZ, 0xc0, !PT ;  /* 0x0000ffff25257812 */ /* 0x000fe400078ec0ff */
[----:B----4-:R-:W-:-:S02]  /*18020*/  PRMT R41, R26, 0x3340, R194 ;  /* 0x000033401a297816 */ /* 0x010fc400000000c2 */
[----:B------:R-:W-:Y:S02]  /*18030*/  SHF.R.U32.HI R26, RZ, 0x8, R194 ;  /* 0x00000008ff1a7819 */ /* 0x000fe400000116c2 */
[----:B------:R-:W-:Y:S02]  /*18040*/  LOP3.LUT R39, R39, 0xffff, RZ, 0xc0, !PT ;  /* 0x0000ffff27277812 */ /* 0x000fe400078ec0ff */
[----:B------:R-:W-:Y:S02]  /*18050*/  LOP3.LUT R33, R33, 0xffff, RZ, 0xc0, !PT ;  /* 0x0000ffff21217812 */ /* 0x000fe400078ec0ff */
[----:B------:R-:W-:Y:S02]  /*18060*/  LOP3.LUT R35, R35, 0xffff, RZ, 0xc0, !PT ;  /* 0x0000ffff23237812 */ /* 0x000fe400078ec0ff */
[----:B------:R-:W-:Y:S02]  /*18070*/  LOP3.LUT R29, R29, 0xffff, RZ, 0xc0, !PT ;  /* 0x0000ffff1d1d7812 */ /* 0x000fe400078ec0ff */
[----:B------:R-:W-:-:S02]  /*18080*/  LOP3.LUT R31, R31, 0xffff, RZ, 0xc0, !PT ;  /* 0x0000ffff1f1f7812 */ /* 0x000fc400078ec0ff */
[----:B------:R-:W-:Y:S02]  /*18090*/  LOP3.LUT R24, R24, 0xffff, RZ, 0xc0, !PT ;  /* 0x0000ffff18187812 */ /* 0x000fe400078ec0ff */
        /* <DEDUP_REMOVED lines=15> */
[----:B------:R-:W-:Y:S02]  /*18190*/  LOP3.LUT R162, R162, 0xffff, RZ, 0xc0, !PT ;  /* 0x0000ffffa2a27812 */ /* 0x000fe400078ec0ff */
[----:B------:R-:W-:Y:S02]  /*181a0*/  LOP3.LUT R160, R160, 0xffff, RZ, 0xc0, !PT ;  /* 0x0000ffffa0a07812 */ /* 0x000fe400078ec0ff */
[----:B------:R-:W-:Y:S02]  /*181b0*/  LOP3.LUT R211, R211, 0xffff, RZ, 0xc0, !PT ;  /* 0x0000ffffd3d37812 */ /* 0x000fe400078ec0ff */
[----:B------:R-:W-:Y:S02]  /*181c0*/  LOP3.LUT R92, R92, 0xffff, RZ, 0xc0, !PT ;  /* 0x0000ffff5c5c7812 */ /* 0x000fe400078ec0ff */
[----:B0-----:R-:W-:-:S02]  /*181d0*/  LOP3.LUT R26, R28, 0xffff, RZ, 0xc0, !PT ;  /* 0x0000ffff1c1a7812 */ /* 0x001fc400078ec0ff */
[----:B------:R-:W-:Y:S02]  /*181e0*/  SHF.R.U32.HI R31, RZ, 0x8, R29 ;  /* 0x00000008ff1f7819 */ /* 0x000fe4000001161d */
[----:B------:R-:W-:Y:S02]  /*181f0*/  PRMT R29, R29, 0x3340, R162 ;  /* 0x000033401d1d7816 */ /* 0x000fe400000000a2 */
[----:B------:R-:W-:Y:S02]  /*18200*/  SHF.R.U32.HI R28, RZ, 0x8, R24 ;  /* 0x00000008ff1c7819 */ /* 0x000fe40000011618 */
[----:B------:R-:W-:Y:S02]  /*18210*/  PRMT R24, R24, 0x3340, R160 ;  /* 0x0000334018187816 */ /* 0x000fe400000000a0 */
[----:B------:R-:W-:Y:S01]  /*18220*/  PRMT R39, R211, 0x3340, R92 ;  /* 0x00003340d3277816 */ /* 0x000fe2000000005c */
[----:B------:R0:W-:Y:S01]  /*18230*/  STL [R1+0x12d4], R29 ;  /* 0x0012d41d01007387 */ /* 0x0001e20000100800 */
[----:B------:R-:W-:-:S02]  /*18240*/  LOP3.LUT R245, R245, 0xffff, RZ, 0xc0, !PT ;  /* 0x0000fffff5f57812 */ /* 0x000fc400078ec0ff */
[----:B------:R-:W-:Y:S01]  /*18250*/  SHF.R.U32.HI R35, RZ, 0x8, R211 ;  /* 0x00000008ff237819 */ /* 0x000fe200000116d3 */
[----:B------:R1:W-:Y:S01]  /*18260*/  STL [R1+0x12d8], R24 ;  /* 0x0012d81801007387 */ /* 0x0003e20000100800 */
[----:B------:R-:W-:Y:S02]  /*18270*/  SHF.R.U32.HI R37, RZ, 0x8, R92 ;  /* 0x00000008ff257819 */ /* 0x000fe4000001165c */
[----:B------:R-:W-:Y:S01]  /*18280*/  SHF.R.U32.HI R33, RZ, 0x8, R162 ;  /* 0x00000008ff217819 */ /* 0x000fe200000116a2 */
[----:B------:R4:W-:Y:S01]  /*18290*/  STL [R1+0x1330], R39 ;  /* 0x0013302701007387 */ /* 0x0009e20000100800 */
[----:B0-----:R-:W-:Y:S02]  /*182a0*/  SHF.R.U32.HI R29, RZ, 0x8, R160 ;  /* 0x00000008ff1d7819 */ /* 0x001fe400000116a0 */
[----:B------:R-:W-:Y:S02]  /*182b0*/  LOP3.LUT R35, R35, 0xffff, RZ, 0xc0, !PT ;  /* 0x0000ffff23237812 */ /* 0x000fe400078ec0ff */
[----:B-1----:R-:W-:-:S02]  /*182c0*/  SHF.R.U32.HI R24, RZ, 0x8, R245 ;  /* 0x00000008ff187819 */ /* 0x002fc400000116f5 */
[----:B------:R-:W-:Y:S02]  /*182d0*/  LOP3.LUT R37, R37, 0xffff, RZ, 0xc0, !PT ;  /* 0x0000ffff25257812 */ /* 0x000fe400078ec0ff */
[--C-:B----4-:R-:W-:Y:S02]  /*182e0*/  PRMT R39, R245, 0x3340, R26.reuse ;  /* 0x00003340f5277816 */ /* 0x110fe4000000001a */
[----:B------:R-:W-:Y:S02]  /*182f0*/  SHF.R.U32.HI R26, RZ, 0x8, R26 ;  /* 0x00000008ff1a7819 */ /* 0x000fe4000001161a */
[----:B------:R-:W-:Y:S02]  /*18300*/  LOP3.LUT R31, R31, 0xffff, RZ, 0xc0, !PT ;  /* 0x0000ffff1f1f7812 */ /* 0x000fe400078ec0ff */
[----:B------:R-:W-:Y:S02]  /*18310*/  LOP3.LUT R33, R33, 0xffff, RZ, 0xc0, !PT ;  /* 0x0000ffff21217812 */ /* 0x000fe400078ec0ff */
[----:B------:R-:W-:-:S02]  /*18320*/  LOP3.LUT R28, R28, 0xffff, RZ, 0xc0, !PT ;  /* 0x0000ffff1c1c7812 */ /* 0x000fc400078ec0ff */
[----:B------:R-:W-:Y:S02]  /*18330*/  LOP3.LUT R29, R29, 0xffff, RZ, 0xc0, !PT ;  /* 0x0000ffff1d1d7812 */ /* 0x000fe400078ec0ff */
        /* <DEDUP_REMOVED lines=8> */
[----:B------:R0:W-:Y:S04]  /*183c0*/  STL [R1+0x10dc], R31 ;  /* 0x0010dc1f01007387 */ /* 0x0001e80000100800 */
[----:B------:R-:W-:Y:S04]  /*183d0*/  STL [R1+0x10e0], R29 ;  /* 0x0010e01d01007387 */ /* 0x000fe80000100800 */
[----:B------:R-:W-:Y:S01]  /*183e0*/  STL [R1+0x10ec], R28 ;  /* 0x0010ec1c01007387 */ /* 0x000fe20000100800 */
[----:B--2---:R-:W-:-:S03]  /*183f0*/  LOP3.LUT R24, R47, 0xffff, RZ, 0xc0, !PT ;  /* 0x0000ffff2f187812 */ /* 0x004fc600078ec0ff */
[----:B------:R-:W2:Y:S01]  /*18400*/  LDL.LU R47, [R1+0x614] ;  /* 0x00061400012f7983 */ /* 0x000ea20000300800 */
[----:B---3--:R-:W-:-:S03]  /*18410*/  LOP3.LUT R26, R45, 0xffff, RZ, 0xc0, !PT ;  /* 0x0000ffff2d1a7812 */ /* 0x008fc600078ec0ff */
[----:B------:R-:W3:Y:S01]  /*18420*/  LDL.LU R45, [R1+0x610] ;  /* 0x00061000012d7983 */ /* 0x000ee20000300800 */
[----:B------:R-:W-:Y:S02]  /*18430*/  LOP3.LUT R187, R187, 0xffff, RZ, 0xc0, !PT ;  /* 0x0000ffffbbbb7812 */ /* 0x000fe400078ec0ff */
[----:B------:R-:W-:Y:S02]  /*18440*/  LOP3.LUT R189, R189, 0xffff, RZ, 0xc0, !PT ;  /* 0x0000ffffbdbd7812 */ /* 0x000fe400078ec0ff */
[----:B0-----:R-:W-:Y:S02]  /*18450*/  PRMT R31, R24, 0x3340, R187 ;  /* 0x00003340181f7816 */ /* 0x001fe400000000bb */
[----:B------:R-:W-:-:S03]  /*18460*/  LOP3.LUT R243, R243, 0xffff, RZ, 0xc0, !PT ;  /* 0x0000fffff3f37812 */ /* 0x000fc600078ec0ff */
[----:B------:R0:W-:Y:S01]  /*18470*/  STL [R1+0x1324], R31 ;  /* 0x0013241f01007387 */ /* 0x0001e20000100800 */
[----:B------:R-:W-:Y:S02]  /*18480*/  LOP3.LUT R30, R30, 0xffff, RZ, 0xc0, !PT ;  /* 0x0000ffff1e1e7812 */ /* 0x000fe400078ec0ff */
[----:B------:R-:W-:Y:S02]  /*18490*/  F2FP.SATFINITE.E5M2.F32.PACK_AB_MERGE_C R94, R95, R94, RZ ;  /* 0x0000005e5f5e723e */ /* 0x000fe400048060ff */
[----:B0-----:R-:W-:Y:S02]  /*184a0*/  PRMT R31, R26, 0x3340, R189 ;  /* 0x000033401a1f7816 */ /* 0x001fe400000000bd */
[----:B------:R-:W-:-:S03]  /*184b0*/  LOP3.LUT R209, R209, 0xffff, RZ, 0xc0, !PT ;  /* 0x0000ffffd1d17812 */ /* 0x000fc600078ec0ff */
[----:B------:R0:W-:Y:S01]  /*184c0*/  STL [R1+0x1328], R31 ;  /* 0x0013281f01007387 */ /* 0x0001e20000100800 */
[----:B------:R-:W-:Y:S02]  /*184d0*/  LOP3.LUT R94, R94, 0xffff, RZ, 0xc0, !PT ;  /* 0x0000ffff5e5e7812 */ /* 0x000fe400078ec0ff */
[----:B------:R-:W-:Y:S02]  /*184e0*/  SHF.R.U32.HI R33, RZ, 0x8, R243 ;  /* 0x00000008ff217819 */ /* 0x000fe400000116f3 */
[--C-:B------:R-:W-:Y:S02]  /*184f0*/  SHF.R.U32.HI R35, RZ, 0x8, R30.reuse ;  /* 0x00000008ff237819 */ /* 0x100fe4000001161e */
        /* <DEDUP_REMOVED lines=25> */
[----:B------:R1:W-:Y:S01]  /*18690*/  STL [R1+0x1150], R28 ;  /* 0x0011501c01007387 */ /* 0x0003e20000100800 */
[----:B--2---:R-:W-:-:S03]  /*186a0*/  LOP3.LUT R26, R47, 0xffff, RZ, 0xc0, !PT ;  /* 0x0000ffff2f1a7812 */ /* 0x004fc600078ec0ff */
[----:B------:R-:W2:Y:S01]  /*186b0*/  LDL.LU R47, [R1+0x47c] ;  /* 0x00047c00012f7983 */ /* 0x000ea20000300800 */
[----:B---3--:R-:W-:-:S03]  /*186c0*/  LOP3.LUT R24, R45, 0xffff, RZ, 0xc0, !PT ;  /* 0x0000ffff2d187812 */ /* 0x008fc600078ec0ff */
[----:B------:R-:W3:Y:S01]  /*186d0*/  LDL.LU R45, [R1+0x478] ;  /* 0x00047800012d7983 */ /* 0x000ee20000300800 */
[----:B------:R-:W-:Y:S02]  /*186e0*/  LOP3.LUT R158, R158, 0xffff, RZ, 0xc0, !PT ;  /* 0x0000ffff9e9e7812 */ /* 0x000fe400078ec0ff */
[----:B------:R-:W-:Y:S02]  /*186f0*/  F2FP.SATFINITE.E5M2.F32.PACK_AB_MERGE_C R88, R89, R88, RZ ;  /* 0x000000585958723e */ /* 0x000fe400048060ff */
[----:B0-----:R-:W-:Y:S02]  /*18700*/  SHF.R.U32.HI R30, RZ, 0x8, R26 ;  /* 0x00000008ff1e7819 */ /* 0x001fe4000001161a */
[----:B------:R-:W-:Y:S02]  /*18710*/  PRMT R26, R26, 0x3340, R158 ;  /* 0x000033401a1a7816 */ /* 0x000fe4000000009e */
[----:B------:R-:W-:Y:S02]  /*18720*/  LOP3.LUT R156, R156, 0xffff, RZ, 0xc0, !PT ;  /* 0x0000ffff9c9c7812 */ /* 0x000fe400078ec0ff */
[----:B------:R-:W-:-:S02]  /*18730*/  LOP3.LUT R213, R213, 0xffff, RZ, 0xc0, !PT ;  /* 0x0000ffffd5d57812 */ /* 0x000fc400078ec0ff */
[----:B------:R-:W-:Y:S01]  /*18740*/  LOP3.LUT R88, R88, 0xffff, RZ, 0xc0, !PT ;  /* 0x0000ffff58587812 */ /* 0x000fe200078ec0ff */
[----:B------:R0:W-:Y:S01]  /*18750*/  STL [R1+0x12ac], R26 ;  /* 0x0012ac1a01007387 */ /* 0x0001e20000100800 */
[----:B-1----:R-:W-:Y:S02]  /*18760*/  SHF.R.U32.HI R28, RZ, 0x8, R24 ;  /* 0x00000008ff1c7819 */ /* 0x002fe40000011618 */
[----:B------:R-:W-:Y:S02]  /*18770*/  PRMT R24, R24, 0x3340, R156 ;  /* 0x0000334018187816 */ /* 0x000fe4000000009c */
[----:B------:R-:W-:Y:S02]  /*18780*/  LOP3.LUT R241, R241, 0xffff, RZ, 0xc0, !PT ;  /* 0x0000fffff1f17812 */ /* 0x000fe400078ec0ff */
[----:B------:R-:W-:Y:S02]  /*18790*/  LOP3.LUT R32, R32, 0xffff, RZ, 0xc0, !PT ;  /* 0x0000ffff20207812 */ /* 0x000fe400078ec0ff */
[----:B0-----:R-:W-:Y:S01]  /*187a0*/  PRMT R26, R213, 0x3340, R88 ;  /* 0x00003340d51a7816 */ /* 0x001fe20000000058 */
[----:B------:R0:W-:Y:S01]  /*187b0*/  STL [R1+0x12b8], R24 ;  /* 0x0012b81801007387 */ /* 0x0001e20000100800 */
[----:B------:R-:W-:-:S02]  /*187c0*/  SHF.R.U32.HI R35, RZ, 0x8, R213 ;  /* 0x00000008ff237819 */ /* 0x000fc400000116d5 */
[----:B------:R-:W-:Y:S01]  /*187d0*/  SHF.R.U32.HI R33, RZ, 0x8, R88 ;  /* 0x00000008ff217819 */ /* 0x000fe20000011658 */
[----:B------:R1:W-:Y:S01]  /*187e0*/  STL [R1+0x1320], R26 ;  /* 0x0013201a01007387 */ /* 0x0003e20000100800 */
[----:B------:R-:W-:Y:S02]  /*187f0*/  SHF.R.U32.HI R31, RZ, 0x8, R158 ;  /* 0x00000008ff1f7819 */ /* 0x000fe4000001169e */
[----:B------:R-:W-:Y:S02]  /*18800*/  SHF.R.U32.HI R29, RZ, 0x8, R156 ;  /* 0x00000008ff1d7819 */ /* 0x000fe4000001169c */
[----:B------:R-:W-:Y:S02]  /*18810*/  PRMT R37, R241, 0x3340, R32 ;  /* 0x00003340f1257816 */ /* 0x000fe40000000020 */
[----:B0-----:R-:W-:Y:S02]  /*18820*/  SHF.R.U32.HI R24, RZ, 0x8, R241 ;  /* 0x00000008ff187819 */ /* 0x001fe400000116f1 */
[----:B------:R-:W-:-:S02]  /*18830*/  LOP3.LUT R33, R33, 0xffff, RZ, 0xc0, !PT ;  /* 0x0000ffff21217812 */ /* 0x000fc400078ec0ff */
[----:B-1----:R-:W-:Y:S02]  /*18840*/  SHF.R.U32.HI R26, RZ, 0x8, R32 ;  /* 0x00000008ff1a7819 */ /* 0x002fe40000011620 */
        /* <DEDUP_REMOVED lines=21> */
[----:B0-----:R-:W-:Y:S02]  /*189a0*/  SHF.R.U32.HI R30, RZ, 0x8, R26 ;  /* 0x00000008ff1e7819 */ /* 0x001fe4000001161a */
[----:B------:R-:W-:Y:S02]  /*189b0*/  PRMT R26, R26, 0x3340, R183 ;  /* 0x000033401a1a7816 */ /* 0x000fe400000000b7 */
[----:B------:R-:W-:Y:S02]  /*189c0*/  LOP3.LUT R185, R185, 0xffff, RZ, 0xc0, !PT ;  /* 0x0000ffffb9b97812 */ /* 0x000fe400078ec0ff */
[----:B------:R-:W-:Y:S02]  /*189d0*/  LOP3.LUT R239, R239, 0xffff, RZ, 0xc0, !PT ;  /* 0x0000ffffefef7812 */ /* 0x000fe400078ec0ff */
[----:B------:R-:W-:Y:S01]  /*189e0*/  LOP3.LUT R34, R34, 0xffff, RZ, 0xc0, !PT ;  /* 0x0000ffff22227812 */ /* 0x000fe200078ec0ff */
[----:B------:R0:W-:Y:S01]  /*189f0*/  STL [R1+0x1314], R26 ;  /* 0x0013141a01007387 */ /* 0x0001e20000100800 */
[----:B-1----:R-:W-:-:S02]  /*18a00*/  SHF.R.U32.HI R28, RZ, 0x8, R24 ;  /* 0x00000008ff1c7819 */ /* 0x002fc40000011618 */
[----:B------:R-:W-:Y:S02]  /*18a10*/  PRMT R24, R24, 0x3340, R185 ;  /* 0x0000334018187816 */ /* 0x000fe400000000b9 */
[----:B------:R-:W-:Y:S02]  /*18a20*/  LOP3.LUT R217, R217, 0xffff, RZ, 0xc0, !PT ;  /* 0x0000ffffd9d97812 */ /* 0x000fe400078ec0ff */
[----:B------:R-:W-:Y:S02]  /*18a30*/  LOP3.LUT R84, R84, 0xffff, RZ, 0xc0, !PT ;  /* 0x0000ffff54547812 */ /* 0x000fe400078ec0ff */
[--C-:B0-----:R-:W-:Y:S01]  /*18a40*/  PRMT R26, R239, 0x3340, R34.reuse ;  /* 0x00003340ef1a7816 */ /* 0x101fe20000000022 */
[----:B------:R0:W-:Y:S01]  /*18a50*/  STL [R1+0x1318], R24 ;  /* 0x0013181801007387 */ /* 0x0001e20000100800 */
[----:B------:R-:W-:Y:S02]  /*18a60*/  SHF.R.U32.HI R32, RZ, 0x8, R239 ;  /* 0x00000008ff207819 */ /* 0x000fe400000116ef */
[----:B------:R-:W-:Y:S01]  /*18a70*/  SHF.R.U32.HI R33, RZ, 0x8, R34 ;  /* 0x00000008ff217819 */ /* 0x000fe20000011622 */
[----:B------:R1:W-:Y:S01]  /*18a80*/  STL [R1+0x129c], R26 ;  /* 0x00129c1a01007387 */ /* 0x0003e20000100800 */
[----:B------:R-:W-:-:S02]  /*18a90*/  SHF.R.U32.HI R31, RZ, 0x8, R183 ;  /* 0x00000008ff1f7819 */ /* 0x000fc400000116b7 */
[----:B------:R-:W-:Y:S02]  /*18aa0*/  SHF.R.U32.HI R29, RZ, 0x8, R185 ;  /* 0x00000008ff1d7819 */ /* 0x000fe400000116b9 */
[----:B------:R-:W-:Y:S02]  /*18ab0*/  LOP3.LUT R32, R32, 0xffff, RZ, 0xc0, !PT ;  /* 0x0000ffff20207812 */ /* 0x000fe400078ec0ff */
[----:B0-----:R-:W-:Y:S02]  /*18ac0*/  SHF.R.U32.HI R24, RZ, 0x8, R217 ;  /* 0x00000008ff187819 */ /* 0x001fe400000116d9 */
[----:B------:R-:W-:Y:S02]  /*18ad0*/  LOP3.LUT R33, R33, 0xffff, RZ, 0xc0, !PT ;  /* 0x0000ffff21217812 */ /* 0x000fe400078ec0ff */
[----:B-1----:R-:W-:Y:S02]  /*18ae0*/  SHF.R.U32.HI R26, RZ, 0x8, R84 ;  /* 0x00000008ff1a7819 */ /* 0x002fe40000011654 */
        /* <DEDUP_REMOVED lines=55> */
[----:B------:R1:W-:Y:S04]  /*18e60*/  STL [R1+0x10ac], R30 ;  /* 0x0010ac1e01007387 */ /* 0x0003e80000100800 */
[----:B------:R-:W-:Y:S01]  /*18e70*/  STL [R1+0x10b0], R29 ;  /* 0x0010b01d01007387 */ /* 0x000fe20000100800 */
[----:B------:R-:W-:-:S03]  /*18e80*/  LOP3.LUT R179, R179, 0xffff, RZ, 0xc0, !PT ;  /* 0x0000ffffb3b37812 */ /* 0x000fc600078ec0ff */
[----:B------:R-:W-:Y:S04]  /*18e90*/  STL [R1+0x10b4], R28 ;  /* 0x0010b41c01007387 */ /* 0x000fe80000100800 */
[----:B------:R-:W4:Y:S01]  /*18ea0*/  LDL.LU R49, [R1+0x600] ;  /* 0x0006000001317983 */ /* 0x000f220000300800 */
[----:B------:R-:W-:Y:S02]  /*18eb0*/  LOP3.LUT R235, R235, 0xffff, RZ, 0xc0, !PT ;  /* 0x0000ffffebeb7812 */ /* 0x000fe400078ec0ff */
[----:B------:R-:W-:Y:S02]  /*18ec0*/  LOP3.LUT R38, R38, 0xffff, RZ, 0xc0, !PT ;  /* 0x0000ffff26267812 */ /* 0x000fe400078ec0ff */
[----:B0-----:R-:W-:Y:S02]  /*18ed0*/  SHF.R.U32.HI R32, RZ, 0x8, R235 ;  /* 0x00000008ff207819 */ /* 0x001fe400000116eb */
[----:B------:R-:W-:-:S02]  /*18ee0*/  SHF.R.U32.HI R33, RZ, 0x8, R38 ;  /* 0x00000008ff217819 */ /* 0x000fc40000011626 */
[----:B------:R-:W-:Y:S02]  /*18ef0*/  LOP3.LUT R181, R181, 0xffff, RZ, 0xc0, !PT ;  /* 0x0000ffffb5b57812 */ /* 0x000fe400078ec0ff */
[----:B------:R-:W-:Y:S02]  /*18f00*/  LOP3.LUT R219, R219, 0xffff, RZ, 0xc0, !PT ;  /* 0x0000ffffdbdb7812 */ /* 0x000fe400078ec0ff */
[----:B------:R-:W-:Y:S02]  /*18f10*/  LOP3.LUT R80, R80, 0xffff, RZ, 0xc0, !PT ;  /* 0x0000ffff50507812 */ /* 0x000fe400078ec0ff */
[----:B------:R-:W-:Y:S02]  /*18f20*/  LOP3.LUT R32, R32, 0xffff, RZ, 0xc0, !PT ;  /* 0x0000ffff20207812 */ /* 0x000fe400078ec0ff */
[----:B------:R-:W-:Y:S02]  /*18f30*/  LOP3.LUT R33, R33, 0xffff, RZ, 0xc0, !PT ;  /* 0x0000ffff21217812 */ /* 0x000fe400078ec0ff */
[----:B------:R-:W-:-:S02]  /*18f40*/  PRMT R34, R219, 0x3340, R80 ;  /* 0x00003340db227816 */ /* 0x000fc40000000050 */
[----:B------:R-:W-:Y:S02]  /*18f50*/  PRMT R32, R32, 0x3340, R33 ;  /* 0x0000334020207816 */ /* 0x000fe40000000021 */
[----:B--2---:R-:W-:Y:S02]  /*18f60*/  LOP3.LUT R26, R47, 0xffff, RZ, 0xc0, !PT ;  /* 0x0000ffff2f1a7812 */ /* 0x004fe400078ec0ff */
[----:B------:R-:W2:Y:S02]  /*18f70*/  LDL.LU R47, [R1+0x488] ;  /* 0x00048800012f7983 */ /* 0x000ea40000300800 */
[----:B-1----:R-:W-:Y:S02]  /*18f80*/  SHF.R.U32.HI R30, RZ, 0x8, R26 ;  /* 0x00000008ff1e7819 */ /* 0x002fe4000001161a */
[----:B------:R-:W-:Y:S02]  /*18f90*/  PRMT R26, R26, 0x3340, R179 ;  /* 0x000033401a1a7816 */ /* 0x000fe400000000b3 */
[----:B---3--:R-:W-:-:S03]  /*18fa0*/  LOP3.LUT R24, R45, 0xffff, RZ, 0xc0, !PT ;  /* 0x0000ffff2d187812 */ /* 0x008fc600078ec0ff */
[----:B------:R0:W-:Y:S02]  /*18fb0*/  STL [R1+0x1304], R26 ;  /* 0x0013041a01007387 */ /* 0x0001e40000100800 */
[----:B0-----:R-:W-:-:S05]  /*18fc0*/  PRMT R26, R235, 0x3340, R38 ;  /* 0x00003340eb1a7816 */ /* 0x001fca0000000026 */
[----:B------:R0:W-:Y:S02]  /*18fd0*/  STL [R1+0x1294], R26 ;  /* 0x0012941a01007387 */ /* 0x0001e40000100800 */
[----:B0-----:R-:W-:-:S05]  /*18fe0*/  PRMT R26, R24, 0x3340, R181 ;  /* 0x00003340181a7816 */ /* 0x001fca00000000b5 */
[----:B------:R0:W-:Y:S04]  /*18ff0*/  STL [R1+0x1308], R26 ;  /* 0x0013081a01007387 */ /* 0x0001e80000100800 */
[----:B------:R-:W-:Y:S04]  /*19000*/  STL [R1+0x130c], R34 ;  /* 0x00130c2201007387 */ /* 0x000fe80000100800 */
[----:B------:R-:W-:Y:S04]  /*19010*/  STL [R1+0x10a4], R32 ;  /* 0x0010a42001007387 */ /* 0x000fe80000100800 */
[----:B------:R-:W3:Y:S01]  /*19020*/  LDL.LU R45, [R1+0x604] ;  /* 0x00060400012d7983 */ /* 0x000ee20000300800 */
[----:B------:R-:W-:-:S02]  /*19030*/  SHF.R.U32.HI R31, RZ, 0x8, R179 ;  /* 0x00000008ff1f7819 */ /* 0x000fc400000116b3 */
[----:B------:R-:W-:Y:S02]  /*19040*/  SHF.R.U32.HI R28, RZ, 0x8, R24 ;  /* 0x00000008ff1c7819 */ /* 0x000fe40000011618 */
[----:B------:R-:W-:Y:S02]  /*19050*/  SHF.R.U32.HI R29, RZ, 0x8, R181 ;  /* 0x00000008ff1d7819 */ /* 0x000fe400000116b5 */
[----:B------:R-:W-:Y:S02]  /*19060*/  SHF.R.U32.HI R24, RZ, 0x8, R219 ;  /* 0x00000008ff187819 */ /* 0x000fe400000116db */
[----:B0-----:R-:W-:Y:S02]  /*19070*/  SHF.R.U32.HI R26, RZ, 0x8, R80 ;  /* 0x00000008ff1a7819 */ /* 0x001fe40000011650 */
[----:B------:R-:W-:Y:S02]  /*19080*/  LOP3.LUT R30, R30, 0xffff, RZ, 0xc0, !PT ;  /* 0x0000ffff1e1e7812 */ /* 0x000fe400078ec0ff */
[----:B------:R-:W-:-:S02]  /*19090*/  LOP3.LUT R31, R31, 0xffff, RZ, 0xc0, !PT ;  /* 0x0000ffff1f1f7812 */ /* 0x000fc400078ec0ff */
[----:B------:R-:W-:Y:S02]  /*190a0*/  LOP3.LUT R28, R28, 0xffff, RZ, 0xc0, !PT ;  /* 0x0000ffff1c1c7812 */ /* 0x000fe400078ec0ff */
[----:B------:R-:W-:Y:S02]  /*190b0*/  LOP3.LUT R29, R29, 0xffff, RZ, 0xc0, !PT ;  /* 0x0000ffff1d1d7812 */ /* 0x000fe400078ec0ff */
[----:B------:R-:W-:Y:S02]  /*190c0*/  LOP3.LUT R24, R24, 0xffff, RZ, 0xc0, !PT ;  /* 0x0000ffff18187812 */ /* 0x000fe400078ec0ff */
[----:B------:R-:W-:Y:S02]  /*190d0*/  LOP3.LUT R26, R26, 0xffff, RZ, 0xc0, !PT ;  /* 0x0000ffff1a1a7812 */ /* 0x000fe400078ec0ff */
[----:B------:R-:W-:Y:S02]  /*190e0*/  PRMT R30, R30, 0x3340, R31 ;  /* 0x000033401e1e7816 */ /* 0x000fe4000000001f */
[----:B------:R-:W-:-:S02]  /*190f0*/  PRMT R28, R28, 0x3340, R29 ;  /* 0x000033401c1c7816 */ /* 0x000fc4000000001d */
[----:B------:R-:W-:Y:S01]  /*19100*/  PRMT R24, R24, 0x3340, R26 ;  /* 0x0000334018187816 */ /* 0x000fe2000000001a */
[----:B------:R-:W-:Y:S01]  /*19110*/  STL [R1+0x111c], R30 ;  /* 0x00111c1e01007387 */ /* 0x000fe20000100800 */
[----:B------:R-:W-:-:S03]  /*19120*/  LOP3.LUT R175, R175, 0xffff, RZ, 0xc0, !PT ;  /* 0x0000ffffafaf7812 */ /* 0x000fc600078ec0ff */
[----:B------:R0:W-:Y:S04]  /*19130*/  STL [R1+0x1120], R28 ;  /* 0x0011201c01007387 */ /* 0x0001e80000100800 */
[----:B------:R2:W-:Y:S01]  /*19140*/  STL [R1+0x1124], R24 ;  /* 0x0011241801007387 */ /* 0x0005e20000100800 */
[----:B----4-:R-:W-:Y:S02]  /*19150*/  LOP3.LUT R26, R49, 0xffff, RZ, 0xc0, !PT ;  /* 0x0000ffff311a7812 */ /* 0x010fe400078ec0ff */
[----:B0-----:R-:W-:Y:S02]  /*19160*/  LOP3.LUT R28, R22, 0xffff, RZ, 0xc0, !PT ;  /* 0x0000ffff161c7812 */ /* 0x001fe400078ec0ff */
[----:B------:R-:W-:-:S04]  /*19170*/  SHF.R.U32.HI R29, RZ, 0x8, R175 ;  /* 0x00000008ff1d7819 */ /* 0x000fc800000116af */
[----:B------:R-:W-:Y:S02]  /*19180*/  LOP3.LUT R29, R29, 0xffff, RZ, 0xc0, !PT ;  /* 0x0000ffff1d1d7812 */ /* 0x000fe400078ec0ff */
[----:B--2---:R-:W-:-:S04]  /*19190*/  LOP3.LUT R24, R47, 0xffff, RZ, 0xc0, !PT ;  /* 0x0000ffff2f187812 */ /* 0x004fc800078ec0ff */
[----:B------:R-:W-:Y:S02]  /*191a0*/  PRMT R31, R24, 0x3340, R175 ;  /* 0x00003340181f7816 */ /* 0x000fe400000000af */
[----:B------:R-:W-:-:S03]  /*191b0*/  SHF.R.U32.HI R30, RZ, 0x8, R24 ;  /* 0x00000008ff1e7819 */ /* 0x000fc60000011618 */
[----:B------:R0:W-:Y:S01]  /*191c0*/  STL [R1+0x1300], R31 ;  /* 0x0013001f01007387 */ /* 0x0001e20000100800 */
[----:B------:R-:W-:-:S04]  /*191d0*/  SHF.R.U32.HI R24, RZ, 0x8, R26 ;  /* 0x00000008ff187819 */ /* 0x000fc8000001161a */
[----:B------:R-:W-:Y:S02]  /*191e0*/  LOP3.LUT R24, R24, 0xffff, RZ, 0xc0, !PT ;  /* 0x0000ffff18187812 */ /* 0x000fe400078ec0ff */
[--C-:B0-----:R-:W-:Y:S02]  /*191f0*/  PRMT R31, R26, 0x3340, R28.reuse ;  /* 0x000033401a1f7816 */ /* 0x101fe4000000001c */
[----:B------:R-:W-:Y:S02]  /*19200*/  SHF.R.U32.HI R28, RZ, 0x8, R28 ;  /* 0x00000008ff1c7819 */ /* 0x000fe4000001161c */
[----:B------:R-:W-:Y:S02]  /*19210*/  LOP3.LUT R26, R30, 0xffff, RZ, 0xc0, !PT ;  /* 0x0000ffff1e1a7812 */ /* 0x000fe400078ec0ff */
[----:B------:R-:W-:Y:S02]  /*19220*/  LOP3.LUT R28, R28, 0xffff, RZ, 0xc0, !PT ;  /* 0x0000ffff1c1c7812 */ /* 0x000fe400078ec0ff */
[----:B------:R-:W-:-:S02]  /*19230*/  PRMT R29, R26, 0x3340, R29 ;  /* 0x000033401a1d7816 */ /* 0x000fc4000000001d */
[----:B------:R-:W-:Y:S01]  /*19240*/  PRMT R24, R24, 0x3340, R28 ;  /* 0x0000334018187816 */ /* 0x000fe2000000001c */
[----:B------:R-:W-:Y:S04]  /*19250*/  STL [R1+0x128c], R31 ;  /* 0x00128c1f01007387 */ /* 0x000fe80000100800 */
[----:B------:R-:W-:Y:S04]  /*19260*/  STL [R1+0x1118], R29 ;  /* 0x0011181d01007387 */ /* 0x000fe80000100800 */
[----:B------:R3:W-:Y:S02]  /*19270*/  STL [R1+0x109c], R24 ;  /* 0x00109c1801007387 */ /* 0x0007e40000100800 */
[----:B---3--:R-:W-:-:S02]  /*19280*/  LOP3.LUT R24, R45, 0xffff, RZ, 0xc0, !PT ;  /* 0x0000ffff2d187812 */ /* 0x008fc400078ec0ff */
[----:B------:R-:W2:Y:S01]  /*19290*/  LDL.LU R45, [R1+0x48c] ;  /* 0x00048c00012d7983 */ /* 0x000ea20000300800 */
[----:B------:R-:W-:Y:S02]  /*192a0*/  LOP3.LUT R20, R20, 0xffff, RZ, 0xc0, !PT ;  /* 0x0000ffff14147812 */ /* 0x000fe400078ec0ff */
[----:B------:R-:W-:Y:S02]  /*192b0*/  SHF.R.U32.HI R28, RZ, 0x8, R24 ;  /* 0x00000008ff1c7819 */ /* 0x000fe40000011618 */
[--C-:B------:R-:W-:Y:S02]  /*192c0*/  PRMT R24, R24, 0x3340, R20.reuse ;  /* 0x0000334018187816 */ /* 0x100fe40000000014 */
[----:B------:R-:W-:Y:S02]  /*192d0*/  LOP3.LUT R233, R233, 0xffff, RZ, 0xc0, !PT ;  /* 0x0000ffffe9e97812 */ /* 0x000fe400078ec0ff */
[----:B------:R-:W-:Y:S01]  /*192e0*/  LOP3.LUT R40, R40, 0xffff, RZ, 0xc0, !PT ;  /* 0x0000ffff28287812 */ /* 0x000fe200078ec0ff */
[----:B------:R0:W-:Y:S01]  /*192f0*/  STL [R1+0x1284], R24 ;  /* 0x0012841801007387 */ /* 0x0001e20000100800 */
[----:B------:R-:W-:-:S02]  /*19300*/  SHF.R.U32.HI R32, RZ, 0x8, R20 ;  /* 0x00000008ff207819 */ /* 0x000fc40000011614 */
[----:B------:R-:W-:Y:S02]  /*19310*/  SHF.R.U32.HI R20, RZ, 0x8, R233 ;  /* 0x00000008ff147819 */ /* 0x000fe400000116e9 */
[----:B------:R-:W-:Y:S02]  /*19320*/  LOP3.LUT R28, R28, 0xffff, RZ, 0xc0, !PT ;  /* 0x0000ffff1c1c7812 */ /* 0x000fe400078ec0ff */
[----:B------:R-:W-:Y:S02]  /*19330*/  LOP3.LUT R32, R32, 0xffff, RZ, 0xc0, !PT ;  /* 0x0000ffff20207812 */ /* 0x000fe400078ec0ff */
[----:B0-----:R-:W-:Y:S02]  /*19340*/  SHF.R.U32.HI R24, RZ, 0x8, R40 ;  /* 0x00000008ff187819 */ /* 0x001fe40000011628 */
[----:B------:R-:W-:Y:S02]  /*19350*/  LOP3.LUT R20, R20, 0xffff, RZ, 0xc0, !PT ;  /* 0x0000ffff14147812 */ /* 0x000fe400078ec0ff */
[----:B------:R-:W-:-:S02]  /*19360*/  LOP3.LUT R24, R24, 0xffff, RZ, 0xc0, !PT ;  /* 0x0000ffff18187812 */ /* 0x000fc400078ec0ff */
[----:B------:R-:W-:Y:S02]  /*19370*/  PRMT R36, R233, 0x3340, R40 ;  /* 0x00003340e9247816 */ /* 0x000fe40000000028 */
[----:B------:R-:W-:Y:S02]  /*19380*/  PRMT R28, R28, 0x3340, R32 ;  /* 0x000033401c1c7816 */ /* 0x000fe40000000020 */
[----:B------:R-:W-:Y:S01]  /*19390*/  PRMT R20, R20, 0x3340, R24 ;  /* 0x0000334014147816 */ /* 0x000fe20000000018 */
[----:B------:R-:W-:Y:S01]  /*193a0*/  STL [R1+0x1288], R36 ;  /* 0x0012882401007387 */ /* 0x000fe20000100800 */
[----:B------:R-:W-:Y:S02]  /*193b0*/  LOP3.LUT R231, R231, 0xffff, RZ, 0xc0, !PT ;  /* 0x0000ffffe7e77812 */ /* 0x000fe400078ec0ff */
[----:B------:R-:W-:Y:S01]  /*193c0*/  LOP3.LUT R32, R42, 0xffff, RZ, 0xc0, !PT ;  /* 0x0000ffff2a207812 */ /* 0x000fe200078ec0ff */
[----:B------:R0:W-:Y:S04]  /*193d0*/  STL [R1+0x1090], R28 ;  /* 0x0010901c01007387 */ /* 0x0001e80000100800 */
[----:B------:R1:W-:Y:S01]  /*193e0*/  STL [R1+0x1094], R20 ;  /* 0x0010941401007387 */ /* 0x0003e20000100800 */
[----:B------:R-:W-:-:S02]  /*193f0*/  LOP3.LUT R177, R177, 0xffff, RZ, 0xc0, !PT ;  /* 0x0000ffffb1b17812 */ /* 0x000fc400078ec0ff */
[----:B0-----:R-:W-:Y:S02]  /*19400*/  SHF.R.U32.HI R28, RZ, 0x8, R231 ;  /* 0x00000008ff1c7819 */ /* 0x001fe400000116e7 */
[--C-:B-1----:R-:W-:Y:S02]  /*19410*/  PRMT R20, R231, 0x3340, R32.reuse ;  /* 0x00003340e7147816 */ /* 0x102fe40000000020 */
[----:B------:R-:W-:Y:S02]  /*19420*/  SHF.R.U32.HI R32, RZ, 0x8, R32 ;  /* 0x00000008ff207819 */ /* 0x000fe40000011620 */
[----:B------:R-:W-:Y:S02]  /*19430*/  LOP3.LUT R28, R28, 0xffff, RZ, 0xc0, !PT ;  /* 0x0000ffff1c1c7812 */ /* 0x000fe400078ec0ff */
[----:B------:R-:W-:Y:S01]  /*19440*/  LOP3.LUT R32, R32, 0xffff, RZ, 0xc0, !PT ;  /* 0x0000ffff20207812 */ /* 0x000fe200078ec0ff */
[----:B------:R0:W-:Y:S03]  /*19450*/  STL [R1+0x1274], R20 ;  /* 0x0012741401007387 */ /* 0x0001e60000100800 */
[----:B------:R-:W-:-:S02]  /*19460*/  PRMT R28, R28, 0x3340, R32 ;  /* 0x000033401c1c7816 */ /* 0x000fc40000000020 */
[----:B--2---:R-:W-:-:S04]  /*19470*/  LOP3.LUT R24, R45, 0xffff, RZ, 0xc0, !PT ;  /* 0x0000ffff2d187812 */ /* 0x004fc800078ec0ff */
[----:B------:R-:W-:-:S05]  /*19480*/  PRMT R36, R24, 0x3340, R177 ;  /* 0x0000334018247816 */ /* 0x000fca00000000b1 */
[----:B------:R-:W-:Y:S04]  /*19490*/  STL [R1+0x12fc], R36 ;  /* 0x0012fc2401007387 */ /* 0x000fe80000100800 */
[----:B------:R1:W-:Y:S04]  /*194a0*/  STL [R1+0x1084], R28 ;  /* 0x0010841c01007387 */ /* 0x0003e80000100800 */
[----:B------:R-:W2:Y:S04]  /*194b0*/  LDL.LU R51, [R1+0x62c] ;  /* 0x00062c0001337983 */ /* 0x000ea80000300800 */
[----:B------:R-:W3:Y:S01]  /*194c0*/  LDL.LU R49, [R1+0x628] ;  /* 0x0006280001317983 */ /* 0x000ee20000300800 */
[----:B0-----:R-:W-:-:S02]  /*194d0*/  SHF.R.U32.HI R20, RZ, 0x8, R24 ;  /* 0x00000008ff147819 */ /* 0x001fc40000011618 */
[----:B------:R-:W-:Y:S02]  /*194e0*/  SHF.R.U32.HI R24, RZ, 0x8, R177 ;  /* 0x00000008ff187819 */ /* 0x000fe400000116b1 */
[----:B------:R-:W-:Y:S02]  /*194f0*/  LOP3.LUT R20, R20, 0xffff, RZ, 0xc0, !PT ;  /* 0x0000ffff14147812 */ /* 0x000fe400078ec0ff */
[----:B------:R-:W-:Y:S02]  /*19500*/  LOP3.LUT R24, R24, 0xffff, RZ, 0xc0, !PT ;  /* 0x0000ffff18187812 */ /* 0x000fe400078ec0ff */
[----:B------:R-:W-:Y:S02]  /*19510*/  LOP3.LUT R223, R223, 0xffff, RZ, 0xc0, !PT ;  /* 0x0000ffffdfdf7812 */ /* 0x000fe400078ec0ff */
[----:B------:R-:W-:Y:S02]  /*19520*/  PRMT R20, R20, 0x3340, R24 ;  /* 0x0000334014147816 */ /* 0x000fe40000000018 */
[----:B------:R-:W-:-:S02]  /*19530*/  LOP3.LUT R76, R76, 0xffff, RZ, 0xc0, !PT ;  /* 0x0000ffff4c4c7812 */ /* 0x000fc400078ec0ff */
[----:B-1----:R-:W-:Y:S01]  /*19540*/  SHF.R.U32.HI R28, RZ, 0x8, R223 ;  /* 0x00000008ff1c7819 */ /* 0x002fe200000116df */
[----:B------:R0:W-:Y:S01]  /*19550*/  STL [R1+0x1114], R20 ;  /* 0x0011141401007387 */ /* 0x0001e20000100800 */
[--C-:B------:R-:W-:Y:S02]  /*19560*/  SHF.R.U32.HI R32, RZ, 0x8, R76.reuse ;  /* 0x00000008ff207819 */ /* 0x100fe4000001164c */
[----:B------:R-:W-:Y:S02]  /*19570*/  LOP3.LUT R221, R221, 0xffff, RZ, 0xc0, !PT ;  /* 0x0000ffffdddd7812 */ /* 0x000fe400078ec0ff */
[----:B------:R-:W-:Y:S02]  /*19580*/  LOP3.LUT R78, R78, 0xffff, RZ, 0xc0, !PT ;  /* 0x0000ffff4e4e7812 */ /* 0x000fe400078ec0ff */
[----:B------:R-:W-:Y:S02]  /*19590*/  LOP3.LUT R28, R28, 0xffff, RZ, 0xc0, !PT ;  /* 0x0000ffff1c1c7812 */ /* 0x000fe400078ec0ff */
[----:B0-----:R-:W-:-:S02]  /*195a0*/  PRMT R20, R223, 0x3340, R76 ;  /* 0x00003340df147816 */ /* 0x001fc4000000004c */
[----:B------:R-:W-:Y:S02]  /*195b0*/  LOP3.LUT R32, R32, 0xffff, RZ, 0xc0, !PT ;  /* 0x0000ffff20207812 */ /* 0x000fe400078ec0ff */
[--C-:B------:R-:W-:Y:S01]  /*195c0*/  PRMT R36, R221, 0x3340, R78.reuse ;  /* 0x00003340dd247816 */ /* 0x100fe2000000004e */
[----:B------:R0:W-:Y:S01]  /*195d0*/  STL [R1+0x12f4], R20 ;  /* 0x0012f41401007387 */ /* 0x0001e20000100800 */
[----:B------:R-:W-:Y:S02]  /*195e0*/  SHF.R.U32.HI R24, RZ, 0x8, R78 ;  /* 0x00000008ff187819 */ /* 0x000fe4000001164e */
[----:B------:R-:W-:Y:S01]  /*195f0*/  PRMT R28, R28, 0x3340, R32 ;  /* 0x000033401c1c7816 */ /* 0x000fe20000000020 */
[----:B------:R-:W-:Y:S01]  /*19600*/  STL [R1+0x12f8], R36 ;  /* 0x0012f82401007387 */ /* 0x000fe20000100800 */
[----:B------:R-:W-:Y:S02]  /*19610*/  LOP3.LUT R24, R24, 0xffff, RZ, 0xc0, !PT ;  /* 0x0000ffff18187812 */ /* 0x000fe400078ec0ff */
[----:B0-----:R-:W-:Y:S01]  /*19620*/  SHF.R.U32.HI R20, RZ, 0x8, R221 ;  /* 0x00000008ff147819 */ /* 0x001fe200000116dd */
[----:B------:R2:W-:Y:S01]  /*19630*/  STL [R1+0x110c], R28 ;  /* 0x00110c1c01007387 */ /* 0x0005e20000100800 */
[----:B------:R-:W-:-:S02]  /*19640*/  LOP3.LUT R9, R9, 0xffff, RZ, 0xc0, !PT ;  /* 0x0000ffff09097812 */ /* 0x000fc400078ec0ff */
[----:B------:R-:W-:-:S04]  /*19650*/  LOP3.LUT R20, R20, 0xffff, RZ, 0xc0, !PT ;  /* 0x0000ffff14147812 */ /* 0x000fc800078ec0ff */
[----:B------:R-:W-:Y:S02]  /*19660*/  PRMT R20, R20, 0x3340, R24 ;  /* 0x0000334014147816 */ /* 0x000fe40000000018 */
[----:B------:R-:W-:-:S03]  /*19670*/  LOP3.LUT R32, R8, 0xffff, RZ, 0xc0, !PT ;  /* 0x0000ffff08207812 */ /* 0x000fc600078ec0ff */
[----:B------:R3:W-:Y:S01]  /*19680*/  STL [R1+0x1110], R20 ;  /* 0x0011101401007387 */ /* 0x0007e20000100800 */
[----:B--2---:R-:W-:-:S04]  /*19690*/  LOP3.LUT R28, R51, 0xffff, RZ, 0xc0, !PT ;  /* 0x0000ffff331c7812 */ /* 0x004fc800078ec0ff */
[----:B------:R-:W-:Y:S02]  /*196a0*/  SHF.R.U32.HI R24, RZ, 0x8, R28 ;  /* 0x00000008ff187819 */ /* 0x000fe4000001161c */
[--C-:B------:R-:W-:Y:S02]  /*196b0*/  PRMT R36, R28, 0x3340, R9.reuse ;  /* 0x000033401c247816 */ /* 0x100fe40000000009 */
[----:B------:R-:W-:Y:S02]  /*196c0*/  SHF.R.U32.HI R28, RZ, 0x8, R9 ;  /* 0x00000008ff1c7819 */ /* 0x000fe40000011609 */
[----:B---3--:R-:W-:Y:S02]  /*196d0*/  LOP3.LUT R20, R49, 0xffff, RZ, 0xc0, !PT ;  /* 0x0000ffff31147812 */ /* 0x008fe400078ec0ff */
[----:B------:R-:W-:Y:S02]  /*196e0*/  LOP3.LUT R24, R24, 0xffff, RZ, 0xc0, !PT ;  /* 0x0000ffff18187812 */ /* 0x000fe400078ec0ff */
[----:B------:R-:W-:Y:S01]  /*196f0*/  LOP3.LUT R28, R28, 0xffff, RZ, 0xc0, !PT ;  /* 0x0000ffff1c1c7812 */ /* 0x000fe200078ec0ff */
[----:B------:R0:W-:Y:S03]  /*19700*/  STL [R1+0x1278], R36 ;  /* 0x0012782401007387 */ /* 0x0001e60000100800 */
[----:B------:R-:W-:-:S02]  /*19710*/  PRMT R24, R24, 0x3340, R28 ;  /* 0x0000334018187816 */ /* 0x000fc4000000001c */
[----:B0-----:R-:W-:-:S05]  /*19720*/  PRMT R36, R20, 0x3340, R32 ;  /* 0x0000334014247816 */ /* 0x001fca0000000020 */
[----:B------:R-:W-:Y:S04]  /*19730*/  STL [R1+0x1280], R36 ;  /* 0x0012802401007387 */ /* 0x000fe80000100800 */
[----:B------:R0:W-:Y:S04]  /*19740*/  STL [R1+0x1088], R24 ;  /* 0x0010881801007387 */ /* 0x0001e80000100800 */
[----:B------:R-:W2:Y:S01]  /*19750*/  LDL.LU R49, [R1+0x494] ;  /* 0x0004940001317983 */ /* 0x000ea20000300800 */
[----:B------:R-:W-:Y:S02]  /*19760*/  SHF.R.U32.HI R9, RZ, 0x8, R20 ;  /* 0x00000008ff097819 */ /* 0x000fe40000011614 */
[----:B------:R-:W-:Y:S01]  /*19770*/  SHF.R.U32.HI R20, RZ, 0x8, R32 ;  /* 0x00000008ff147819 */ /* 0x000fe20000011620 */
[----:B------:R-:W3:Y:S01]  /*19780*/  LDL.LU R51, [R1+0x490] ;  /* 0x0004900001337983 */ /* 0x000ee20000300800 */
[----:B------:R-:W-:-:S02]  /*19790*/  LOP3.LUT R9, R9, 0xffff, RZ, 0xc0, !PT ;  /* 0x0000ffff09097812 */ /* 0x000fc400078ec0ff */
[----:B------:R-:W-:Y:S02]  /*197a0*/  LOP3.LUT R20, R20, 0xffff, RZ, 0xc0, !PT ;  /* 0x0000ffff14147812 */ /* 0x000fe400078ec0ff */
[----:B------:R-:W-:Y:S02]  /*197b0*/  LOP3.LUT R229, R229, 0xffff, RZ, 0xc0, !PT ;  /* 0x0000ffffe5e57812 */ /* 0x000fe400078ec0ff */
[----:B------:R-:W-:Y:S02]  /*197c0*/  PRMT R9, R9, 0x3340, R20 ;  /* 0x0000334009097816 */ /* 0x000fe40000000014 */
[----:B------:R-:W-:-:S03]  /*197d0*/  LOP3.LUT R44, R44, 0xffff, RZ, 0xc0, !PT ;  /* 0x0000ffff2c2c7812 */ /* 0x000fc600078ec0ff */
[----:B------:R1:W-:Y:S01]  /*197e0*/  STL [R1+0x108c], R9 ;  /* 0x00108c0901007387 */ /* 0x0003e20000100800 */
[----:B------:R-:W-:Y:S02]  /*197f0*/  LOP3.LUT R227, R227, 0xffff, RZ, 0xc0, !PT ;  /* 0x0000ffffe3e37812 */ /* 0x000fe400078ec0ff */
[----:B------:R-:W-:Y:S02]  /*19800*/  LOP3.LUT R46, R46, 0xffff, RZ, 0xc0, !PT ;  /* 0x0000ffff2e2e7812 */ /* 0x000fe400078ec0ff */
[----:B0-----:R-:W-:Y:S02]  /*19810*/  SHF.R.U32.HI R24, RZ, 0x8, R229 ;  /* 0x00000008ff187819 */ /* 0x001fe400000116e5 */
[--C-:B-1----:R-:W-:Y:S02]  /*19820*/  PRMT R9, R229, 0x3340, R44.reuse ;  /* 0x00003340e5097816 */ /* 0x102fe4000000002c */
[----:B------:R-:W-:Y:S02]  /*19830*/  SHF.R.U32.HI R28, RZ, 0x8, R44 ;  /* 0x00000008ff1c7819 */ /* 0x000fe4000001162c */
[----:B------:R-:W-:Y:S01]  /*19840*/  SHF.R.U32.HI R20, RZ, 0x8, R46 ;  /* 0x00000008ff147819 */ /* 0x000fe2000001162e */
[----:B------:R0:W-:Y:S01]  /*19850*/  STL [R1+0x1268], R9 ;  /* 0x0012680901007387 */ /* 0x0001e20000100800 */
[----:B------:R-:W-:-:S02]  /*19860*/  LOP3.LUT R24, R24, 0xffff, RZ, 0xc0, !PT ;  /* 0x0000ffff18187812 */ /* 0x000fc400078ec0ff */
[----:B------:R-:W-:Y:S02]  /*19870*/  LOP3.LUT R28, R28, 0xffff, RZ, 0xc0, !PT ;  /* 0x0000ffff1c1c7812 */ /* 0x000fe400078ec0ff */
[----:B------:R-:W-:Y:S02]  /*19880*/  LOP3.LUT R20, R20, 0xffff, RZ, 0xc0, !PT ;  /* 0x0000ffff14147812 */ /* 0x000fe400078ec0ff */
[----:B0-----:R-:W-:Y:S02]  /*19890*/  SHF.R.U32.HI R9, RZ, 0x8, R227 ;  /* 0x00000008ff097819 */ /* 0x001fe400000116e3 */
[----:B------:R-:W-:Y:S02]  /*198a0*/  PRMT R32, R227, 0x3340, R46 ;  /* 0x00003340e3207816 */ /* 0x000fe4000000002e */
[----:B------:R-:W-:Y:S02]  /*198b0*/  LOP3.LUT R9, R9, 0xffff, RZ, 0xc0, !PT ;  /* 0x0000ffff09097812 */ /* 0x000fe400078ec0ff */
[----:B------:R-:W-:-:S02]  /*198c0*/  PRMT R24, R24, 0x3340, R28 ;  /* 0x0000334018187816 */ /* 0x000fc4000000001c */
[----:B------:R-:W-:Y:S01]  /*198d0*/  PRMT R9, R9, 0x3340, R20 ;  /* 0x0000334009097816 */ /* 0x000fe20000000014 */
[----:B------:R-:W-:Y:S04]  /*198e0*/  STL [R1+0x126c], R32 ;  /* 0x00126c2001007387 */ /* 0x000fe80000100800 */
[----:B------:R-:W-:Y:S04]  /*198f0*/  STL [R1+0x107c], R24 ;  /* 0x00107c1801007387 */ /* 0x000fe80000100800 */
[----:B------:R2:W-:Y:S02]  /*19900*/  STL [R1+0x1080], R9 ;  /* 0x0010800901007387 */ /* 0x0005e40000100800 */
[----:B--2---:R-:W-:-:S02]  /*19910*/  LOP3.LUT R9, R49, 0xffff, RZ, 0xc0, !PT ;  /* 0x0000ffff31097812 */ /* 0x004fc400078ec0ff */
[----:B------:R-:W2:Y:S01]  /*19920*/  LDL.LU R49, [R1+0x498] ;  /* 0x0004980001317983 */ /* 0x000ea20000300800 */
[----:B------:R-:W-:Y:S02]  /*19930*/  LOP3.LUT R171, R171, 0xffff, RZ, 0xc0, !PT ;  /* 0x0000ffffabab7812 */ /* 0x000fe400078ec0ff */
[----:B------:R-:W-:Y:S02]  /*19940*/  SHF.R.U32.HI R24, RZ, 0x8, R9 ;  /* 0x00000008ff187819 */ /* 0x000fe40000011609 */
[--C-:B------:R-:W-:Y:S02]  /*19950*/  PRMT R9, R9, 0x3340, R171.reuse ;  /* 0x0000334009097816 */ /* 0x100fe400000000ab */
[----:B---3--:R-:W-:Y:S02]  /*19960*/  LOP3.LUT R20, R51, 0xffff, RZ, 0xc0, !PT ;  /* 0x0000ffff33147812 */ /* 0x008fe400078ec0ff */
[----:B------:R-:W-:Y:S01]  /*19970*/  LOP3.LUT R173, R173, 0xffff, RZ, 0xc0, !PT ;  /* 0x0000ffffadad7812 */ /* 0x000fe200078ec0ff */
[----:B------:R0:W-:Y:S01]  /*19980*/  STL [R1+0x12e4], R9 ;  /* 0x0012e40901007387 */ /* 0x0001e20000100800 */
[----:B------:R-:W-:-:S02]  /*19990*/  SHF.R.U32.HI R28, RZ, 0x8, R171 ;  /* 0x00000008ff1c7819 */ /* 0x000fc400000116ab */
[--C-:B------:R-:W-:Y:S02]  /*199a0*/  PRMT R32, R20, 0x3340, R173.reuse ;  /* 0x0000334014207816 */ /* 0x100fe400000000ad */
[----:B------:R-:W-:Y:S02]  /*199b0*/  LOP3.LUT R24, R24, 0xffff, RZ, 0xc0, !PT ;  /* 0x0000ffff18187812 */ /* 0x000fe400078ec0ff */
[----:B0-----:R-:W-:Y:S02]  /*199c0*/  SHF.R.U32.HI R9, RZ, 0x8, R20 ;  /* 0x00000008ff097819 */ /* 0x001fe40000011614 */
[----:B------:R-:W-:Y:S02]  /*199d0*/  SHF.R.U32.HI R20, RZ, 0x8, R173 ;  /* 0x00000008ff147819 */ /* 0x000fe400000116ad */
[----:B------:R-:W-:Y:S02]  /*199e0*/  LOP3.LUT R28, R28, 0xffff, RZ, 0xc0, !PT ;  /* 0x0000ffff1c1c7812 */ /* 0x000fe400078ec0ff */
[----:B------:R-:W-:-:S02]  /*199f0*/  LOP3.LUT R9, R9, 0xffff, RZ, 0xc0, !PT ;  /* 0x0000ffff09097812 */ /* 0x000fc400078ec0ff */
[----:B------:R-:W-:Y:S02]  /*19a00*/  LOP3.LUT R20, R20, 0xffff, RZ, 0xc0, !PT ;  /* 0x0000ffff14147812 */ /* 0x000fe400078ec0ff */
[----:B------:R-:W-:Y:S02]  /*19a10*/  PRMT R24, R24, 0x3340, R28 ;  /* 0x0000334018187816 */ /* 0x000fe4000000001c */
[----:B------:R-:W-:Y:S01]  /*19a20*/  PRMT R9, R9, 0x3340, R20 ;  /* 0x0000334009097816 */ /* 0x000fe20000000014 */
[----:B------:R-:W-:Y:S04]  /*19a30*/  STL [R1+0x12e0], R32 ;  /* 0x0012e02001007387 */ /* 0x000fe80000100800 */
[----:B------:R-:W-:Y:S04]  /*19a40*/  STL [R1+0x1104], R24 ;  /* 0x0011041801007387 */ /* 0x000fe80000100800 */
[----:B------:R0:W-:Y:S04]  /*19a50*/  STL [R1+0x1108], R9 ;  /* 0x0011080901007387 */ /* 0x0001e80000100800 */
[----:B------:R-:W3:Y:S01]  /*19a60*/  LDL.LU R51, [R1+0x630] ;  /* 0x0006300001337983 */ /* 0x000ee20000300800 */
[----:B--2---:R-:W-:-:S03]  /*19a70*/  LOP3.LUT R20, R49, 0xffff, RZ, 0xc0, !PT ;  /* 0x0000ffff31147812 */ /* 0x004fc600078ec0ff */
[----:B------:R-:W2:Y:S01]  /*19a80*/  LDL.LU R49, [R1+0x49c] ;  /* 0x00049c0001317983 */ /* 0x000ea20000300800 */
[----:B------:R-:W-:Y:S02]  /*19a90*/  LOP3.LUT R225, R225, 0xffff, RZ, 0xc0, !PT ;  /* 0x0000ffffe1e17812 */ /* 0x000fe400078ec0ff */
[----:B------:R-:W-:Y:S02]  /*19aa0*/  LOP3.LUT R72, R72, 0xffff, RZ, 0xc0, !PT ;  /* 0x0000ffff48487812 */ /* 0x000fe400078ec0ff */
[----:B------:R-:W-:Y:S02]  /*19ab0*/  LOP3.LUT R167, R167, 0xffff, RZ, 0xc0, !PT ;  /* 0x0000ffffa7a77812 */ /* 0x000fe400078ec0ff */
[--C-:B0-----:R-:W-:Y:S02]  /*19ac0*/  PRMT R9, R225, 0x3340, R72.reuse ;  /* 0x00003340e1097816 */ /* 0x101fe40000000048 */
[----:B------:R-:W-:Y:S02]  /*19ad0*/  SHF.R.U32.HI R24, RZ, 0x8, R225 ;  /* 0x00000008ff187819 */ /* 0x000fe400000116e1 */
[----:B------:R-:W-:Y:S01]  /*19ae0*/  SHF.R.U32.HI R28, RZ, 0x8, R72 ;  /* 0x00000008ff1c7819 */ /* 0x000fe20000011648 */
[----:B------:R0:W-:Y:S01]  /*19af0*/  STL [R1+0x12d0], R9 ;  /* 0x0012d00901007387 */ /* 0x0001e20000100800 */
[----:B------:R-:W-:-:S02]  /*19b00*/  PRMT R32, R20, 0x3340, R167 ;  /* 0x0000334014207816 */ /* 0x000fc400000000a7 */
[----:B------:R-:W-:Y:S02]  /*19b10*/  LOP3.LUT R24, R24, 0xffff, RZ, 0xc0, !PT ;  /* 0x0000ffff18187812 */ /* 0x000fe400078ec0ff */
[----:B------:R-:W-:Y:S02]  /*19b20*/  LOP3.LUT R28, R28, 0xffff, RZ, 0xc0, !PT ;  /* 0x0000ffff1c1c7812 */ /* 0x000fe400078ec0ff */
[----:B0-----:R-:W-:Y:S02]  /*19b30*/  SHF.R.U32.HI R9, RZ, 0x8, R20 ;  /* 0x00000008ff097819 */ /* 0x001fe40000011614 */
[----:B------:R-:W-:Y:S02]  /*19b40*/  SHF.R.U32.HI R20, RZ, 0x8, R167 ;  /* 0x00000008ff147819 */ /* 0x000fe400000116a7 */
[----:B------:R-:W-:Y:S02]  /*19b50*/  LOP3.LUT R9, R9, 0xffff, RZ, 0xc0, !PT ;  /* 0x0000ffff09097812 */ /* 0x000fe400078ec0ff */
[----:B------:R-:W-:-:S02]  /*19b60*/  LOP3.LUT R20, R20, 0xffff, RZ, 0xc0, !PT ;  /* 0x0000ffff14147812 */ /* 0x000fc400078ec0ff */
[----:B------:R-:W-:Y:S02]  /*19b70*/  PRMT R24, R24, 0x3340, R28 ;  /* 0x0000334018187816 */ /* 0x000fe4000000001c */
[----:B------:R-:W-:Y:S01]  /*19b80*/  PRMT R9, R9, 0x3340, R20 ;  /* 0x0000334009097816 */ /* 0x000fe20000000014 */
[----:B------:R-:W-:Y:S04]  /*19b90*/  STL [R1+0x12cc], R32 ;  /* 0x0012cc2001007387 */ /* 0x000fe80000100800 */
[----:B------:R-:W-:Y:S04]  /*19ba0*/  STL [R1+0x10f4], R24 ;  /* 0x0010f41801007387 */ /* 0x000fe80000100800 */
[----:B------:R2:W-:Y:S01]  /*19bb0*/  STL [R1+0x10fc], R9 ;  /* 0x0010fc0901007387 */ /* 0x0005e20000100800 */
[----:B---3--:R-:W-:-:S03]  /*19bc0*/  LOP3.LUT R20, R51, 0xffff, RZ, 0xc0, !PT ;  /* 0x0000ffff33147812 */ /* 0x008fc600078ec0ff */
[----:B------:R-:W3:Y:S01]  /*19bd0*/  LDL.LU R51, [R1+0x634] ;  /* 0x0006340001337983 */ /* 0x000ee20000300800 */
[----:B--2---:R-:W-:-:S03]  /*19be0*/  LOP3.LUT R9, R49, 0xffff, RZ, 0xc0, !PT ;  /* 0x0000ffff31097812 */ /* 0x004fc600078ec0ff */
[----:B------:R-:W2:Y:S01]  /*19bf0*/  LDL.LU R49, [R1+0x208] ;  /* 0x0002080001317983 */ /* 0x000ea20000300800 */
[----:B------:R-:W-:Y:S02]  /*19c00*/  LOP3.LUT R24, R169, 0xffff, RZ, 0xc0, !PT ;  /* 0x0000ffffa9187812 */ /* 0x000fe400078ec0ff */
[----:B------:R-:W-:Y:S02]  /*19c10*/  SHF.R.U32.HI R28, RZ, 0x8, R9 ;  /* 0x00000008ff1c7819 */ /* 0x000fe40000011609 */
[----:B------:R-:W-:Y:S02]  /*19c20*/  PRMT R9, R9, 0x3340, R24 ;  /* 0x0000334009097816 */ /* 0x000fe40000000018 */
[----:B------:R-:W-:-:S03]  /*19c30*/  LOP3.LUT R10, R10, 0xffff, RZ, 0xc0, !PT ;  /* 0x0000ffff0a0a7812 */ /* 0x000fc600078ec0ff */
[----:B------:R0:W-:Y:S01]  /*19c40*/  STL [R1+0x12c8], R9 ;  /* 0x0012c80901007387 */ /* 0x0001e20000100800 */
[----:B------:R-:W-:Y:S02]  /*19c50*/  SHF.R.U32.HI R24, RZ, 0x8, R24 ;  /* 0x00000008ff187819 */ /* 0x000fe40000011618 */
[----:B0-----:R-:W-:Y:S02]  /*19c60*/  SHF.R.U32.HI R9, RZ, 0x8, R20 ;  /* 0x00000008ff097819 */ /* 0x001fe40000011614 */
[--C-:B------:R-:W-:Y:S02]  /*19c70*/  PRMT R20, R20, 0x3340, R10.reuse ;  /* 0x0000334014147816 */ /* 0x100fe4000000000a */
[----:B------:R-:W-:Y:S02]  /*19c80*/  SHF.R.U32.HI R10, RZ, 0x8, R10 ;  /* 0x00000008ff0a7819 */ /* 0x000fe4000001160a */
[----:B------:R-:W-:Y:S01]  /*19c90*/  LOP3.LUT R24, R24, 0xffff, RZ, 0xc0, !PT ;  /* 0x0000ffff18187812 */ /* 0x000fe200078ec0ff */
[----:B------:R0:W-:Y:S01]  /*19ca0*/  STL [R1+0x1260], R20 ;  /* 0x0012601401007387 */ /* 0x0001e20000100800 */
[----:B------:R-:W-:-:S02]  /*19cb0*/  LOP3.LUT R9, R9, 0xffff, RZ, 0xc0, !PT ;  /* 0x0000ffff09097812 */ /* 0x000fc400078ec0ff */
[----:B------:R-:W-:Y:S02]  /*19cc0*/  LOP3.LUT R10, R10, 0xffff, RZ, 0xc0, !PT ;  /* 0x0000ffff0a0a7812 */ /* 0x000fe400078ec0ff */
[----:B0-----:R-:W-:Y:S02]  /*19cd0*/  LOP3.LUT R20, R28, 0xffff, RZ, 0xc0, !PT ;  /* 0x0000ffff1c147812 */ /* 0x001fe400078ec0ff */
[----:B------:R-:W-:Y:S02]  /*19ce0*/  PRMT R9, R9, 0x3340, R10 ;  /* 0x0000334009097816 */ /* 0x000fe4000000000a */
[----:B------:R-:W-:Y:S02]  /*19cf0*/  PRMT R20, R20, 0x3340, R24 ;  /* 0x0000334014147816 */ /* 0x000fe40000000018 */
[----:B------:R-:W-:-:S03]  /*19d00*/  LOP3.LUT R21, R21, 0xffff, RZ, 0xc0, !PT ;  /* 0x0000ffff15157812 */ /* 0x000fc600078ec0ff */
[----:B------:R-:W-:Y:S04]  /*19d10*/  STL [R1+0x10f0], R20 ;  /* 0x0010f01401007387 */ /* 0x000fe80000100800 */
[----:B------:R3:W-:Y:S01]  /*19d20*/  STL [R1+0x1064], R9 ;  /* 0x0010640901007387 */ /* 0x0007e20000100800 */
[----:B------:R-:W-:Y:S02]  /*19d30*/  LOP3.LUT R48, R48, 0xffff, RZ, 0xc0, !PT ;  /* 0x0000ffff30307812 */ /* 0x000fe400078ec0ff */
[----:B---3--:R-:W-:-:S04]  /*19d40*/  LOP3.LUT R9, R51, 0xffff, RZ, 0xc0, !PT ;  /* 0x0000ffff33097812 */ /* 0x008fc800078ec0ff */
[----:B------:R-:W-:Y:S02]  /*19d50*/  SHF.R.U32.HI R20, RZ, 0x8, R9 ;  /* 0x00000008ff147819 */ /* 0x000fe40000011609 */
[--C-:B------:R-:W-:Y:S02]  /*19d60*/  PRMT R9, R9, 0x3340, R21.reuse ;  /* 0x0000334009097816 */ /* 0x100fe40000000015 */
[----:B------:R-:W-:-:S03]  /*19d70*/  SHF.R.U32.HI R21, RZ, 0x8, R21 ;  /* 0x00000008ff157819 */ /* 0x000fc60000011615 */
[----:B------:R0:W-:Y:S01]  /*19d80*/  STL [R1+0x1258], R9 ;  /* 0x0012580901007387 */ /* 0x0001e20000100800 */
[----:B------:R-:W-:Y:S02]  /*19d90*/  LOP3.LUT R20, R20, 0xffff, RZ, 0xc0, !PT ;  /* 0x0000ffff14147812 */ /* 0x000fe400078ec0ff */
[----:B------:R-:W-:-:S04]  /*19da0*/  LOP3.LUT R21, R21, 0xffff, RZ, 0xc0, !PT ;  /* 0x0000ffff15157812 */ /* 0x000fc800078ec0ff */
[----:B------:R-:W-:Y:S02]  /*19db0*/  PRMT R20, R20, 0x3340, R21 ;  /* 0x0000334014147816 */ /* 0x000fe40000000015 */
[----:B------:R-:W-:Y:S02]  /*19dc0*/  LOP3.LUT R50, R50, 0xffff, RZ, 0xc0, !PT ;  /* 0x0000ffff32327812 */ /* 0x000fe400078ec0ff */
[----:B------:R-:W-:Y:S02]  /*19dd0*/  LOP3.LUT R68, R68, 0xffff, RZ, 0xc0, !PT ;  /* 0x0000ffff44447812 */ /* 0x000fe400078ec0ff */
[----:B------:R-:W-:-:S04]  /*19de0*/  SHF.R.U32.HI R21, RZ, 0x8, R50 ;  /* 0x00000008ff157819 */ /* 0x000fc80000011632 */
[----:B------:R-:W-:Y:S01]  /*19df0*/  LOP3.LUT R21, R21, 0xffff, RZ, 0xc0, !PT ;  /* 0x0000ffff15157812 */ /* 0x000fe200078ec0ff */
[----:B------:R-:W-:Y:S01]  /*19e00*/  IMAD R22, R4, UR5, RZ ;  /* 0x0000000504167c24 */ /* 0x000fe2000f8e02ff */
[----:B------:R-:W-:-:S03]  /*19e10*/  ULDC UR5, c[0x0][0x248] ;  /* 0x0000920000057ab9 */ /* 0x000fc60000000800 */
[----:B------:R-:W-:Y:S01]  /*19e20*/  VIADD R26, R22, UR5 ;  /* 0x00000005161a7c36 */ /* 0x000fe20008000000 */
        /* <DEDUP_REMOVED lines=16> */
[----:B------:R-:W-:Y:S01]  /*19f30*/  ULDC UR5, c[0x0][0x248] ;  /* 0x0000920000057ab9 */ /* 0x000fe20000000800 */
[----:B--2---:R-:W-:-:S04]  /*19f40*/  LOP3.LUT R10, R49, 0xffff, RZ, 0xc0, !PT ;  /* 0x0000ffff310a7812 */ /* 0x004fc800078ec0ff */
[----:B0-----:R-:W-:Y:S02]  /*19f50*/  SHF.R.U32.HI R9, RZ, 0x8, R10 ;  /* 0x00000008ff097819 */ /* 0x001fe4000001160a */
[--C-:B------:R-:W-:Y:S02]  /*19f60*/  PRMT R24, R10, 0x3340, R48.reuse ;  /* 0x000033400a187816 */ /* 0x100fe40000000030 */
[----:B------:R-:W-:Y:S02]  /*19f70*/  SHF.R.U32.HI R10, RZ, 0x8, R48 ;  /* 0x00000008ff0a7819 */ /* 0x000fe40000011630 */
[----:B------:R-:W-:Y:S02]  /*19f80*/  LOP3.LUT R9, R9, 0xffff, RZ, 0xc0, !PT ;  /* 0x0000ffff09097812 */ /* 0x000fe400078ec0ff */
[----:B------:R-:W-:Y:S01]  /*19f90*/  LOP3.LUT R10, R10, 0xffff, RZ, 0xc0, !PT ;  /* 0x0000ffff0a0a7812 */ /* 0x000fe200078ec0ff */
[----:B------:R-:W-:Y:S03]  /*19fa0*/  STL [R1+0x125c], R24 ;  /* 0x00125c1801007387 */ /* 0x000fe60000100800 */
[----:B------:R-:W-:Y:S01]  /*19fb0*/  PRMT R9, R9, 0x3340, R10 ;  /* 0x0000334009097816 */ /* 0x000fe2000000000a */
[----:B------:R-:W-:Y:S04]  /*19fc0*/  STL [R1+0x105c], R20 ;  /* 0x00105c1401007387 */ /* 0x000fe80000100800 */
[----:B------:R0:W-:Y:S01]  /*19fd0*/  STL [R1+0x1060], R9 ;  /* 0x0010600901007387 */ /* 0x0001e20000100800 */
[----:B------:R-:W-:-:S02]  /*19fe0*/  LOP3.LUT R10, R6, 0xffff, RZ, 0xc0, !PT ;  /* 0x0000ffff060a7812 */ /* 0x000fc400078ec0ff */
[----:B0-----:R-:W-:Y:S02]  /*19ff0*/  LOP3.LUT R9, R5, 0xffff, RZ, 0xc0, !PT ;  /* 0x0000ffff05097812 */ /* 0x001fe400078ec0ff */
[----:B------:R-:W2:Y:S02]  /*1a000*/  LDL.LU R5, [R1+0x158c] ;  /* 0x00158c0001057983 */ /* 0x000ea40000300800 */
[----:B------:R-:W-:Y:S02]  /*1a010*/  SHF.R.U32.HI R20, RZ, 0x8, R9 ;  /* 0x00000008ff147819 */ /* 0x000fe40000011609 */
[----:B------:R-:W-:Y:S01]  /*1a020*/  PRMT R9, R9, 0x3340, R50 ;  /* 0x0000334009097816 */ /* 0x000fe20000000032 */
[----:B------:R-:W3:Y:S01]  /*1a030*/  LDL.LU R49, [R1+0x4a0] ;  /* 0x0004a00001317983 */ /* 0x000ee20000300800 */
[----:B------:R-:W-:-:S03]  /*1a040*/  PRMT R24, R10, 0x3340, R68 ;  /* 0x000033400a187816 */ /* 0x000fc60000000044 */
[----:B------:R-:W4:Y:S04]  /*1a050*/  LDL.LU R6, [R1+0x1588] ;  /* 0x0015880001067983 */ /* 0x000f280000300800 */
[----:B------:R0:W-:Y:S01]  /*1a060*/  STL [R1+0x1254], R9 ;  /* 0x0012540901007387 */ /* 0x0001e20000100800 */
[----:B------:R-:W-:Y:S02]  /*1a070*/  LOP3.LUT R20, R20, 0xffff, RZ, 0xc0, !PT ;  /* 0x0000ffff14147812 */ /* 0x000fe400078ec0ff */
[----:B0-----:R-:W-:Y:S02]  /*1a080*/  SHF.R.U32.HI R9, RZ, 0x8, R10 ;  /* 0x00000008ff097819 */ /* 0x001fe4000001160a */
[----:B------:R-:W-:Y:S02]  /*1a090*/  SHF.R.U32.HI R10, RZ, 0x8, R68 ;  /* 0x00000008ff0a7819 */ /* 0x000fe40000011644 */
[----:B------:R-:W-:-:S02]  /*1a0a0*/  LOP3.LUT R9, R9, 0xffff, RZ, 0xc0, !PT ;  /* 0x0000ffff09097812 */ /* 0x000fc400078ec0ff */
[----:B------:R-:W-:Y:S02]  /*1a0b0*/  LOP3.LUT R10, R10, 0xffff, RZ, 0xc0, !PT ;  /* 0x0000ffff0a0a7812 */ /* 0x000fe400078ec0ff */
[----:B------:R-:W-:Y:S02]  /*1a0c0*/  PRMT R20, R20, 0x3340, R21 ;  /* 0x0000334014147816 */ /* 0x000fe40000000015 */
[----:B------:R-:W-:Y:S01]  /*1a0d0*/  PRMT R9, R9, 0x3340, R10 ;  /* 0x0000334009097816 */ /* 0x000fe2000000000a */
[----:B------:R-:W-:Y:S01]  /*1a0e0*/  STL [R1+0x1290], R24 ;  /* 0x0012901801007387 */ /* 0x000fe20000100800 */
[----:B------:R-:W-:-:S03]  /*1a0f0*/  LOP3.LUT R10, R3, 0xffff, RZ, 0xc0, !PT ;  /* 0x0000ffff030a7812 */ /* 0x000fc600078ec0ff */
[----:B------:R-:W-:Y:S04]  /*1a100*/  STL [R1+0x1050], R20 ;  /* 0x0010501401007387 */ /* 0x000fe80000100800 */
[----:B------:R3:W-:Y:S04]  /*1a110*/  STL [R1+0x10e4], R9 ;  /* 0x0010e40901007387 */ /* 0x0007e80000100800 */
[----:B------:R-:W4:Y:S04]  /*1a120*/  LDL.LU R3, [R1+0x1584] ;  /* 0x0015840001037983 */ /* 0x000f280000300800 */
[----:B------:R-:W2:Y:S04]  /*1a130*/  LDL.LU R53, [R1+0x63c] ;  /* 0x00063c0001357983 */ /* 0x000ea80000300800 */
[----:B------:R-:W4:Y:S01]  /*1a140*/  LDL.LU R51, [R1+0x638] ;  /* 0x0006380001337983 */ /* 0x000f220000300800 */
        /* <DEDUP_REMOVED lines=69> */
[----:B------:R-:W-:Y:S01]  /*1a5a0*/  LOP3.LUT R70, R70, 0xffff, RZ, 0xc0, !PT ;  /* 0x0000ffff46467812 */ /* 0x000fe200078ec0ff */
[----:B------:R-:W-:Y:S02]  /*1a5b0*/  ULDC UR5, c[0x0][0x248] ;  /* 0x0000920000057ab9 */ /* 0x000fe40000000800 */
[----:B------:R-:W-:Y:S01]  /*1a5c0*/  VIADD R212, R200, UR7 ;  /* 0x00000007c8d47c36 */ /* 0x000fe20008000000 */
[----:B------:R-:W-:Y:S01]  /*1a5d0*/  SHF.R.U32.HI R48, RZ, 0x8, R10 ;  /* 0x00000008ff307819 */ /* 0x000fe2000001160a */
[----:B------:R-:W-:Y:S02]  /*1a5e0*/  ULDC UR7, c[0x0][0x248] ;  /* 0x0000920000077ab9 */ /* 0x000fe40000000800 */
[----:B------:R-:W-:Y:S01]  /*1a5f0*/  VIADD R209, R212, UR8 ;  /* 0x00000008d4d17c36 */ /* 0x000fe20008000000 */
[----:B------:R-:W-:Y:S01]  /*1a600*/  PRMT R10, R10, 0x3340, R70 ;  /* 0x000033400a0a7816 */ /* 0x000fe20000000046 */
[----:B------:R-:W-:-:S02]  /*1a610*/  ULDC UR8, c[0x0][0x248] ;  /* 0x0000920000087ab9 */ /* 0x000fc40000000800 */
[----:B------:R-:W-:Y:S01]  /*1a620*/  VIADD R171, R209, UR6 ;  /* 0x00000006d1ab7c36 */ /* 0x000fe20008000000 */
[----:B------:R-:W-:Y:S01]  /*1a630*/  LOP3.LUT R163, R163, 0xffff, RZ, 0xc0, !PT ;  /* 0x0000ffffa3a37812 */ /* 0x000fe200078ec0ff */
[----:B------:R-:W-:Y:S02]  /*1a640*/  ULDC UR6, c[0x0][0x248] ;  /* 0x0000920000067ab9 */ /* 0x000fe40000000800 */
[----:B------:R-:W-:Y:S01]  /*1a650*/  VIADD R208, R171, UR9 ;  /* 0x00000009abd07c36 */ /* 0x000fe20008000000 */
[----:B------:R0:W-:Y:S01]  /*1a660*/  STL [R1+0x127c], R10 ;  /* 0x00127c0a01007387 */ /* 0x0001e20000100800 */
[----:B------:R-:W-:Y:S01]  /*1a670*/  SHF.R.U32.HI R21, RZ, 0x8, R163 ;  /* 0x00000008ff157819 */ /* 0x000fe200000116a3 */
[----:B------:R-:W-:Y:S01]  /*1a680*/  ULDC UR9, c[0x0][0x248] ;  /* 0x0000920000097ab9 */ /* 0x000fe20000000800 */
[----:B------:R-:W-:Y:S01]  /*1a690*/  VIADD R207, R208, UR5 ;  /* 0x00000005d0cf7c36 */ /* 0x000fe20008000000 */
[----:B------:R-:W-:-:S03]  /*1a6a0*/  ULDC UR5, c[0x0][0x248] ;  /* 0x0000920000057ab9 */ /* 0x000fc60000000800 */
[----:B------:R-:W-:Y:S01]  /*1a6b0*/  VIADD R211, R207, UR5 ;  /* 0x00000005cfd37c36 */ /* 0x000fe20008000000 */
[----:B------:R-:W-:Y:S01]  /*1a6c0*/  LOP3.LUT R48, R48, 0xffff, RZ, 0xc0, !PT ;  /* 0x0000ffff30307812 */ /* 0x000fe200078ec0ff */
[----:B------:R-:W-:Y:S02]  /*1a6d0*/  ULDC UR5, c[0x0][0x248] ;  /* 0x0000920000057ab9 */ /* 0x000fe40000000800 */
[----:B------:R-:W-:Y:S01]  /*1a6e0*/  VIADD R173, R211, UR6 ;  /* 0x00000006d3ad7c36 */ /* 0x000fe20008000000 */
[----:B------:R-:W-:Y:S01]  /*1a6f0*/  LOP3.LUT R21, R21, 0xffff, RZ, 0xc0, !PT ;  /* 0x0000ffff15157812 */ /* 0x000fe200078ec0ff */
[----:B------:R-:W-:Y:S02]  /*1a700*/  ULDC UR6, c[0x0][0x248] ;  /* 0x0000920000067ab9 */ /* 0x000fe40000000800 */
[----:B------:R-:W-:Y:S01]  /*1a710*/  VIADD R205, R173, UR5 ;  /* 0x00000005adcd7c36 */ /* 0x000fe20008000000 */
[----:B------:R-:W-:Y:S01]  /*1a720*/  LOP3.LUT R153, R153, 0xffff, RZ, 0xc0, !PT ;  /* 0x0000ffff99997812 */ /* 0x000fe200078ec0ff */
[----:B------:R-:W-:-:S02]  /*1a730*/  ULDC UR5, c[0x0][0x248] ;  /* 0x0000920000057ab9 */ /* 0x000fc40000000800 */
        /* <DEDUP_REMOVED lines=18> */
[----:B---3--:R-:W-:Y:S02]  /*1a860*/  LOP3.LUT R9, R49, 0xffff, RZ, 0xc0, !PT ;  /* 0x0000ffff31097812 */ /* 0x008fe400078ec0ff */
[----:B------:R-:W-:Y:S02]  /*1a870*/  SHF.R.U32.HI R49, RZ, 0x8, R70 ;  /* 0x00000008ff317819 */ /* 0x000fe40000011646 */
[----:B0-----:R-:W-:Y:S02]  /*1a880*/  SHF.R.U32.HI R10, RZ, 0x8, R9 ;  /* 0x00000008ff0a7819 */ /* 0x001fe40000011609 */
[----:B------:R-:W-:Y:S02]  /*1a890*/  LOP3.LUT R49, R49, 0xffff, RZ, 0xc0, !PT ;  /* 0x0000ffff31317812 */ /* 0x000fe400078ec0ff */
[----:B------:R-:W-:-:S02]  /*1a8a0*/  PRMT R9, R9, 0x3340, R163 ;  /* 0x0000334009097816 */ /* 0x000fc400000000a3 */
[----:B------:R-:W-:Y:S02]  /*1a8b0*/  LOP3.LUT R10, R10, 0xffff, RZ, 0xc0, !PT ;  /* 0x0000ffff0a0a7812 */ /* 0x000fe400078ec0ff */
[----:B------:R-:W-:Y:S01]  /*1a8c0*/  PRMT R48, R48, 0x3340, R49 ;  /* 0x0000334030307816 */ /* 0x000fe20000000031 */
[----:B------:R-:W-:Y:S01]  /*1a8d0*/  STL [R1+0x1264], R9 ;  /* 0x0012640901007387 */ /* 0x000fe20000100800 */
[----:B------:R-:W-:-:S03]  /*1a8e0*/  PRMT R10, R10, 0x3340, R21 ;  /* 0x000033400a0a7816 */ /* 0x000fc60000000015 */
[----:B------:R0:W-:Y:S04]  /*1a8f0*/  STL [R1+0x10d8], R48 ;  /* 0x0010d83001007387 */ /* 0x0001e80000100800 */
[----:B------:R4:W-:Y:S01]  /*1a900*/  STL [R1+0x1098], R10 ;  /* 0x0010980a01007387 */ /* 0x0009e20000100800 */
[----:B0-----:R-:W-:Y:S02]  /*1a910*/  LOP3.LUT R48, R23, 0xffff, RZ, 0xc0, !PT ;  /* 0x0000ffff17307812 */ /* 0x001fe400078ec0ff */
[----:B--2---:R-:W-:Y:S02]  /*1a920*/  LOP3.LUT R21, R53, 0xffff, RZ, 0xc0, !PT ;  /* 0x0000ffff35157812 */ /* 0x004fe400078ec0ff */
[----:B----4-:R-:W-:Y:S02]  /*1a930*/  LOP3.LUT R10, R51, 0xffff, RZ, 0xc0, !PT ;  /* 0x0000ffff330a7812 */ /* 0x010fe400078ec0ff */
[----:B------:R-:W-:-:S02]  /*1a940*/  SHF.R.U32.HI R23, RZ, 0x8, R21 ;  /* 0x00000008ff177819 */ /* 0x000fc40000011615 */
[----:B------:R-:W-:Y:S02]  /*1a950*/  PRMT R21, R21, 0x3340, R48 ;  /* 0x0000334015157816 */ /* 0x000fe40000000030 */
[----:B------:R-:W-:Y:S02]  /*1a960*/  SHF.R.U32.HI R49, RZ, 0x8, R10 ;  /* 0x00000008ff317819 */ /* 0x000fe4000001160a */
[----:B------:R-:W-:Y:S01]  /*1a970*/  PRMT R10, R10, 0x3340, R153 ;  /* 0x000033400a0a7816 */ /* 0x000fe20000000099 */
[----:B------:R0:W-:Y:S01]  /*1a980*/  STL [R1+0x124c], R21 ;  /* 0x00124c1501007387 */ /* 0x0001e20000100800 */
[----:B------:R-:W-:Y:S02]  /*1a990*/  SHF.R.U32.HI R48, RZ, 0x8, R48 ;  /* 0x00000008ff307819 */ /* 0x000fe40000011630 */
[----:B------:R-:W-:Y:S01]  /*1a9a0*/  LOP3.LUT R23, R23, 0xffff, RZ, 0xc0, !PT ;  /* 0x0000ffff17177812 */ /* 0x000fe200078ec0ff */
[----:B------:R1:W-:Y:S01]  /*1a9b0*/  STL [R1+0x1248], R10 ;  /* 0x0012480a01007387 */ /* 0x0003e20000100800 */
[----:B------:R-:W-:-:S02]  /*1a9c0*/  LOP3.LUT R48, R48, 0xffff, RZ, 0xc0, !PT ;  /* 0x0000ffff30307812 */ /* 0x000fc400078ec0ff */
[----:B0-----:R-:W-:Y:S02]  /*1a9d0*/  SHF.R.U32.HI R21, RZ, 0x8, R153 ;  /* 0x00000008ff157819 */ /* 0x001fe40000011699 */
[----:B-1----:R-:W-:Y:S02]  /*1a9e0*/  LOP3.LUT R10, R49, 0xffff, RZ, 0xc0, !PT ;  /* 0x0000ffff310a7812 */ /* 0x002fe400078ec0ff */
[----:B------:R-:W-:Y:S02]  /*1a9f0*/  LOP3.LUT R21, R21, 0xffff, RZ, 0xc0, !PT ;  /* 0x0000ffff15157812 */ /* 0x000fe400078ec0ff */
[----:B------:R-:W-:Y:S02]  /*1aa00*/  PRMT R23, R23, 0x3340, R48 ;  /* 0x0000334017177816 */ /* 0x000fe40000000030 */
[----:B------:R-:W-:Y:S02]  /*1aa10*/  PRMT R10, R10, 0x3340, R21 ;  /* 0x000033400a0a7816 */ /* 0x000fe40000000015 */
[----:B------:R-:W-:Y:S01]  /*1aa20*/  LOP3.LUT R21, R7, 0xffff, RZ, 0xc0, !PT ;  /* 0x0000ffff07157812 */ /* 0x000fe200078ec0ff */
[----:B------:R-:W-:Y:S04]  /*1aa30*/  STL [R1+0x1054], R23 ;  /* 0x0010541701007387 */ /* 0x000fe80000100800 */
[----:B------:R0:W-:Y:S04]  /*1aa40*/  STL [R1+0x1058], R10 ;  /* 0x0010580a01007387 */ /* 0x0001e80000100800 */
[----:B------:R-:W2:Y:S01]  /*1aa50*/  LDL.LU R7, [R1+0x1580] ;  /* 0x0015800001077983 */ /* 0x000ea20000300800 */
[----:B0-----:R-:W-:-:S03]  /*1aa60*/  LOP3.LUT R10, R0, 0xffff, RZ, 0xc0, !PT ;  /* 0x0000ffff000a7812 */ /* 0x001fc600078ec0ff */
[----:B------:R-:W3:Y:S01]  /*1aa70*/  LDL.LU R0, [R1+0x157c] ;  /* 0x00157c0001007983 */ /* 0x000ee20000300800 */
        /* <DEDUP_REMOVED lines=53> */
[----:B------:R-:W-:-:S03]  /*1add0*/  ULDC UR6, c[0x0][0x248] ;  /* 0x0000920000067ab9 */ /* 0x000fc60000000800 */
[----:B------:R-:W-:Y:S01]  /*1ade0*/  VIADD R9, R20, UR9 ;  /* 0x0000000914097c36 */ /* 0x000fe20008000000 */
[----:B------:R-:W-:Y:S01]  /*1adf0*/  LOP3.LUT R54, R54, 0xffff, RZ, 0xc0, !PT ;  /* 0x0000ffff36367812 */ /* 0x000fe200078ec0ff */
[----:B------:R-:W-:Y:S02]  /*1ae00*/  ULDC UR9, c[0x0][0x248] ;  /* 0x0000920000097ab9 */ /* 0x000fe40000000800 */
[----:B------:R-:W-:Y:S01]  /*1ae10*/  VIADD R164, R9, UR5 ;  /* 0x0000000509a47c36 */ /* 0x000fe20008000000 */
[----:B------:R-:W-:-:S03]  /*1ae20*/  ULDC UR5, c[0x0][0x248] ;  /* 0x0000920000057ab9 */ /* 0x000fc60000000800 */
[----:B------:R-:W-:Y:S01]  /*1ae30*/  VIADD R163, R164, UR5 ;  /* 0x00000005a4a37c36 */ /* 0x000fe20008000000 */
[----:B------:R-:W-:Y:S01]  /*1ae40*/  PRMT R21, R21, 0x3340, R52 ;  /* 0x0000334015157816 */ /* 0x000fe20000000034 */
[----:B------:R-:W-:Y:S02]  /*1ae50*/  ULDC UR5, c[0x0][0x248] ;  /* 0x0000920000057ab9 */ /* 0x000fe40000000800 */
[----:B------:R-:W-:Y:S01]  /*1ae60*/  VIADD R162, R163, UR6 ;  /* 0x00000006a3a27c36 */ /* 0x000fe20008000000 */
[----:B------:R-:W-:Y:S01]  /*1ae70*/  SHF.R.U32.HI R49, RZ, 0x8, R10 ;  /* 0x00000008ff317819 */ /* 0x000fe2000001160a */
[----:B------:R0:W-:Y:S01]  /*1ae80*/  STL [R1+0x1240], R21 ;  /* 0x0012401501007387 */ /* 0x0001e20000100800 */
[----:B------:R-:W-:Y:S01]  /*1ae90*/  PRMT R10, R10, 0x3340, R54 ;  /* 0x000033400a0a7816 */ /* 0x000fe20000000036 */
[----:B------:R-:W-:Y:S01]  /*1aea0*/  VIADD R160, R162, UR5 ;  /* 0x00000005a2a07c36 */ /* 0x000fe20008000000 */
[----:B------:R-:W-:Y:S01]  /*1aeb0*/  SHF.R.U32.HI R48, RZ, 0x8, R52 ;  /* 0x00000008ff307819 */ /* 0x000fe20000011634 */
[----:B------:R-:W-:Y:S01]  /*1aec0*/  ULDC UR6, c[0x0][0x248] ;  /* 0x0000920000067ab9 */ /* 0x000fe20000000800 */
[----:B------:R-:W-:Y:S01]  /*1aed0*/  LOP3.LUT R23, R23, 0xffff, RZ, 0xc0, !PT ;  /* 0x0000ffff17177812 */ /* 0x000fe200078ec0ff */
[----:B------:R-:W-:Y:S01]  /*1aee0*/  VIADD R158, R160, UR7 ;  /* 0x00000007a09e7c36 */ /* 0x000fe20008000000 */
[----:B------:R1:W-:Y:S01]  /*1aef0*/  STL [R1+0x1238], R10 ;  /* 0x0012380a01007387 */ /* 0x0003e20000100800 */
[----:B0-----:R-:W-:Y:S01]  /*1af00*/  SHF.R.U32.HI R21, RZ, 0x8, R54 ;  /* 0x00000008ff157819 */ /* 0x001fe20000011636 */
[----:B------:R-:W-:Y:S01]  /*1af10*/  ULDC UR5, c[0x0][0x248] ;  /* 0x0000920000057ab9 */ /* 0x000fe20000000800 */
[----:B------:R-:W-:Y:S01]  /*1af20*/  LOP3.LUT R48, R48, 0xffff, RZ, 0xc0, !PT ;  /* 0x0000ffff30307812 */ /* 0x000fe200078ec0ff */
[----:B------:R-:W-:Y:S01]  /*1af30*/  ULDC UR7, c[0x0][0x248] ;  /* 0x0000920000077ab9 */ /* 0x000fe20000000800 */
[----:B------:R-:W-:-:S02]  /*1af40*/  LOP3.LUT R21, R21, 0xffff, RZ, 0xc0, !PT ;  /* 0x0000ffff15157812 */ /* 0x000fc400078ec0ff */
[----:B-1----:R-:W-:Y:S01]  /*1af50*/  LOP3.LUT R10, R49, 0xffff, RZ, 0xc0, !PT ;  /* 0x0000ffff310a7812 */ /* 0x002fe200078ec0ff */
[----:B------:R-:W-:Y:S01]  /*1af60*/  VIADD R156, R158, UR8 ;  /* 0x000000089e9c7c36 */ /* 0x000fe20008000000 */
[----:B------:R-:W-:Y:S01]  /*1af70*/  PRMT R23, R23, 0x3340, R48 ;  /* 0x0000334017177816 */ /* 0x000fe20000000030 */
[----:B------:R-:W-:Y:S01]  /*1af80*/  ULDC UR8, c[0x0][0x248] ;  /* 0x0000920000087ab9 */ /* 0x000fe20000000800 */
[----:B------:R-:W-:Y:S01]  /*1af90*/  PRMT R10, R10, 0x3340, R21 ;  /* 0x000033400a0a7816 */ /* 0x000fe20000000015 */
[----:B------:R-:W-:Y:S01]  /*1afa0*/  VIADD R154, R156, UR6 ;  /* 0x000000069c9a7c36 */ /* 0x000fe20008000000 */
[----:B------:R-:W-:Y:S01]  /*1afb0*/  LOP3.LUT R21, R5, 0xffff, RZ, 0xc0, !PT ;  /* 0x0000ffff05157812 */ /* 0x000fe200078ec0ff */
[----:B------:R-:W-:Y:S01]  /*1afc0*/  STL [R1+0x1048], R23 ;  /* 0x0010481701007387 */ /* 0x000fe20000100800 */
[----:B------:R-:W-:Y:S01]  /*1afd0*/  ULDC UR6, c[0x0][0x248] ;  /* 0x0000920000067ab9 */ /* 0x000fe20000000800 */
[----:B------:R-:W-:Y:S01]  /*1afe0*/  VIADD R153, R154, UR9 ;  /* 0x000000099a997c36 */ /* 0x000fe20008000000 */
[----:B------:R-:W-:Y:S01]  /*1aff0*/  ULDC UR9, c[0x0][0x248] ;  /* 0x0000920000097ab9 */ /* 0x000fe20000000800 */
[----:B------:R0:W-:Y:S04]  /*1b000*/  STL [R1+0x104c], R10 ;  /* 0x00104c0a01007387 */ /* 0x0001e80000100800 */
        /* <DEDUP_REMOVED lines=45> */
[----:B0-----:R-:W-:Y:S01]  /*1b2e0*/  LOP3.LUT R10, R2, 0xffff, RZ, 0xc0, !PT ;  /* 0x0000ffff020a7812 */ /* 0x001fe200078ec0ff */
[----:B------:R-:W-:Y:S01]  /*1b2f0*/  ULDC UR8, c[0x0][0x248] ;  /* 0x0000920000087ab9 */ /* 0x000fe20000000800 */
[----:B------:R-:W-:Y:S01]  /*1b300*/  SHF.R.U32.HI R23, RZ, 0x8, R21 ;  /* 0x00000008ff177819 */ /* 0x000fe20000011615 */
[----:B------:R-:W-:Y:S01]  /*1b310*/  VIADD R130, R131, UR6 ;  /* 0x0000000683827c36 */ /* 0x000fe20008000000 */
[----:B------:R-:W-:Y:S01]  /*1b320*/  ULDC UR6, c[0x0][0x248] ;  /* 0x0000920000067ab9 */ /* 0x000fe20000000800 */
[----:B------:R-:W-:Y:S01]  /*1b330*/  LOP3.LUT R64, R64, 0xffff, RZ, 0xc0, !PT ;  /* 0x0000ffff40407812 */ /* 0x000fe200078ec0ff */
[----:B------:R-:W4:Y:S01]  /*1b340*/  LDL.LU R2, [R1+0x1574] ;  /* 0x0015740001027983 */ /* 0x000f220000300800 */
[----:B------:R-:W-:Y:S01]  /*1b350*/  VIADD R129, R130, UR9 ;  /* 0x0000000982817c36 */ /* 0x000fe20008000000 */
[----:B------:R-:W-:Y:S01]  /*1b360*/  PRMT R21, R21, 0x3340, R165 ;  /* 0x0000334015157816 */ /* 0x000fe200000000a5 */
[----:B------:R-:W-:-:S02]  /*1b370*/  ULDC UR9, c[0x0][0x248] ;  /* 0x0000920000097ab9 */ /* 0x000fc40000000800 */
[----:B------:R-:W-:Y:S01]  /*1b380*/  VIADD R128, R129, UR5 ;  /* 0x0000000581807c36 */ /* 0x000fe20008000000 */
[----:B------:R-:W-:-:S03]  /*1b390*/  ULDC UR5, c[0x0][0x248] ;  /* 0x0000920000057ab9 */ /* 0x000fc60000000800 */
[----:B------:R-:W-:Y:S01]  /*1b3a0*/  VIADD R250, R128, UR5 ;  /* 0x0000000580fa7c36 */ /* 0x000fe20008000000 */
[----:B------:R-:W-:-:S03]  /*1b3b0*/  ULDC UR5, c[0x0][0x248] ;  /* 0x0000920000057ab9 */ /* 0x000fc60000000800 */
[----:B------:R-:W-:Y:S01]  /*1b3c0*/  VIADD R246, R250, UR6 ;  /* 0x00000006faf67c36 */ /* 0x000fe20008000000 */
[----:B------:R-:W-:Y:S01]  /*1b3d0*/  SHF.R.U32.HI R49, RZ, 0x8, R10 ;  /* 0x00000008ff317819 */ /* 0x000fe2000001160a */
[----:B------:R0:W-:Y:S01]  /*1b3e0*/  STL [R1+0x123c], R21 ;  /* 0x00123c1501007387 */ /* 0x0001e20000100800 */
[----:B------:R-:W-:Y:S01]  /*1b3f0*/  SHF.R.U32.HI R48, RZ, 0x8, R165 ;  /* 0x00000008ff307819 */ /* 0x000fe200000116a5 */
[----:B------:R-:W-:Y:S01]  /*1b400*/  VIADD R242, R246, UR5 ;  /* 0x00000005f6f27c36 */ /* 0x000fe20008000000 */
[--C-:B------:R-:W-:Y:S01]  /*1b410*/  PRMT R10, R10, 0x3340, R64.reuse ;  /* 0x000033400a0a7816 */ /* 0x100fe20000000040 */
[----:B------:R-:W-:Y:S01]  /*1b420*/  ULDC UR6, c[0x0][0x248] ;  /* 0x0000920000067ab9 */ /* 0x000fe20000000800 */
[----:B------:R-:W-:Y:S01]  /*1b430*/  LOP3.LUT R23, R23, 0xffff, RZ, 0xc0, !PT ;  /* 0x0000ffff17177812 */ /* 0x000fe200078ec0ff */
[----:B------:R-:W-:Y:S01]  /*1b440*/  VIADD R238, R242, UR7 ;  /* 0x00000007f2ee7c36 */ /* 0x000fe20008000000 */
[----:B------:R-:W-:Y:S02]  /*1b450*/  LOP3.LUT R48, R48, 0xffff, RZ, 0xc0, !PT ;  /* 0x0000ffff30307812 */ /* 0x000fe400078ec0ff */
[----:B0-----:R-:W-:Y:S01]  /*1b460*/  SHF.R.U32.HI R21, RZ, 0x8, R64 ;  /* 0x00000008ff157819 */ /* 0x001fe20000011640 */
[----:B------:R-:W-:Y:S01]  /*1b470*/  VIADD R127, R238, UR8 ;  /* 0x00000008ee7f7c36 */ /* 0x000fe20008000000 */
[----:B------:R0:W-:Y:S01]  /*1b480*/  STL [R1+0x1234], R10 ;  /* 0x0012340a01007387 */ /* 0x0001e20000100800 */
[----:B------:R-:W-:Y:S01]  /*1b490*/  PRMT R23, R23, 0x3340, R48 ;  /* 0x0000334017177816 */ /* 0x000fe20000000030 */
[----:B------:R-:W-:Y:S01]  /*1b4a0*/  ULDC UR5, c[0x0][0x248] ;  /* 0x0000920000057ab9 */ /* 0x000fe20000000800 */
[----:B------:R-:W-:Y:S01]  /*1b4b0*/  LOP3.LUT R21, R21, 0xffff, RZ, 0xc0, !PT ;  /* 0x0000ffff15157812 */ /* 0x000fe200078ec0ff */
[----:B------:R-:W-:Y:S01]  /*1b4c0*/  VIADD R126, R127, UR6 ;  /* 0x000000067f7e7c36 */ /* 0x000fe20008000000 */
[----:B------:R-:W-:Y:S01]  /*1b4d0*/  LOP3.LUT R159, R159, 0xffff, RZ, 0xc0, !PT ;  /* 0x0000ffff9f9f7812 */ /* 0x000fe200078ec0ff */
[----:B------:R-:W-:Y:S01]  /*1b4e0*/  ULDC UR7, c[0x0][0x248] ;  /* 0x0000920000077ab9 */ /* 0x000fe20000000800 */
[----:B------:R-:W-:Y:S01]  /*1b4f0*/  LOP3.LUT R161, R161, 0xffff, RZ, 0xc0, !PT ;  /* 0x0000ffffa1a17812 */ /* 0x000fe200078ec0ff */
[----:B------:R-:W-:Y:S01]  /*1b500*/  ULDC UR8, c[0x0][0x248] ;  /* 0x0000920000087ab9 */ /* 0x000fe20000000800 */
[----:B0-----:R-:W-:Y:S01]  /*1b510*/  LOP3.LUT R10, R49, 0xffff, RZ, 0xc0, !PT ;  /* 0x0000ffff310a7812 */ /* 0x001fe200078ec0ff */
[----:B------:R-:W-:Y:S01]  /*1b520*/  VIADD R125, R126, UR9 ;  /* 0x000000097e7d7c36 */ /* 0x000fe20008000000 */
[----:B------:R-:W-:Y:S01]  /*1b530*/  STL [R1+0x1070], R23 ;  /* 0x0010701701007387 */ /* 0x000fe20000100800 */
[----:B------:R-:W-:Y:S01]  /*1b540*/  ULDC UR6, c[0x0][0x248] ;  /* 0x0000920000067ab9 */ /* 0x000fe20000000800 */
[----:B------:R-:W-:Y:S01]  /*1b550*/  PRMT R10, R10, 0x3340, R21 ;  /* 0x000033400a0a7816 */ /* 0x000fe20000000015 */
[----:B------:R-:W-:Y:S01]  /*1b560*/  VIADD R124, R125, UR5 ;  /* 0x000000057d7c7c36 */ /* 0x000fe20008000000 */
[----:B------:R-:W-:Y:S01]  /*1b570*/  ULDC UR5, c[0x0][0x248] ;  /* 0x0000920000057ab9 */ /* 0x000fe20000000800 */
[----:B------:R-:W-:Y:S01]  /*1b580*/  SHF.R.U32.HI R48, RZ, 0x8, R159 ;  /* 0x00000008ff307819 */ /* 0x000fe2000001169f */
[----:B------:R-:W-:Y:S01]  /*1b590*/  ULDC UR9, c[0x0][0x248] ;  /* 0x0000920000097ab9 */ /* 0x000fe20000000800 */
[----:B------:R0:W-:Y:S01]  /*1b5a0*/  STL [R1+0x1074], R10 ;  /* 0x0010740a01007387 */ /* 0x0001e20000100800 */
[----:B------:R-:W-:Y:S01]  /*1b5b0*/  VIADD R123, R124, UR5 ;  /* 0x000000057c7b7c36 */ /* 0x000fe20008000000 */
[----:B------:R-:W-:Y:S01]  /*1b5c0*/  LOP3.LUT R21, R6, 0xffff, RZ, 0xc0, !PT ;  /* 0x0000ffff06157812 */ /* 0x000fe200078ec0ff */
[----:B------:R-:W-:Y:S01]  /*1b5d0*/  ULDC UR5, c[0x0][0x248] ;  /* 0x0000920000057ab9 */ /* 0x000fe20000000800 */
[----:B0-----:R-:W-:Y:S01]  /*1b5e0*/  LOP3.LUT R10, R3, 0xffff, RZ, 0xc0, !PT ;  /* 0x0000ffff030a7812 */ /* 0x001fe200078ec0ff */
[----:B------:R-:W-:Y:S01]  /*1b5f0*/  VIADD R122, R123, UR6 ;  /* 0x000000067b7a7c36 */ /* 0x000fe20008000000 */
[----:B------:R-:W4:Y:S01]  /*1b600*/  LDL.LU R3, [R1+0x1570] ;  /* 0x0015700001037983 */ /* 0x000f220000300800 */
[----:B------:R-:W-:Y:S01]  /*1b610*/  PRMT R49, R21, 0x3340, R161 ;  /* 0x0000334015317816 */ /* 0x000fe200000000a1 */
[----:B------:R-:W-:Y:S01]  /*1b620*/  ULDC UR6, c[0x0][0x248] ;  /* 0x0000920000067ab9 */ /* 0x000fe20000000800 */
[----:B------:R-:W-:Y:S01]  /*1b630*/  SHF.R.U32.HI R23, RZ, 0x8, R10 ;  /* 0x00000008ff177819 */ /* 0x000fe2000001160a */
[----:B------:R-:W4:Y:S01]  /*1b640*/  LDL.LU R6, [R1+0x156c] ;  /* 0x00156c0001067983 */ /* 0x000f220000300800 */
[----:B------:R-:W-:Y:S01]  /*1b650*/  PRMT R10, R10, 0x3340, R159 ;  /* 0x000033400a0a7816 */ /* 0x000fe2000000009f */
[----:B------:R-:W-:Y:S01]  /*1b660*/  VIADD R121, R122, UR5 ;  /* 0x000000057a797c36 */ /* 0x000fe20008000000 */
[----:B------:R-:W-:Y:S01]  /*1b670*/  LOP3.LUT R23, R23, 0xffff, RZ, 0xc0, !PT ;  /* 0x0000ffff17177812 */ /* 0x000fe200078ec0ff */
[----:B------:R-:W-:-:S02]  /*1b680*/  ULDC UR5, c[0x0][0x248] ;  /* 0x0000920000057ab9 */ /* 0x000fc40000000800 */
[----:B------:R0:W-:Y:S01]  /*1b690*/  STL [R1+0x122c], R10 ;  /* 0x00122c0a01007387 */ /* 0x0001e20000100800 */
[----:B------:R-:W-:Y:S01]  /*1b6a0*/  LOP3.LUT R48, R48, 0xffff, RZ, 0xc0, !PT ;  /* 0x0000ffff30307812 */ /* 0x000fe200078ec0ff */
[----:B------:R-:W-:Y:S01]  /*1b6b0*/  VIADD R120, R121, UR7 ;  /* 0x0000000779787c36 */ /* 0x000fe20008000000 */
[----:B------:R-:W-:Y:S02]  /*1b6c0*/  LOP3.LUT R155, R155, 0xffff, RZ, 0xc0, !PT ;  /* 0x0000ffff9b9b7812 */ /* 0x000fe400078ec0ff */
[----:B0-----:R-:W-:Y:S01]  /*1b6d0*/  SHF.R.U32.HI R10, RZ, 0x8, R21 ;  /* 0x00000008ff0a7819 */ /* 0x001fe20000011615 */
[----:B------:R-:W-:Y:S01]  /*1b6e0*/  STL [R1+0x1228], R49 ;  /* 0x0012283101007387 */ /* 0x000fe20000100800 */
[----:B------:R-:W-:Y:S01]  /*1b6f0*/  SHF.R.U32.HI R21, RZ, 0x8, R161 ;  /* 0x00000008ff157819 */ /* 0x000fe200000116a1 */
[----:B------:R-:W-:Y:S01]  /*1b700*/  ULDC UR7, c[0x0][0x248] ;  /* 0x0000920000077ab9 */ /* 0x000fe20000000800 */
[----:B------:R-:W-:Y:S02]  /*1b710*/  LOP3.LUT R10, R10, 0xffff, RZ, 0xc0, !PT ;  /* 0x0000ffff0a0a7812 */ /* 0x000fe400078ec0ff */
[----:B------:R-:W-:Y:S01]  /*1b720*/  LOP3.LUT R21, R21, 0xffff, RZ, 0xc0, !PT ;  /* 0x0000ffff15157812 */ /* 0x000fe200078ec0ff */
[----:B------:R-:W-:Y:S01]  /*1b730*/  VIADD R119, R120, UR8 ;  /* 0x0000000878777c36 */ /* 0x000fe20008000000 */
[----:B------:R-:W-:Y:S01]  /*1b740*/  PRMT R23, R23, 0x3340, R48 ;  /* 0x0000334017177816 */ /* 0x000fe20000000030 */
[----:B------:R-:W-:Y:S01]  /*1b750*/  ULDC UR8, c[0x0][0x248] ;  /* 0x0000920000087ab9 */ /* 0x000fe20000000800 */
[----:B------:R-:W-:Y:S01]  /*1b760*/  PRMT R10, R10, 0x3340, R21 ;  /* 0x000033400a0a7816 */ /* 0x000fe20000000015 */
[----:B------:R-:W-:Y:S01]  /*1b770*/  VIADD R118, R119, UR6 ;  /* 0x0000000677767c36 */ /* 0x000fe20008000000 */
[----:B---3--:R-:W-:Y:S01]  /*1b780*/  LOP3.LUT R21, R0, 0xffff, RZ, 0xc0, !PT ;  /* 0x0000ffff00157812 */ /* 0x008fe200078ec0ff */
[----:B------:R0:W-:Y:S01]  /*1b790*/  STL [R1+0x1068], R23 ;  /* 0x0010681701007387 */ /* 0x0001e20000100800 */
[----:B------:R-:W-:Y:S01]  /*1b7a0*/  LOP3.LUT R157, R157, 0xffff, RZ, 0xc0, !PT ;  /* 0x0000ffff9d9d7812 */ /* 0x000fe200078ec0ff */
[----:B------:R-:W-:Y:S01]  /*1b7b0*/  VIADD R117, R118, UR9 ;  /* 0x0000000976757c36 */ /* 0x000fe20008000000 */
[----:B------:R-:W-:Y:S01]  /*1b7c0*/  SHF.R.U32.HI R48, RZ, 0x8, R155 ;  /* 0x00000008ff307819 */ /* 0x000fe2000001169b */
[----:B------:R2:W-:Y:S01]  /*1b7d0*/  STL [R1+0x106c], R10 ;  /* 0x00106c0a01007387 */ /* 0x0005e20000100800 */
[----:B------:R-:W-:Y:S01]  /*1b7e0*/  ULDC UR6, c[0x0][0x248] ;  /* 0x0000920000067ab9 */ /* 0x000fe20000000800 */
[----:B0-----:R-:W-:-:S02]  /*1b7f0*/  SHF.R.U32.HI R23, RZ, 0x8, R21 ;  /* 0x00000008ff177819 */ /* 0x001fc40000011615 */
[----:B------:R-:W3:Y:S01]  /*1b800*/  LDL.LU R0, [R1+0x1568] ;  /* 0x0015680001007983 */ /* 0x000ee20000300800 */
[----:B------:R-:W-:Y:S01]  /*1b810*/  PRMT R21, R21, 0x3340, R155 ;  /* 0x0000334015157816 */ /* 0x000fe2000000009b */
[----:B------:R-:W-:Y:S01]  /*1b820*/  ULDC UR9, c[0x0][0x248] ;  /* 0x0000920000097ab9 */ /* 0x000fe20000000800 */
[----:B--2---:R-:W-:Y:S01]  /*1b830*/  LOP3.LUT R10, R7, 0xffff, RZ, 0xc0, !PT ;  /* 0x0000ffff070a7812 */ /* 0x004fe200078ec0ff */
[----:B------:R-:W-:Y:S01]  /*1b840*/  VIADD R116, R117, UR5 ;  /* 0x0000000575747c36 */ /* 0x000fe20008000000 */
[----:B------:R-:W2:Y:S01]  /*1b850*/  LDL.LU R7, [R1+0x1564] ;  /* 0x0015640001077983 */ /* 0x000ea20000300800 */
[----:B------:R-:W-:Y:S01]  /*1b860*/  ULDC UR5, c[0x0][0x248] ;  /* 0x0000920000057ab9 */ /* 0x000fe20000000800 */
[----:B------:R-:W-:Y:S02]  /*1b870*/  SHF.R.U32.HI R49, RZ, 0x8, R10 ;  /* 0x00000008ff317819 */ /* 0x000fe4000001160a */
[----:B------:R-:W-:Y:S01]  /*1b880*/  PRMT R10, R10, 0x3340, R157 ;  /* 0x000033400a0a7816 */ /* 0x000fe2000000009d */
[----:B------:R0:W-:Y:S01]  /*1b890*/  STL [R1+0x1214], R21 ;  /* 0x0012141501007387 */ /* 0x0001e20000100800 */
[----:B------:R-:W-:Y:S01]  /*1b8a0*/  VIADD R115, R116, UR5 ;  /* 0x0000000574737c36 */ /* 0x000fe20008000000 */
[----:B------:R-:W-:Y:S01]  /*1b8b0*/  LOP3.LUT R23, R23, 0xffff, RZ, 0xc0, !PT ;  /* 0x0000ffff17177812 */ /* 0x000fe200078ec0ff */
[----:B------:R-:W-:Y:S01]  /*1b8c0*/  ULDC UR5, c[0x0][0x248] ;  /* 0x0000920000057ab9 */ /* 0x000fe20000000800 */
[----:B------:R1:W-:Y:S01]  /*1b8d0*/  STL [R1+0x1210], R10 ;  /* 0x0012100a01007387 */ /* 0x0003e20000100800 */
[----:B------:R-:W-:-:S02]  /*1b8e0*/  LOP3.LUT R48, R48, 0xffff, RZ, 0xc0, !PT ;  /* 0x0000ffff30307812 */ /* 0x000fc400078ec0ff */
[----:B0-----:R-:W-:Y:S01]  /*1b8f0*/  SHF.R.U32.HI R21, RZ, 0x8, R157 ;  /* 0x00000008ff157819 */ /* 0x001fe2000001169d */
[----:B------:R-:W-:Y:S01]  /*1b900*/  VIADD R114, R115, UR6 ;  /* 0x0000000673727c36 */ /* 0x000fe20008000000 */
[----:B-1----:R-:W-:Y:S02]  /*1b910*/  LOP3.LUT R10, R49, 0xffff, RZ, 0xc0, !PT ;  /* 0x0000ffff310a7812 */ /* 0x002fe400078ec0ff */
[----:B------:R-:W-:Y:S02]  /*1b920*/  LOP3.LUT R21, R21, 0xffff, RZ, 0xc0, !PT ;  /* 0x0000ffff15157812 */ /* 0x000fe400078ec0ff */
[----:B------:R-:W-:Y:S01]  /*1b930*/  PRMT R23, R23, 0x3340, R48 ;  /* 0x0000334017177816 */ /* 0x000fe20000000030 */
[----:B------:R-:W-:Y:S01]  /*1b940*/  ULDC UR6, c[0x0][0x248] ;  /* 0x0000920000067ab9 */ /* 0x000fe20000000800 */
[----:B------:R-:W-:Y:S01]  /*1b950*/  PRMT R10, R10, 0x3340, R21 ;  /* 0x000033400a0a7816 */ /* 0x000fe20000000015 */
[----:B------:R-:W-:Y:S01]  /*1b960*/  VIADD R113, R114, UR5 ;  /* 0x0000000572717c36 */ /* 0x000fe20008000000 */
[----:B------:R-:W-:Y:S01]  /*1b970*/  LOP3.LUT R21, R17, 0xffff, RZ, 0xc0, !PT ;  /* 0x0000ffff11157812 */ /* 0x000fe200078ec0ff */
[----:B------:R0:W-:Y:S01]  /*1b980*/  STL [R1+0x1028], R23 ;  /* 0x0010281701007387 */ /* 0x0001e20000100800 */
[----:B------:R-:W-:Y:S01]  /*1b990*/  LOP3.LUT R56, R56, 0xffff, RZ, 0xc0, !PT ;  /* 0x0000ffff38387812 */ /* 0x000fe200078ec0ff */
[----:B------:R-:W-:Y:S01]  /*1b9a0*/  VIADD R112, R113, UR7 ;  /* 0x0000000771707c36 */ /* 0x000fe20008000000 */
[----:B------:R-:W-:Y:S01]  /*1b9b0*/  LOP3.LUT R58, R58, 0xffff, RZ, 0xc0, !PT ;  /* 0x0000ffff3a3a7812 */ /* 0x000fe200078ec0ff */
[----:B------:R1:W-:Y:S01]  /*1b9c0*/  STL [R1+0x102c], R10 ;  /* 0x00102c0a01007387 */ /* 0x0003e20000100800 */
[----:B------:R-:W-:Y:S01]  /*1b9d0*/  ULDC UR5, c[0x0][0x248] ;  /* 0x0000920000057ab9 */ /* 0x000fe20000000800 */
[----:B------:R-:W-:Y:S01]  /*1b9e0*/  VIADD R111, R112, UR8 ;  /* 0x00000008706f7c36 */ /* 0x000fe20008000000 */
[----:B0-----:R-:W-:Y:S01]  /*1b9f0*/  SHF.R.U32.HI R23, RZ, 0x8, R21 ;  /* 0x00000008ff177819 */ /* 0x001fe20000011615 */
[----:B------:R-:W2:Y:S01]  /*1ba00*/  LDL.LU R17, [R1+0x1560] ;  /* 0x0015600001117983 */ /* 0x000ea20000300800 */
[----:B------:R-:W-:Y:S01]  /*1ba10*/  PRMT R21, R21, 0x3340, R56 ;  /* 0x0000334015157816 */ /* 0x000fe20000000038 */
[----:B------:R-:W-:Y:S01]  /*1ba20*/  ULDC UR7, c[0x0][0x248] ;  /* 0x0000920000077ab9 */ /* 0x000fe20000000800 */
[----:B-1----:R-:W-:Y:S01]  /*1ba30*/  LOP3.LUT R10, R18, 0xffff, RZ, 0xc0, !PT ;  /* 0x0000ffff120a7812 */ /* 0x002fe200078ec0ff */
[----:B------:R-:W-:Y:S01]  /*1ba40*/  ULDC UR8, c[0x0][0x248] ;  /* 0x0000920000087ab9 */ /* 0x000fe20000000800 */
[----:B------:R-:W2:Y:S02]  /*1ba50*/  LDL.LU R18, [R1+0x155c] ;  /* 0x00155c0001127983 */ /* 0x000ea40000300800 */
[----:B------:R-:W-:-:S02]  /*1ba60*/  SHF.R.U32.HI R49, RZ, 0x8, R10 ;  /* 0x00000008ff317819 */ /* 0x000fc4000001160a */
[----:B------:R-:W-:Y:S01]  /*1ba70*/  PRMT R10, R10, 0x3340, R58 ;  /* 0x000033400a0a7816 */ /* 0x000fe2000000003a */
[----:B------:R0:W-:Y:S01]  /*1ba80*/  STL [R1+0x1208], R21 ;  /* 0x0012081501007387 */ /* 0x0001e20000100800 */
[----:B------:R-:W-:Y:S01]  /*1ba90*/  SHF.R.U32.HI R48, RZ, 0x8, R56 ;  /* 0x00000008ff307819 */ /* 0x000fe20000011638 */
[----:B------:R-:W-:Y:S01]  /*1baa0*/  VIADD R110, R111, UR6 ;  /* 0x000000066f6e7c36 */ /* 0x000fe20008000000 */
[----:B------:R-:W-:Y:S01]  /*1bab0*/  LOP3.LUT R23, R23, 0xffff, RZ, 0xc0, !PT ;  /* 0x0000ffff17177812 */ /* 0x000fe200078ec0ff */
[----:B------:R1:W-:Y:S01]  /*1bac0*/  STL [R1+0x11f4], R10 ;  /* 0x0011f40a01007387 */ /* 0x0003e20000100800 */
[----:B------:R-:W-:Y:S02]  /*1bad0*/  LOP3.LUT R48, R48, 0xffff, RZ, 0xc0, !PT ;  /* 0x0000ffff30307812 */ /* 0x000fe400078ec0ff */
[----:B0-----:R-:W-:Y:S01]  /*1bae0*/  SHF.R.U32.HI R21, RZ, 0x8, R58 ;  /* 0x00000008ff157819 */ /* 0x001fe2000001163a */
[----:B------:R-:W-:Y:S01]  /*1baf0*/  VIADD R109, R110, UR9 ;  /* 0x000000096e6d7c36 */ /* 0x000fe20008000000 */
[----:B------:R-:W-:Y:S01]  /*1bb00*/  F2FP.SATFINITE.E5M2.F32.PACK_AB_MERGE_C R27, R107, R106, RZ ;  /* 0x0000006a6b1b723e */ /* 0x000fe200048060ff */
[----:B------:R-:W-:Y:S01]  /*1bb10*/  ULDC UR6, c[0x0][0x248] ;  /* 0x0000920000067ab9 */ /* 0x000fe20000000800 */
[----:B-1----:R-:W-:-:S02]  /*1bb20*/  LOP3.LUT R10, R49, 0xffff, RZ, 0xc0, !PT ;  /* 0x0000ffff310a7812 */ /* 0x002fc400078ec0ff */
[----:B------:R-:W-:Y:S02]  /*1bb30*/  LOP3.LUT R21, R21, 0xffff, RZ, 0xc0, !PT ;  /* 0x0000ffff15157812 */ /* 0x000fe400078ec0ff */
[----:B------:R-:W-:Y:S01]  /*1bb40*/  PRMT R23, R23, 0x3340, R48 ;  /* 0x0000334017177816 */ /* 0x000fe20000000030 */
[----:B------:R-:W-:Y:S01]  /*1bb50*/  VIADD R108, R109, UR5 ;  /* 0x000000056d6c7c36 */ /* 0x000fe20008000000 */
[----:B------:R-:W-:Y:S01]  /*1bb60*/  PRMT R10, R10, 0x3340, R21 ;  /* 0x000033400a0a7816 */ /* 0x000fe20000000015 */
[----:B------:R-:W-:Y:S01]  /*1bb70*/  ULDC UR5, c[0x0][0x248] ;  /* 0x0000920000057ab9 */ /* 0x000fe20000000800 */
[----:B------:R-:W-:Y:S01]  /*1bb80*/  LOP3.LUT R60, R60, 0xffff, RZ, 0xc0, !PT ;  /* 0x0000ffff3c3c7812 */ /* 0x000fe200078ec0ff */
[----:B------:R-:W-:Y:S01]  /*1bb90*/  STL [R1+0x1020], R23 ;  /* 0x0010201701007387 */ /* 0x000fe20000100800 */
[----:B------:R-:W-:Y:S01]  /*1bba0*/  VIADD R107, R108, UR5 ;  /* 0x000000056c6b7c36 */ /* 0x000fe20008000000 */
[----:B------:R-:W-:Y:S01]  /*1bbb0*/  LOP3.LUT R21, R190, 0xffff, RZ, 0xc0, !PT ;  /* 0x0000ffffbe157812 */ /* 0x000fe200078ec0ff */
[----:B------:R-:W-:Y:S01]  /*1bbc0*/  ULDC UR5, c[0x0][0x248] ;  /* 0x0000920000057ab9 */ /* 0x000fe20000000800 */
[----:B------:R0:W-:Y:S01]  /*1bbd0*/  STL [R1+0x1024], R10 ;  /* 0x0010240a01007387 */ /* 0x0001e20000100800 */
[----:B------:R-:W-:Y:S01]  /*1bbe0*/  LOP3.LUT R62, R62, 0xffff, RZ, 0xc0, !PT ;  /* 0x0000ffff3e3e7812 */ /* 0x000fe200078ec0ff */
[----:B------:R-:W-:Y:S01]  /*1bbf0*/  VIADD R106, R107, UR6 ;  /* 0x000000066b6a7c36 */ /* 0x000fe20008000000 */
[----:B------:R-:W-:Y:S01]  /*1bc00*/  SHF.R.U32.HI R48, RZ, 0x8, R60 ;  /* 0x00000008ff307819 */ /* 0x000fe2000001163c */
[----:B------:R-:W-:Y:S01]  /*1bc10*/  ULDC UR6, c[0x0][0x248] ;  /* 0x0000920000067ab9 */ /* 0x000fe20000000800 */
[----:B------:R-:W-:Y:S01]  /*1bc20*/  ULDC UR9, c[0x0][0x248] ;  /* 0x0000920000097ab9 */ /* 0x000fe20000000800 */
[----:B0-----:R-:W-:-:S02]  /*1bc30*/  LOP3.LUT R10, R19, 0xffff, RZ, 0xc0, !PT ;  /* 0x0000ffff130a7812 */ /* 0x001fc400078ec0ff */
[----:B------:R-:W-:Y:S02]  /*1bc40*/  PRMT R19, R21, 0x3340, R60 ;  /* 0x0000334015137816 */ /* 0x000fe4000000003c */
[----:B------:R-:W-:Y:S02]  /*1bc50*/  SHF.R.U32.HI R49, RZ, 0x8, R10 ;  /* 0x00000008ff317819 */ /* 0x000fe4000001160a */
[--C-:B------:R-:W-:Y:S01]  /*1bc60*/  PRMT R10, R10, 0x3340, R62.reuse ;  /* 0x000033400a0a7816 */ /* 0x100fe2000000003e */
[----:B------:R-:W-:Y:S01]  /*1bc70*/  VIADD R105, R106, UR5 ;  /* 0x000000056a697c36 */ /* 0x000fe20008000000 */
[----:B------:R-:W-:Y:S01]  /*1bc80*/  SHF.R.U32.HI R23, RZ, 0x8, R21 ;  /* 0x00000008ff177819 */ /* 0x000fe20000011615 */
[----:B------:R0:W-:Y:S01]  /*1bc90*/  STL [R1+0x11fc], R19 ;  /* 0x0011fc1301007387 */ /* 0x0001e20000100800 */
[----:B------:R-:W-:Y:S01]  /*1bca0*/  SHF.R.U32.HI R21, RZ, 0x8, R62 ;  /* 0x00000008ff157819 */ /* 0x000fe2000001163e */
[----:B------:R-:W-:Y:S01]  /*1bcb0*/  VIADD R104, R105, UR7 ;  /* 0x0000000769687c36 */ /* 0x000fe20008000000 */
[----:B------:R-:W-:Y:S01]  /*1bcc0*/  LOP3.LUT R23, R23, 0xffff, RZ, 0xc0, !PT ;  /* 0x0000ffff17177812 */ /* 0x000fe200078ec0ff */
[----:B------:R1:W-:Y:S01]  /*1bcd0*/  STL [R1+0x11ec], R10 ;  /* 0x0011ec0a01007387 */ /* 0x0003e20000100800 */
[----:B------:R-:W-:Y:S01]  /*1bce0*/  LOP3.LUT R48, R48, 0xffff, RZ, 0xc0, !PT ;  /* 0x0000ffff30307812 */ /* 0x000fe200078ec0ff */
[----:B------:R-:W-:Y:S01]  /*1bcf0*/  ULDC UR5, c[0x0][0x248] ;  /* 0x0000920000057ab9 */ /* 0x000fe20000000800 */
[----:B------:R-:W-:Y:S01]  /*1bd00*/  LOP3.LUT R21, R21, 0xffff, RZ, 0xc0, !PT ;  /* 0x0000ffff15157812 */ /* 0x000fe200078ec0ff */
[----:B------:R-:W-:Y:S01]  /*1bd10*/  VIADD R103, R104, UR8 ;  /* 0x0000000868677c36 */ /* 0x000fe20008000000 */
[----:B------:R-:W-:Y:S01]  /*1bd20*/  LOP3.LUT R66, R66, 0xffff, RZ, 0xc0, !PT ;  /* 0x0000ffff42427812 */ /* 0x000fe200078ec0ff */
[----:B------:R-:W-:Y:S01]  /*1bd30*/  ULDC UR7, c[0x0][0x248] ;  /* 0x0000920000077ab9 */ /* 0x000fe20000000800 */
[----:B0-----:R-:W-:-:S02]  /*1bd40*/  PRMT R19, R23, 0x3340, R48 ;  /* 0x0000334017137816 */ /* 0x001fc40000000030 */
[----:B-1----:R-:W-:Y:S01]  /*1bd50*/  LOP3.LUT R10, R49, 0xffff, RZ, 0xc0, !PT ;  /* 0x0000ffff310a7812 */ /* 0x002fe200078ec0ff */
[----:B------:R-:W-:-:S03]  /*1bd60*/  ULDC UR8, c[0x0][0x248] ;  /* 0x0000920000087ab9 */ /* 0x000fc60000000800 */
[----:B------:R-:W-:Y:S01]  /*1bd70*/  PRMT R10, R10, 0x3340, R21 ;  /* 0x000033400a0a7816 */ /* 0x000fe20000000015 */
[----:B------:R-:W-:Y:S01]  /*1bd80*/  STL [R1+0x1040], R19 ;  /* 0x0010401301007387 */ /* 0x000fe20000100800 */
[----:B------:R-:W-:Y:S01]  /*1bd90*/  VIADD R102, R103, UR6 ;  /* 0x0000000667667c36 */ /* 0x000fe20008000000 */
[----:B------:R-:W-:Y:S01]  /*1bda0*/  LOP3.LUT R21, R15, 0xffff, RZ, 0xc0, !PT ;  /* 0x0000ffff0f157812 */ /* 0x000fe200078ec0ff */
[----:B------:R-:W-:Y:S01]  /*1bdb0*/  ULDC UR6, c[0x0][0x248] ;  /* 0x0000920000067ab9 */ /* 0x000fe20000000800 */
[----:B------:R0:W-:Y:S01]  /*1bdc0*/  STL [R1+0x1044], R10 ;  /* 0x0010440a01007387 */ /* 0x0001e20000100800 */
[----:B------:R-:W-:Y:S01]  /*1bdd0*/  VIADD R101, R102, UR9 ;  /* 0x0000000966657c36 */ /* 0x000fe20008000000 */
[----:B------:R-:W-:Y:S01]  /*1bde0*/  LOP3.LUT R74, R74, 0xffff, RZ, 0xc0, !PT ;  /* 0x0000ffff4a4a7812 */ /* 0x000fe200078ec0ff */
[----:B------:R-:W-:Y:S01]  /*1bdf0*/  ULDC UR9, c[0x0][0x248] ;  /* 0x0000920000097ab9 */ /* 0x000fe20000000800 */
[----:B0-----:R-:W-:Y:S01]  /*1be00*/  LOP3.LUT R10, R16, 0xffff, RZ, 0xc0, !PT ;  /* 0x0000ffff100a7812 */ /* 0x001fe200078ec0ff */
[----:B------:R-:W-:Y:S01]  /*1be10*/  VIADD R100, R101, UR5 ;  /* 0x0000000565647c36 */ /* 0x000fe20008000000 */
[----:B------:R-:W-:-:S02]  /*1be20*/  ULDC UR5, c[0x0][0x248] ;  /* 0x0000920000057ab9 */ /* 0x000fc40000000800 */
[----:B------:R-:W-:Y:S02]  /*1be30*/  SHF.R.U32.HI R23, RZ, 0x8, R10 ;  /* 0x00000008ff177819 */ /* 0x000fe4000001160a */
[--C-:B------:R-:W-:Y:S02]  /*1be40*/  PRMT R10, R10, 0x3340, R66.reuse ;  /* 0x000033400a0a7816 */ /* 0x100fe40000000042 */
[----:B------:R-:W-:Y:S01]  /*1be50*/  F2FP.SATFINITE.E5M2.F32.PACK_AB_MERGE_C R25, R99, R98, RZ ;  /* 0x000000626319723e */ /* 0x000fe200048060ff */
[----:B------:R-:W-:Y:S01]  /*1be60*/  VIADD R99, R100, UR5 ;  /* 0x0000000564637c36 */ /* 0x000fe20008000000 */
[----:B------:R-:W-:Y:S01]  /*1be70*/  SHF.R.U32.HI R48, RZ, 0x8, R66 ;  /* 0x00000008ff307819 */ /* 0x000fe20000011642 */
[----:B------:R0:W-:Y:S01]  /*1be80*/  STL [R1+0x11e8], R10 ;  /* 0x0011e80a01007387 */ /* 0x0001e20000100800 */
[----:B------:R-:W-:Y:S01]  /*1be90*/  PRMT R15, R21, 0x3340, R74 ;  /* 0x00003340150f7816 */ /* 0x000fe2000000004a */
[----:B------:R-:W-:Y:S01]  /*1bea0*/  VIADD R98, R99, UR6 ;  /* 0x0000000663627c36 */ /* 0x000fe20008000000 */
[----:B------:R-:W-:Y:S01]  /*1beb0*/  LOP3.LUT R23, R23, 0xffff, RZ, 0xc0, !PT ;  /* 0x0000ffff17177812 */ /* 0x000fe200078ec0ff */
[----:B------:R-:W-:Y:S01]  /*1bec0*/  ULDC UR5, c[0x0][0x248] ;  /* 0x0000920000057ab9 */ /* 0x000fe20000000800 */
[----:B------:R-:W-:-:S02]  /*1bed0*/  LOP3.LUT R48, R48, 0xffff, RZ, 0xc0, !PT ;  /* 0x0000ffff30307812 */ /* 0x000fc400078ec0ff */
[----:B0-----:R-:W-:Y:S01]  /*1bee0*/  SHF.R.U32.HI R10, RZ, 0x8, R21 ;  /* 0x00000008ff0a7819 */ /* 0x001fe20000011615 */
[----:B------:R0:W-:Y:S01]  /*1bef0*/  STL [R1+0x1200], R15 ;  /* 0x0012000f01007387 */ /* 0x0001e20000100800 */
[----:B------:R-:W-:Y:S01]  /*1bf00*/  SHF.R.U32.HI R21, RZ, 0x8, R74 ;  /* 0x00000008ff157819 */ /* 0x000fe2000001164a */
[----:B------:R-:W-:Y:S01]  /*1bf10*/  ULDC UR6, c[0x0][0x248] ;  /* 0x0000920000067ab9 */ /* 0x000fe20000000800 */
[----:B------:R-:W-:Y:S02]  /*1bf20*/  LOP3.LUT R10, R10, 0xffff, RZ, 0xc0, !PT ;  /* 0x0000ffff0a0a7812 */ /* 0x000fe400078ec0ff */
[----:B------:R-:W-:Y:S01]  /*1bf30*/  LOP3.LUT R21, R21, 0xffff, RZ, 0xc0, !PT ;  /* 0x0000ffff15157812 */ /* 0x000fe200078ec0ff */
[----:B------:R-:W-:Y:S01]  /*1bf40*/  VIADD R97, R98, UR5 ;  /* 0x0000000562617c36 */ /* 0x000fe20008000000 */
[----:B------:R-:W-:Y:S01]  /*1bf50*/  LOP3.LUT R82, R82, 0xffff, RZ, 0xc0, !PT ;  /* 0x0000ffff52527812 */ /* 0x000fe200078ec0ff */
[----:B------:R-:W-:Y:S01]  /*1bf60*/  ULDC UR5, c[0x0][0x248] ;  /* 0x0000920000057ab9 */ /* 0x000fe20000000800 */
[----:B------:R-:W-:-:S02]  /*1bf70*/  PRMT R10, R10, 0x3340, R21 ;  /* 0x000033400a0a7816 */ /* 0x000fc40000000015 */
[----:B0-----:R-:W-:Y:S01]  /*1bf80*/  PRMT R15, R23, 0x3340, R48 ;  /* 0x00003340170f7816 */ /* 0x001fe20000000030 */
[----:B------:R-:W-:Y:S01]  /*1bf90*/  VIADD R96, R97, UR7 ;  /* 0x0000000761607c36 */ /* 0x000fe20008000000 */
[----:B------:R-:W-:Y:S01]  /*1bfa0*/  F2FP.SATFINITE.E5M2.F32.PACK_AB_MERGE_C R90, R91, R90, RZ ;  /* 0x0000005a5b5a723e */ /* 0x000fe200048060ff */
[----:B------:R-:W-:Y:S02]  /*1bfb0*/  ULDC UR7, c[0x0][0x248] ;  /* 0x0000920000077ab9 */ /* 0x000fe40000000800 */
        /* <DEDUP_REMOVED lines=8> */
[----:B0-----:R-:W-:-:S04]  /*1c040*/  LOP3.LUT R10, R14, 0xffff, RZ, 0xc0, !PT ;  /* 0x0000ffff0e0a7812 */ /* 0x001fc800078ec0ff */
[----:B------:R-:W-:Y:S02]  /*1c050*/  SHF.R.U32.HI R23, RZ, 0x8, R10 ;  /* 0x00000008ff177819 */ /* 0x000fe4000001160a */
[--C-:B------:R-:W-:Y:S01]  /*1c060*/  PRMT R10, R10, 0x3340, R82.reuse ;  /* 0x000033400a0a7816 */ /* 0x100fe20000000052 */
[----:B------:R-:W-:Y:S01]  /*1c070*/  VIADD R93, R94, UR9 ;  /* 0x000000095e5d7c36 */ /* 0x000fe20008000000 */
[----:B------:R-:W-:Y:S01]  /*1c080*/  SHF.R.U32.HI R48, RZ, 0x8, R82 ;  /* 0x00000008ff307819 */ /* 0x000fe20000011652 */
[----:B------:R-:W-:Y:S01]  /*1c090*/  ULDC UR9, c[0x0][0x248] ;  /* 0x0000920000097ab9 */ /* 0x000fe20000000800 */
[----:B------:R-:W-:Y:S01]  /*1c0a0*/  PRMT R13, R21, 0x3340, R90 ;  /* 0x00003340150d7816 */ /* 0x000fe2000000005a */
[----:B------:R0:W-:Y:S01]  /*1c0b0*/  STL [R1+0x120c], R10 ;  /* 0x00120c0a01007387 */ /* 0x0001e20000100800 */
[----:B------:R-:W-:Y:S01]  /*1c0c0*/  VIADD R92, R93, UR5 ;  /* 0x000000055d5c7c36 */ /* 0x000fe20008000000 */
[----:B------:R-:W-:Y:S01]  /*1c0d0*/  ULDC UR5, c[0x0][0x248] ;  /* 0x0000920000057ab9 */ /* 0x000fe20000000800 */
[----:B------:R-:W-:-:S02]  /*1c0e0*/  LOP3.LUT R23, R23, 0xffff, RZ, 0xc0, !PT ;  /* 0x0000ffff17177812 */ /* 0x000fc400078ec0ff */
[----:B------:R-:W-:Y:S02]  /*1c0f0*/  LOP3.LUT R48, R48, 0xffff, RZ, 0xc0, !PT ;  /* 0x0000ffff30307812 */ /* 0x000fe400078ec0ff */
[----:B0-----:R-:W-:Y:S02]  /*1c100*/  SHF.R.U32.HI R10, RZ, 0x8, R21 ;  /* 0x00000008ff0a7819 */ /* 0x001fe40000011615 */
[----:B------:R-:W-:Y:S01]  /*1c110*/  SHF.R.U32.HI R21, RZ, 0x8, R90 ;  /* 0x00000008ff157819 */ /* 0x000fe2000001165a */
[----:B------:R-:W-:Y:S01]  /*1c120*/  VIADD R91, R92, UR5 ;  /* 0x000000055c5b7c36 */ /* 0x000fe20008000000 */
[----:B------:R-:W-:Y:S01]  /*1c130*/  LOP3.LUT R10, R10, 0xffff, RZ, 0xc0, !PT ;  /* 0x0000ffff0a0a7812 */ /* 0x000fe200078ec0ff */
[----:B------:R0:W-:Y:S01]  /*1c140*/  STL [R1+0x1218], R13 ;  /* 0x0012180d01007387 */ /* 0x0001e20000100800 */
[----:B------:R-:W-:Y:S01]  /*1c150*/  LOP3.LUT R21, R21, 0xffff, RZ, 0xc0, !PT ;  /* 0x0000ffff15157812 */ /* 0x000fe200078ec0ff */
[----:B------:R-:W-:Y:S02]  /*1c160*/  ULDC UR5, c[0x0][0x248] ;  /* 0x0000920000057ab9 */ /* 0x000fe40000000800 */
[----:B------:R-:W-:Y:S01]  /*1c170*/  VIADD R90, R91, UR5 ;  /* 0x000000055b5a7c36 */ /* 0x000fe20008000000 */
[----:B------:R-:W-:Y:S01]  /*1c180*/  PRMT R10, R10, 0x3340, R21 ;  /* 0x000033400a0a7816 */ /* 0x000fe20000000015 */
[----:B------:R-:W-:Y:S01]  /*1c190*/  ULDC UR5, c[0x0][0x248] ;  /* 0x0000920000057ab9 */ /* 0x000fe20000000800 */
[----:B0-----:R-:W-:Y:S01]  /*1c1a0*/  PRMT R13, R23, 0x3340, R48 ;  /* 0x00003340170d7816 */ /* 0x001fe20000000030 */
[----:B------:R-:W-:Y:S01]  /*1c1b0*/  VIADD R89, R90, UR6 ;  /* 0x000000065a597c36 */ /* 0x000fe20008000000 */
[----:B------:R-:W-:Y:S01]  /*1c1c0*/  LOP3.LUT R25, R25, 0xffff, RZ, 0xc0, !PT ;  /* 0x0000ffff19197812 */ /* 0x000fe200078ec0ff */
[----:B------:R-:W0:Y:S01]  /*1c1d0*/  LDC R48, c[0x0][0x244] ;  /* 0x00009100ff307b82 */ /* 0x000e220000000800 */
[----:B------:R-:W-:Y:S01]  /*1c1e0*/  LOP3.LUT R21, R11, 0xffff, RZ, 0xc0, !PT ;  /* 0x0000ffff0b157812 */ /* 0x000fe200078ec0ff */
[----:B------:R-:W-:Y:S01]  /*1c1f0*/  STL [R1+0x10a0], R13 ;  /* 0x0010a00d01007387 */ /* 0x000fe20000100800 */
[----:B------:R-:W-:Y:S01]  /*1c200*/  VIADD R88, R89, UR7 ;  /* 0x0000000759587c36 */ /* 0x000fe20008000000 */
[----:B------:R-:W-:Y:S01]  /*1c210*/  LOP3.LUT R27, R27, 0xffff, RZ, 0xc0, !PT ;  /* 0x0000ffff1b1b7812 */ /* 0x000fe200078ec0ff */
[----:B------:R-:W-:Y:S01]  /*1c220*/  ULDC UR6, c[0x0][0x248] ;  /* 0x0000920000067ab9 */ /* 0x000fe20000000800 */
[----:B------:R1:W-:Y:S01]  /*1c230*/  STL [R1+0x10d4], R10 ;  /* 0x0010d40a01007387 */ /* 0x0003e20000100800 */
[----:B------:R-:W-:Y:S01]  /*1c240*/  VIADD R87, R88, UR5 ;  /* 0x0000000558577c36 */ /* 0x000fe20008000000 */
[----:B------:R-:W-:Y:S01]  /*1c250*/  ULDC UR5, c[0x0][0x248] ;  /* 0x0000920000057ab9 */ /* 0x000fe20000000800 */
[----:B-1----:R-:W-:-:S04]  /*1c260*/  LOP3.LUT R10, R12, 0xffff, RZ, 0xc0, !PT ;  /* 0x0000ffff0c0a7812 */ /* 0x002fc800078ec0ff */
[--C-:B------:R-:W-:Y:S01]  /*1c270*/  PRMT R11, R10, 0x3340, R25.reuse ;  /* 0x000033400a0b7816 */ /* 0x100fe20000000019 */
[----:B------:R-:W-:Y:S01]  /*1c280*/  VIADD R86, R87, UR8 ;  /* 0x0000000857567c36 */ /* 0x000fe20008000000 */
[----:B------:R-:W-:Y:S02]  /*1c290*/  SHF.R.U32.HI R23, RZ, 0x8, R10 ;  /* 0x00000008ff177819 */ /* 0x000fe4000001160a */
[----:B------:R-:W-:Y:S01]  /*1c2a0*/  SHF.R.U32.HI R25, RZ, 0x8, R25 ;  /* 0x00000008ff197819 */ /* 0x000fe20000011619 */
[----:B------:R1:W-:Y:S01]  /*1c2b0*/  STL [R1+0x121c], R11 ;  /* 0x00121c0b01007387 */ /* 0x0003e20000100800 */
[----:B------:R-:W-:Y:S01]  /*1c2c0*/  SHF.R.U32.HI R10, RZ, 0x8, R21 ;  /* 0x00000008ff0a7819 */ /* 0x000fe20000011615 */
[----:B------:R-:W-:Y:S01]  /*1c2d0*/  VIADD R85, R86, UR9 ;  /* 0x0000000956557c36 */ /* 0x000fe20008000000 */
[----:B------:R-:W-:Y:S01]  /*1c2e0*/  LOP3.LUT R23, R23, 0xffff, RZ, 0xc0, !PT ;  /* 0x0000ffff17177812 */ /* 0x000fe200078ec0ff */
[----:B------:R-:W-:Y:S01]  /*1c2f0*/  ULDC.64 UR8, c[0x0][0x220] ;  /* 0x0000880000087ab9 */ /* 0x000fe20000000a00 */
[----:B------:R-:W-:-:S02]  /*1c300*/  LOP3.LUT R25, R25, 0xffff, RZ, 0xc0, !PT ;  /* 0x0000ffff19197812 */ /* 0x000fc400078ec0ff */
[--C-:B-1----:R-:W-:Y:S02]  /*1c310*/  PRMT R11, R21, 0x3340, R27.reuse ;  /* 0x00003340150b7816 */ /* 0x102fe4000000001b */
[----:B------:R-:W-:Y:S02]  /*1c320*/  SHF.R.U32.HI R21, RZ, 0x8, R27 ;  /* 0x00000008ff157819 */ /* 0x000fe4000001161b */
[----:B------:R-:W-:Y:S02]  /*1c330*/  LOP3.LUT R10, R10, 0xffff, RZ, 0xc0, !PT ;  /* 0x0000ffff0a0a7812 */ /* 0x000fe400078ec0ff */
[----:B------:R-:W-:Y:S01]  /*1c340*/  LOP3.LUT R21, R21, 0xffff, RZ, 0xc0, !PT ;  /* 0x0000ffff15157812 */ /* 0x000fe200078ec0ff */
[----:B------:R1:W-:Y:S01]  /*1c350*/  STL [R1+0x1220], R11 ;  /* 0x0012200b01007387 */ /* 0x0003e20000100800 */
[----:B------:R-:W-:Y:S01]  /*1c360*/  VIADD R84, R85, UR6 ;  /* 0x0000000655547c36 */ /* 0x000fe20008000000 */
[----:B------:R-:W-:Y:S01]  /*1c370*/  ULDC UR6, c[0x0][0x248] ;  /* 0x0000920000067ab9 */ /* 0x000fe20000000800 */
[----:B------:R-:W-:-:S02]  /*1c380*/  PRMT R10, R10, 0x3340, R21 ;  /* 0x000033400a0a7816 */ /* 0x000fc40000000015 */
[----:B------:R-:W-:Y:S01]  /*1c390*/  VIADD R83, R84, UR5 ;  /* 0x0000000554537c36 */ /* 0x000fe20008000000 */
[----:B------:R-:W-:Y:S01]  /*1c3a0*/  ULDC UR5, c[0x0][0x244] ;  /* 0x0000910000057ab9 */ /* 0x000fe20000000800 */
[----:B-1----:R-:W-:-:S05]  /*1c3b0*/  PRMT R11, R23, 0x3340, R25 ;  /* 0x00003340170b7816 */ /* 0x002fca0000000019 */
[----:B------:R-:W-:Y:S04]  /*1c3c0*/  STL [R1+0x10e8], R11 ;  /* 0x0010e80b01007387 */ /* 0x000fe80000100800 */
[----:B------:R4:W-:Y:S01]  /*1c3d0*/  STL [R1+0x10f8], R10 ;  /* 0x0010f80a01007387 */ /* 0x0009e20000100800 */
[----:B------:R-:W-:Y:S01]  /*1c3e0*/  VIADD R82, R83, UR6 ;  /* 0x0000000653527c36 */ /* 0x000fe20008000000 */
[----:B------:R-:W-:Y:S01]  /*1c3f0*/  ULDC.64 UR6, c[0x0][0x220] ;  /* 0x0000880000067ab9 */ /* 0x000fe20000000a00 */
[----:B----4-:R-:W-:Y:S01]  /*1c400*/  IMAD R10, R5, UR5, RZ ;  /* 0x00000005050a7c24 */ /* 0x010fe2000f8e02ff */
[----:B------:R-:W-:Y:S01]  /*1c410*/  SHF.R.S32.HI R27, RZ, 0x1f, R22 ;  /* 0x0000001fff1b7819 */ /* 0x000fe20000011416 */
[----:B------:R-:W-:Y:S02]  /*1c420*/  ULDC UR5, c[0x0][0x248] ;  /* 0x0000920000057ab9 */ /* 0x000fe40000000800 */
[----:B0-----:R-:W-:Y:S01]  /*1c430*/  IMAD R48, R48, 0x80, R10 ;  /* 0x0000008030307824 */ /* 0x001fe200078e020a */
[----:B------:R-:W-:-:S02]  /*1c440*/  IADD3 R52, P3, R10, UR6, RZ ;  /* 0x000000060a347c10 */ /* 0x000fc4000ff7e0ff */
[----:B------:R-:W-:Y:S02]  /*1c450*/  SHF.R.S32.HI R23, RZ, 0x1f, R26 ;  /* 0x0000001fff177819 */ /* 0x000fe4000001141a */
[----:B------:R-:W-:Y:S02]  /*1c460*/  SHF.R.S32.HI R25, RZ, 0x1f, R29 ;  /* 0x0000001fff197819 */ /* 0x000fe4000001141d */
[----:B------:R-:W-:Y:S02]  /*1c470*/  SHF.R.S32.HI R21, RZ, 0x1f, R30 ;  /* 0x0000001fff157819 */ /* 0x000fe4000001141e */
[----:B------:R-:W-:Y:S02]  /*1c480*/  SHF.R.S32.HI R157, RZ, 0x1f, R9 ;  /* 0x0000001fff9d7819 */ /* 0x000fe40000011409 */
[----:B------:R-:W-:Y:S01]  /*1c490*/  SHF.R.S32.HI R155, RZ, 0x1f, R164 ;  /* 0x0000001fff9b7819 */ /* 0x000fe200000114a4 */
[----:B------:R-:W-:Y:S01]  /*1c4a0*/  VIADD R81, R82, UR5 ;  /* 0x0000000552517c36 */ /* 0x000fe20008000000 */
[----:B------:R-:W-:Y:S01]  /*1c4b0*/  IADD3 R51, P4, R48, UR8, RZ ;  /* 0x0000000830337c10 */ /* 0x000fe2000ff9e0ff */
[----:B------:R-:W-:Y:S01]  /*1c4c0*/  ULDC UR5, c[0x0][0x248] ;  /* 0x0000920000057ab9 */ /* 0x000fe20000000800 */
[----:B------:R-:W-:Y:S01]  /*1c4d0*/  LEA.HI.X.SX32 R10, R10, UR7, 0x1, P3 ;  /* 0x000000070a0a7c11 */ /* 0x000fe200098f0eff */
[----:B------:R-:W-:Y:S01]  /*1c4e0*/  ULDC UR6, c[0x0][0x248] ;  /* 0x0000920000067ab9 */ /* 0x000fe20000000800 */
[----:B------:R-:W-:-:S02]  /*1c4f0*/  LEA.HI.X.SX32 R48, R48, UR9, 0x1, P4 ;  /* 0x0000000930307c11 */ /* 0x000fc4000a0f0eff */
[-C--:B------:R-:W-:Y:S01]  /*1c500*/  IADD3 R232, P6, R29, R52.reuse, RZ ;  /* 0x000000341de87210 */ /* 0x080fe20007fde0ff */
[----:B------:R-:W-:Y:S01]  /*1c510*/  VIADD R80, R81, UR10 ;  /* 0x0000000a51507c36 */ /* 0x000fe20008000000 */
[-C--:B------:R-:W-:Y:S01]  /*1c520*/  IADD3 R14, P3, R22, R52.reuse, RZ ;  /* 0x00000034160e7210 */ /* 0x080fe20007f7e0ff */
[----:B------:R-:W-:Y:S01]  /*1c530*/  ULDC UR7, c[0x0][0x248] ;  /* 0x0000920000077ab9 */ /* 0x000fe20000000800 */
[----:B------:R-:W-:Y:S01]  /*1c540*/  IADD3 R12, P4, R26, R52, RZ ;  /* 0x000000341a0c7210 */ /* 0x000fe20007f9e0ff */
[----:B------:R-:W-:Y:S01]  /*1c550*/  ULDC UR8, c[0x0][0x248] ;  /* 0x0000920000087ab9 */ /* 0x000fe20000000800 */
[----:B------:R-:W-:Y:S01]  /*1c560*/  IADD3 R228, P5, R22, R51, RZ ;  /* 0x0000003316e47210 */ /* 0x000fe20007fbe0ff */
[--C-:B------:R-:W-:Y:S01]  /*1c570*/  IMAD.X R15, R27, 0x1, R10.reuse, P3 ;  /* 0x000000011b0f7824 */ /* 0x100fe200018e060a */
[----:B------:R-:W-:Y:S01]  /*1c580*/  ULDC UR9, c[0x0][0x248] ;  /* 0x0000920000097ab9 */ /* 0x000fe20000000800 */
[----:B------:R-:W-:Y:S01]  /*1c590*/  IMAD.X R13, R23, 0x1, R10, P4 ;  /* 0x00000001170d7824 */ /* 0x000fe200020e060a */
[----:B------:R-:W-:-:S02]  /*1c5a0*/  ULDC UR10, c[0x0][0x248] ;  /* 0x00009200000a7ab9 */ /* 0x000fc40000000800 */
[----:B------:R-:W-:Y:S04]  /*1c5b0*/  STL.64 [R1+0xe60], R14 ;  /* 0x000e600e01007387 */ /* 0x000fe80000100a00 */
[----:B------:R0:W-:Y:S01]  /*1c5c0*/  STL.64 [R1+0xe58], R12 ;  /* 0x000e580c01007387 */ /* 0x0001e20000100a00 */
[----:B------:R-:W-:Y:S02]  /*1c5d0*/  IMAD.X R229, R27, 0x1, R48, P5 ;  /* 0x000000011be57824 */ /* 0x000fe400028e0630 */
[----:B------:R-:W-:Y:S01]  /*1c5e0*/  IMAD.X R233, R25, 0x1, R10, P6 ;  /* 0x0000000119e97824 */ /* 0x000fe200030e060a */
[-C--:B0-----:R-:W-:Y:S02]  /*1c5f0*/  IADD3 R12, P4, R29, R51.reuse, RZ ;  /* 0x000000331d0c7210 */ /* 0x081fe40007f9e0ff */
[----:B------:R-:W-:-:S03]  /*1c600*/  IADD3 R14, P3, R26, R51, RZ ;  /* 0x000000331a0e7210 */ /* 0x000fc60007f7e0ff */
[--C-:B------:R-:W-:Y:S01]  /*1c610*/  IMAD.X R13, R25, 0x1, R48.reuse, P4 ;  /* 0x00000001190d7824 */ /* 0x100fe200020e0630 */
[----:B------:R-:W-:Y:S01]  /*1c620*/  STL.64 [R1+0xe48], R228 ;  /* 0x000e48e401007387 */ /* 0x000fe20000100a00 */
[----:B------:R-:W-:-:S03]  /*1c630*/  IMAD.X R15, R23, 0x1, R48, P3 ;  /* 0x00000001170f7824 */ /* 0x000fc600018e0630 */
[----:B------:R-:W-:Y:S04]  /*1c640*/  STL.64 [R1+0xe50], R232 ;  /* 0x000e50e801007387 */ /* 0x000fe80000100a00 */
[----:B------:R0:W-:Y:S01]  /*1c650*/  STL.64 [R1+0xe38], R12 ;  /* 0x000e380c01007387 */ /* 0x0001e20000100a00 */
[----:B------:R-:W-:Y:S02]  /*1c660*/  SHF.R.S32.HI R22, RZ, 0x1f, R31 ;  /* 0x0000001fff167819 */ /* 0x000fe4000001141f */
[C---:B0-----:R-:W-:Y:S01]  /*1c670*/  IADD3 R12, P3, R30.reuse, R51, RZ ;  /* 0x000000331e0c7210 */ /* 0x041fe20007f7e0ff */
[----:B------:R0:W-:Y:S04]  /*1c680*/  STL.64 [R1+0xe40], R14 ;  /* 0x000e400e01007387 */ /* 0x0001e80000100a00 */
[----:B------:R-:W-:Y:S01]  /*1c690*/  IMAD.X R13, R21, 0x1, R48, P3 ;  /* 0x00000001150d7824 */ /* 0x000fe200018e0630 */
[----:B------:R-:W-:-:S04]  /*1c6a0*/  IADD3 R228, P5, R30, R52, RZ ;  /* 0x000000341ee47210 */ /* 0x000fc80007fbe0ff */
[----:B------:R1:W-:Y:S01]  /*1c6b0*/  STL.64 [R1+0xe28], R12 ;  /* 0x000e280c01007387 */ /* 0x0003e20000100a00 */
[----:B0-----:R-:W-:Y:S01]  /*1c6c0*/  IADD3 R14, P4, R31, R52, RZ ;  /* 0x000000341f0e7210 */ /* 0x001fe20007f9e0ff */
[----:B------:R-:W-:-:S04]  /*1c6d0*/  IMAD.X R229, R21, 0x1, R10, P5 ;  /* 0x0000000115e57824 */ /* 0x000fc800028e060a */
[C---:B------:R-:W-:Y:S01]  /*1c6e0*/  IMAD.X R15, R22.reuse, 0x1, R10, P4 ;  /* 0x00000001160f7824 */ /* 0x040fe200020e060a */
[----:B-1----:R-:W-:Y:S01]  /*1c6f0*/  IADD3 R12, P3, R31, R51, RZ ;  /* 0x000000331f0c7210 */ /* 0x002fe20007f7e0ff */
[----:B------:R-:W-:Y:S04]  /*1c700*/  STL.64 [R1+0xe30], R228 ;  /* 0x000e30e401007387 */ /* 0x000fe80000100a00 */
[----:B------:R-:W-:Y:S01]  /*1c710*/  IMAD.X R13, R22, 0x1, R48, P3 ;  /* 0x00000001160d7824 */ /* 0x000fe200018e0630 */
[----:B------:R-:W-:Y:S01]  /*1c720*/  STL.64 [R1+0xe20], R14 ;  /* 0x000e200e01007387 */ /* 0x000fe20000100a00 */
[----:B------:R-:W-:-:S03]  /*1c730*/  SHF.R.S32.HI R21, RZ, 0x1f, R33 ;  /* 0x0000001fff157819 */ /* 0x000fc60000011421 */
[----:B------:R0:W-:Y:S01]  /*1c740*/  STL.64 [R1+0xe18], R12 ;  /* 0x000e180c01007387 */ /* 0x0001e20000100a00 */
[C---:B------:R-:W-:Y:S02]  /*1c750*/  IADD3 R26, P4, R33.reuse, R52, RZ ;  /* 0x00000034211a7210 */ /* 0x040fe40007f9e0ff */
[----:B0-----:R-:W-:-:S05]  /*1c760*/  IADD3 R12, P3, R33, R51, RZ ;  /* 0x00000033210c7210 */ /* 0x001fca0007f7e0ff */
[C---:B------:R-:W-:Y:S01]  /*1c770*/  IMAD.X R13, R21.reuse, 0x1, R48, P3 ;  /* 0x00000001150d7824 */ /* 0x040fe200018e0630 */
[----:B------:R-:W-:Y:S02]  /*1c780*/  SHF.R.S32.HI R22, RZ, 0x1f, R34 ;  /* 0x0000001fff167819 */ /* 0x000fe40000011422 */
[----:B------:R-:W-:Y:S02]  /*1c790*/  IADD3 R14, P5, R34, R52, RZ ;  /* 0x00000034220e7210 */ /* 0x000fe40007fbe0ff */
[----:B------:R0:W-:Y:S01]  /*1c7a0*/  STL.64 [R1+0xe08], R12 ;  /* 0x000e080c01007387 */ /* 0x0001e20000100a00 */
[--C-:B------:R-:W-:Y:S02]  /*1c7b0*/  IMAD.X R27, R21, 0x1, R10.reuse, P4 ;  /* 0x00000001151b7824 */ /* 0x100fe400020e060a */
[----:B------:R-:W-:Y:S01]  /*1c7c0*/  IMAD.X R15, R22, 0x1, R10, P5 ;  /* 0x00000001160f7824 */ /* 0x000fe200028e060a */
[----:B0-----:R-:W-:Y:S02]  /*1c7d0*/  IADD3 R12, P3, R34, R51, RZ ;  /* 0x00000033220c7210 */ /* 0x001fe40007f7e0ff */
[----:B------:R0:W-:Y:S03]  /*1c7e0*/  STL.64 [R1+0xe10], R26 ;  /* 0x000e101a01007387 */ /* 0x0001e60000100a00 */
[----:B------:R-:W-:Y:S01]  /*1c7f0*/  IMAD.X R13, R22, 0x1, R48, P3 ;  /* 0x00000001160d7824 */ /* 0x000fe200018e0630 */
[----:B------:R-:W-:Y:S01]  /*1c800*/  STL.64 [R1+0xe00], R14 ;  /* 0x000e000e01007387 */ /* 0x000fe20000100a00 */
[----:B------:R-:W-:-:S03]  /*1c810*/  SHF.R.S32.HI R21, RZ, 0x1f, R35 ;  /* 0x0000001fff157819 */ /* 0x000fc60000011423 */
[----:B------:R1:W-:Y:S01]  /*1c820*/  STL.64 [R1+0xdf8], R12 ;  /* 0x000df80c01007387 */ /* 0x0003e20000100a00 */
[----:B------:R-:W-:Y:S02]  /*1c830*/  SHF.R.S32.HI R22, RZ, 0x1f, R37 ;  /* 0x0000001fff167819 */ /* 0x000fe40000011425 */
[C---:B0-----:R-:W-:Y:S02]  /*1c840*/  IADD3 R26, P4, R35.reuse, R52, RZ ;  /* 0x00000034231a7210 */ /* 0x041fe40007f9e0ff */
[----:B-1----:R-:W-:-:S05]  /*1c850*/  IADD3 R12, P3, R35, R51, RZ ;  /* 0x00000033230c7210 */ /* 0x002fca0007f7e0ff */
[----:B------:R-:W-:Y:S01]  /*1c860*/  IMAD.X R13, R21, 0x1, R48, P3 ;  /* 0x00000001150d7824 */ /* 0x000fe200018e0630 */
[----:B------:R-:W-:-:S04]  /*1c870*/  IADD3 R14, P5, R37, R52, RZ ;  /* 0x00000034250e7210 */ /* 0x000fc80007fbe0ff */
[----:B------:R0:W-:Y:S01]  /*1c880*/  STL.64 [R1+0xde8], R12 ;  /* 0x000de80c01007387 */ /* 0x0001e20000100a00 */
[--C-:B------:R-:W-:Y:S02]  /*1c890*/  IMAD.X R27, R21, 0x1, R10.reuse, P4 ;  /* 0x00000001151b7824 */ /* 0x100fe400020e060a */
[C---:B------:R-:W-:Y:S01]  /*1c8a0*/  IMAD.X R15, R22.reuse, 0x1, R10, P5 ;  /* 0x00000001160f7824 */ /* 0x040fe200028e060a */
        /* <DEDUP_REMOVED lines=146> */
[C---:B0-----:R-:W-:Y:S02]  /*1d1d0*/  IADD3 R26, P4, R8.reuse, R52, RZ ;  /* 0x00000034081a7210 */ /* 0x041fe40007f9e0ff */
[----:B-1----:R-:W-:-:S05]  /*1d1e0*/  IADD3 R12, P3, R8, R51, RZ ;  /* 0x00000033080c7210 */ /* 0x002fca0007f7e0ff */
[C---:B------:R-:W-:Y:S01]  /*1d1f0*/  IMAD.X R13, R21.reuse, 0x1, R48, P3 ;  /* 0x00000001150d7824 */ /* 0x040fe200018e0630 */
[----:B------:R-:W-:Y:S02]  /*1d200*/  SHF.R.S32.HI R8, RZ, 0x1f, R186 ;  /* 0x0000001fff087819 */ /* 0x000fe400000114ba */
[----:B------:R-:W-:Y:S02]  /*1d210*/  IADD3 R14, P5, R186, R52, RZ ;  /* 0x00000034ba0e7210 */ /* 0x000fe40007fbe0ff */
[----:B------:R0:W-:Y:S01]  /*1d220*/  STL.64 [R1+0xc88], R12 ;  /* 0x000c880c01007387 */ /* 0x0001e20000100a00 */
[--C-:B------:R-:W-:Y:S02]  /*1d230*/  IMAD.X R27, R21, 0x1, R10.reuse, P4 ;  /* 0x00000001151b7824 */ /* 0x100fe400020e060a */
[----:B------:R-:W-:Y:S01]  /*1d240*/  IMAD.X R15, R8, 0x1, R10, P5 ;  /* 0x00000001080f7824 */ /* 0x000fe200028e060a */
[----:B0-----:R-:W-:Y:S02]  /*1d250*/  IADD3 R12, P3, R186, R51, RZ ;  /* 0x00000033ba0c7210 */ /* 0x001fe40007f7e0ff */
[----:B------:R-:W-:Y:S03]  /*1d260*/  STL.64 [R1+0xc90], R26 ;  /* 0x000c901a01007387 */ /* 0x000fe60000100a00 */
[----:B------:R-:W-:Y:S01]  /*1d270*/  IMAD.X R13, R8, 0x1, R48, P3 ;  /* 0x00000001080d7824 */ /* 0x000fe200018e0630 */
[----:B------:R-:W-:Y:S01]  /*1d280*/  STL.64 [R1+0xc80], R14 ;  /* 0x000c800e01007387 */ /* 0x000fe20000100a00 */
[----:B------:R-:W-:-:S03]  /*1d290*/  SHF.R.S32.HI R21, RZ, 0x1f, R187 ;  /* 0x0000001fff157819 */ /* 0x000fc600000114bb */
[----:B------:R0:W-:Y:S01]  /*1d2a0*/  STL.64 [R1+0xc78], R12 ;  /* 0x000c780c01007387 */ /* 0x0001e20000100a00 */
[C---:B------:R-:W-:Y:S02]  /*1d2b0*/  IADD3 R22, P4, R187.reuse, R52, RZ ;  /* 0x00000034bb167210 */ /* 0x040fe40007f9e0ff */
[----:B0-----:R-:W-:-:S05]  /*1d2c0*/  IADD3 R12, P3, R187, R51, RZ ;  /* 0x00000033bb0c7210 */ /* 0x001fca0007f7e0ff */
[----:B------:R-:W-:Y:S01]  /*1d2d0*/  IMAD.X R13, R21, 0x1, R48, P3 ;  /* 0x00000001150d7824 */ /* 0x000fe200018e0630 */
[----:B------:R-:W-:Y:S02]  /*1d2e0*/  SHF.R.S32.HI R8, RZ, 0x1f, R189 ;  /* 0x0000001fff087819 */ /* 0x000fe400000114bd */
[----:B------:R-:W-:Y:S02]  /*1d2f0*/  IADD3 R14, P5, R189, R52, RZ ;  /* 0x00000034bd0e7210 */ /* 0x000fe40007fbe0ff */
        /* <DEDUP_REMOVED lines=220> */
[CC--:B0-----:R-:W-:Y:S02]  /*1e0c0*/  IADD3 R22, P4, R224.reuse, R52.reuse, RZ ;  /* 0x00000034e0167210 */ /* 0x0c1fe40007f9e0ff */
[----:B-1----:R-:W-:Y:S02]  /*1e0d0*/  IADD3 R12, P3, R224, R51, RZ ;  /* 0x00000033e00c7210 */ /* 0x002fe40007f7e0ff */
[----:B------:R-:W-:-:S03]  /*1e0e0*/  IADD3 R14, P5, R225, R52, RZ ;  /* 0x00000034e10e7210 */ /* 0x000fc60007fbe0ff */
[C---:B------:R-:W-:Y:S02]  /*1e0f0*/  IMAD.X R13, R21.reuse, 0x1, R48, P3 ;  /* 0x00000001150d7824 */ /* 0x040fe400018e0630 */
[--C-:B------:R-:W-:Y:S02]  /*1e100*/  IMAD.X R23, R21, 0x1, R10.reuse, P4 ;  /* 0x0000000115177824 */ /* 0x100fe400020e060a */
[----:B------:R-:W-:Y:S01]  /*1e110*/  IMAD.X R15, R8, 0x1, R10, P5 ;  /* 0x00000001080f7824 */ /* 0x000fe200028e060a */
[----:B------:R0:W-:Y:S01]  /*1e120*/  STL.64 [R1+0xa68], R12 ;  /* 0x000a680c01007387 */ /* 0x0001e20000100a00 */
[----:B------:R-:W-:-:S03]  /*1e130*/  SHF.R.S32.HI R21, RZ, 0x1f, R227 ;  /* 0x0000001fff157819 */ /* 0x000fc600000114e3 */
[----:B------:R1:W-:Y:S01]  /*1e140*/  STL.64 [R1+0xa70], R22 ;  /* 0x000a701601007387 */ /* 0x0003e20000100a00 */
[----:B0-----:R-:W-:-:S03]  /*1e150*/  IADD3 R12, P3, R225, R51, RZ ;  /* 0x00000033e10c7210 */ /* 0x001fc60007f7e0ff */
[----:B------:R0:W-:Y:S02]  /*1e160*/  STL.64 [R1+0xa60], R14 ;  /* 0x000a600e01007387 */ /* 0x0001e40000100a00 */
[----:B------:R-:W-:Y:S01]  /*1e170*/  IMAD.X R13, R8, 0x1, R48, P3 ;  /* 0x00000001080d7824 */ /* 0x000fe200018e0630 */
[C---:B-1----:R-:W-:Y:S02]  /*1e180*/  IADD3 R22, P4, R227.reuse, R52, RZ ;  /* 0x00000034e3167210 */ /* 0x042fe40007f9e0ff */
[----:B------:R-:W-:Y:S02]  /*1e190*/  SHF.R.S32.HI R8, RZ, 0x1f, R234 ;  /* 0x0000001fff087819 */ /* 0x000fe400000114ea */
[----:B0-----:R-:W-:Y:S01]  /*1e1a0*/  IADD3 R14, P3, R227, R51, RZ ;  /* 0x00000033e30e7210 */ /* 0x001fe20007f7e0ff */
[----:B------:R0:W-:Y:S04]  /*1e1b0*/  STL.64 [R1+0xa58], R12 ;  /* 0x000a580c01007387 */ /* 0x0001e80000100a00 */
[----:B------:R-:W-:-:S02]  /*1e1c0*/  IMAD.X R15, R21, 0x1, R48, P3 ;  /* 0x00000001150f7824 */ /* 0x000fc400018e0630 */
[----:B------:R-:W-:Y:S01]  /*1e1d0*/  IMAD.X R23, R21, 0x1, R10, P4 ;  /* 0x0000000115177824 */ /* 0x000fe200020e060a */
[CC--:B0-----:R-:W-:Y:S02]  /*1e1e0*/  IADD3 R12, P5, R234.reuse, R52.reuse, RZ ;  /* 0x00000034ea0c7210 */ /* 0x0c1fe40007fbe0ff */
[-C--:B------:R-:W-:Y:S02]  /*1e1f0*/  IADD3 R234, P3, R234, R51.reuse, RZ ;  /* 0x00000033eaea7210 */ /* 0x080fe40007f7e0ff */
[----:B------:R-:W-:Y:S02]  /*1e200*/  SHF.R.S32.HI R21, RZ, 0x1f, R230 ;  /* 0x0000001fff157819 */ /* 0x000fe400000114e6 */
[----:B------:R-:W-:Y:S01]  /*1e210*/  IADD3 R232, P4, R230, R52, RZ ;  /* 0x00000034e6e87210 */ /* 0x000fe20007f9e0ff */
[----:B------:R-:W-:Y:S01]  /*1e220*/  IMAD.X R235, R8, 0x1, R48, P3 ;  /* 0x0000000108eb7824 */ /* 0x000fe200018e0630 */
[----:B------:R-:W-:Y:S01]  /*1e230*/  IADD3 R230, P3, R230, R51, RZ ;  /* 0x00000033e6e67210 */ /* 0x000fe20007f7e0ff */
[----:B------:R-:W-:Y:S01]  /*1e240*/  IMAD.X R13, R8, 0x1, R10, P5 ;  /* 0x00000001080d7824 */ /* 0x000fe200028e060a */
[----:B------:R-:W-:-:S02]  /*1e250*/  SHF.R.S32.HI R8, RZ, 0x1f, R226 ;  /* 0x0000001fff087819 */ /* 0x000fc400000114e2 */
[CC--:B------:R-:W-:Y:S01]  /*1e260*/  IADD3 R228, P5, R226.reuse, R52.reuse, RZ ;  /* 0x00000034e2e47210 */ /* 0x0c0fe20007fbe0ff */
[C---:B------:R-:W-:Y:S01]  /*1e270*/  IMAD.X R231, R21.reuse, 0x1, R48, P3 ;  /* 0x0000000115e77824 */ /* 0x040fe200018e0630 */
[-C--:B------:R-:W-:Y:S01]  /*1e280*/  IADD3 R226, P3, R226, R51.reuse, RZ ;  /* 0x00000033e2e27210 */ /* 0x080fe20007f7e0ff */
[----:B------:R-:W-:Y:S01]  /*1e290*/  IMAD.X R233, R21, 0x1, R10, P4 ;  /* 0x0000000115e97824 */ /* 0x000fe200020e060a */
        /* <DEDUP_REMOVED lines=35> */
[----:B------:R0:W-:Y:S01]  /*1e4d0*/  STL.64 [R1+0xa50], R22 ;  /* 0x000a501601007387 */ /* 0x0001e20000100a00 */
[----:B------:R-:W-:-:S02]  /*1e4e0*/  SHF.R.S32.HI R8, RZ, 0x1f, R194 ;  /* 0x0000001fff087819 */ /* 0x000fc400000114c2 */
[C---:B------:R-:W-:Y:S01]  /*1e4f0*/  IADD3 R196, P5, R194.reuse, R52, RZ ;  /* 0x00000034c2c47210 */ /* 0x040fe20007fbe0ff */
[----:B------:R-:W-:Y:S01]  /*1e500*/  IMAD.X R199, R21, 0x1, R48, P3 ;  /* 0x0000000115c77824 */ /* 0x000fe200018e0630 */
[----:B------:R-:W-:Y:S01]  /*1e510*/  STL.64 [R1+0xa48], R14 ;  /* 0x000a480e01007387 */ /* 0x000fe20000100a00 */
[----:B------:R-:W-:-:S03]  /*1e520*/  IADD3 R194, P3, R194, R51, RZ ;  /* 0x00000033c2c27210 */ /* 0x000fc60007f7e0ff */
[----:B------:R1:W-:Y:S01]  /*1e530*/  STL.64 [R1+0xa40], R12 ;  /* 0x000a400c01007387 */ /* 0x0003e20000100a00 */
[----:B------:R-:W-:-:S03]  /*1e540*/  IMAD.X R201, R21, 0x1, R10, P4 ;  /* 0x0000000115c97824 */ /* 0x000fc600020e060a */
[----:B------:R-:W-:Y:S01]  /*1e550*/  STL [R1+0x1400], R234 ;  /* 0x001400ea01007387 */ /* 0x000fe20000100800 */
[----:B------:R-:W-:Y:S01]  /*1e560*/  SHF.R.S32.HI R21, RZ, 0x1f, R188 ;  /* 0x0000001fff157819 */ /* 0x000fe200000114bc */
[----:B------:R-:W-:Y:S02]  /*1e570*/  IMAD.X R195, R8, 0x1, R48, P3 ;  /* 0x0000000108c37824 */ /* 0x000fe400018e0630 */
[----:B------:R-:W-:Y:S01]  /*1e580*/  STL [R1+0x13fc], R235 ;  /* 0x0013fceb01007387 */ /* 0x000fe20000100800 */
[----:B------:R-:W-:-:S03]  /*1e590*/  IADD3 R192, P4, R188, R52, RZ ;  /* 0x00000034bcc07210 */ /* 0x000fc60007f9e0ff */
[----:B------:R-:W-:Y:S01]  /*1e5a0*/  STL [R1+0x1408], R232 ;  /* 0x001408e801007387 */ /* 0x000fe20000100800 */
[----:B------:R-:W-:-:S03]  /*1e5b0*/  IADD3 R188, P3, R188, R51, RZ ;  /* 0x00000033bcbc7210 */ /* 0x000fc60007f7e0ff */
[----:B------:R-:W-:Y:S04]  /*1e5c0*/  STL [R1+0x1404], R233 ;  /* 0x001404e901007387 */ /* 0x000fe80000100800 */
[----:B------:R-:W-:Y:S01]  /*1e5d0*/  STL [R1+0x1410], R230 ;  /* 0x001410e601007387 */ /* 0x000fe20000100800 */
[----:B------:R-:W-:-:S03]  /*1e5e0*/  IMAD.X R197, R8, 0x1, R10, P5 ;  /* 0x0000000108c57824 */ /* 0x000fc600028e060a */
[----:B------:R-:W-:Y:S01]  /*1e5f0*/  STL [R1+0x140c], R231 ;  /* 0x00140ce701007387 */ /* 0x000fe20000100800 */
[----:B------:R-:W-:-:S03]  /*1e600*/  SHF.R.S32.HI R8, RZ, 0x1f, R184 ;  /* 0x0000001fff087819 */ /* 0x000fc600000114b8 */
[----:B------:R-:W-:Y:S01]  /*1e610*/  STL [R1+0x1418], R228 ;  /* 0x001418e401007387 */ /* 0x000fe20000100800 */
[C---:B------:R-:W-:Y:S01]  /*1e620*/  IADD3 R186, P5, R184.reuse, R52, RZ ;  /* 0x00000034b8ba7210 */ /* 0x040fe20007fbe0ff */
[----:B------:R-:W-:Y:S02]  /*1e630*/  IMAD.X R189, R21, 0x1, R48, P3 ;  /* 0x0000000115bd7824 */ /* 0x000fe400018e0630 */
[----:B------:R-:W-:Y:S01]  /*1e640*/  STL [R1+0x1414], R229 ;  /* 0x001414e501007387 */ /* 0x000fe20000100800 */
[----:B------:R-:W-:-:S03]  /*1e650*/  IADD3 R184, P3, R184, R51, RZ ;  /* 0x00000033b8b87210 */ /* 0x000fc60007f7e0ff */
[----:B------:R-:W-:Y:S04]  /*1e660*/  STL [R1+0x1420], R226 ;  /* 0x001420e201007387 */ /* 0x000fe80000100800 */
[----:B------:R-:W-:Y:S04]  /*1e670*/  STL [R1+0x141c], R227 ;  /* 0x00141ce301007387 */ /* 0x000fe80000100800 */
[----:B------:R-:W-:Y:S01]  /*1e680*/  STL [R1+0x1428], R224 ;  /* 0x001428e001007387 */ /* 0x000fe20000100800 */
[----:B------:R-:W-:-:S03]  /*1e690*/  IMAD.X R193, R21, 0x1, R10, P4 ;  /* 0x0000000115c17824 */ /* 0x000fc600020e060a */
[----:B------:R-:W-:Y:S01]  /*1e6a0*/  STL [R1+0x1424], R225 ;  /* 0x001424e101007387 */ /* 0x000fe20000100800 */
[----:B------:R-:W-:-:S03]  /*1e6b0*/  SHF.R.S32.HI R21, RZ, 0x1f, R180 ;  /* 0x0000001fff157819 */ /* 0x000fc600000114b4 */
[----:B------:R-:W-:Y:S01]  /*1e6c0*/  STL [R1+0x1440], R222 ;  /* 0x001440de01007387 */ /* 0x000fe20000100800 */
[----:B------:R-:W-:Y:S01]  /*1e6d0*/  IADD3 R182, P4, R180, R52, RZ ;  /* 0x00000034b4b67210 */ /* 0x000fe20007f9e0ff */
        /* <DEDUP_REMOVED lines=87> */
[----:B0-----:R-:W-:Y:S01]  /*1ec50*/  IADD3 R22, P4, R20, R52, RZ ;  /* 0x0000003414167210 */ /* 0x001fe20007f9e0ff */
        /* <DEDUP_REMOVED lines=8> */
[----:B------:R-:W-:-:S03]  /*1ece0*/  IMAD.X R21, R21, 0x1, R48, P3 ;  /* 0x0000000115157824 */ /* 0x000fc600018e0630 */
[----:B------:R-:W-:Y:S01]  /*1ecf0*/  STL [R1+0x1524], R38 ;  /* 0x0015242601007387 */ /* 0x000fe20000100800 */
[----:B-1----:R-:W-:-:S03]  /*1ed00*/  IADD3 R12, P3, R9, R51, RZ ;  /* 0x00000033090c7210 */ /* 0x002fc60007f7e0ff */
[----:B------:R-:W-:Y:S04]  /*1ed10*/  STL [R1+0x1520], R39 ;  /* 0x0015202701007387 */ /* 0x000fe80000100800 */
[----:B------:R-:W-:Y:S04]  /*1ed20*/  STL [R1+0x152c], R36 ;  /* 0x00152c2401007387 */ /* 0x000fe80000100800 */
[----:B------:R-:W-:Y:S04]  /*1ed30*/  STL [R1+0x1528], R37 ;  /* 0x0015282501007387 */ /* 0x000fe80000100800 */
[----:B------:R-:W-:Y:S01]  /*1ed40*/  STL [R1+0x1538], R34 ;  /* 0x0015382201007387 */ /* 0x000fe20000100800 */
[----:B------:R-:W-:-:S03]  /*1ed50*/  IMAD.X R27, R8, 0x1, R10, P5 ;  /* 0x00000001081b7824 */ /* 0x000fc600028e060a */
[----:B------:R-:W-:Y:S01]  /*1ed60*/  STL [R1+0x1530], R35 ;  /* 0x0015302301007387 */ /* 0x000fe20000100800 */
[----:B------:R-:W-:-:S03]  /*1ed70*/  IMAD.X R13, R157, 0x1, R48, P3 ;  /* 0x000000019d0d7824 */ /* 0x000fc600018e0630 */
        /* <DEDUP_REMOVED lines=8> */
[----:B------:R0:W-:Y:S01]  /*1ee00*/  STL.64 [R1+0xa38], R12 ;  /* 0x000a380c01007387 */ /* 0x0001e20000100a00 */
[----:B------:R-:W-:-:S02]  /*1ee10*/  IADD3 R8, P5, R9, R52, RZ ;  /* 0x0000003409087210 */ /* 0x000fc40007fbe0ff */
[C---:B------:R-:W-:Y:S02]  /*1ee20*/  IADD3 R166, P4, R164.reuse, R52, RZ ;  /* 0x00000034a4a67210 */ /* 0x040fe40007f9e0ff */
[----:B0-----:R-:W-:Y:S01]  /*1ee30*/  IADD3 R12, P3, R164, R51, RZ ;  /* 0x00000033a40c7210 */ /* 0x001fe20007f7e0ff */
[----:B------:R-:W-:-:S04]  /*1ee40*/  IMAD.X R9, R157, 0x1, R10, P5 ;  /* 0x000000019d097824 */ /* 0x000fc800028e060a */
[----:B------:R-:W-:Y:S01]  /*1ee50*/  IMAD.X R13, R155, 0x1, R48, P3 ;  /* 0x000000019b0d7824 */ /* 0x000fe200018e0630 */
        /* <DEDUP_REMOVED lines=15> */
[C---:B------:R-:W-:Y:S02]  /*1ef50*/  IADD3 R14, P5, R160.reuse, R52, RZ ;  /* 0x00000034a00e7210 */ /* 0x040fe40007fbe0ff */
        /* <DEDUP_REMOVED lines=191> */
[CC--:B0-----:R-:W-:Y:S02]  /*1fb50*/  IADD3 R26, P4, R130.reuse, R52.reuse, RZ ;  /* 0x00000034821a7210 */ /* 0x0c1fe40007f9e0ff */
[----:B-1----:R-:W-:Y:S02]  /*1fb60*/  IADD3 R12, P3, R130, R51, RZ ;  /* 0x00000033820c7210 */ /* 0x002fe40007f7e0ff */
[----:B------:R-:W-:Y:S02]  /*1fb70*/  SHF.R.S32.HI R130, RZ, 0x1f, R129 ;  /* 0x0000001fff827819 */ /* 0x000fe40000011481 */
[----:B------:R-:W-:Y:S01]  /*1fb80*/  IADD3 R14, P5, R129, R52, RZ ;  /* 0x00000034810e7210 */ /* 0x000fe20007fbe0ff */
[C---:B------:R-:W-:Y:S02]  /*1fb90*/  IMAD.X R13, R131.reuse, 0x1, R48, P3 ;  /* 0x00000001830d7824 */ /* 0x040fe400018e0630 */
[----:B------:R-:W-:-:S02]  /*1fba0*/  IMAD.X R27, R131, 0x1, R10, P4 ;  /* 0x00000001831b7824 */ /* 0x000fc400020e060a */
[----:B------:R-:W-:Y:S01]  /*1fbb0*/  IMAD.X R15, R130, 0x1, R10, P5 ;  /* 0x00000001820f7824 */ /* 0x000fe200028e060a */
[----:B------:R0:W-:Y:S04]  /*1fbc0*/  STL.64 [R1+0x28], R12 ;  /* 0x0000280c01007387 */ /* 0x0001e80000100a00 */
[----:B------:R1:W-:Y:S01]  /*1fbd0*/  STL.64 [R1+0x30], R26 ;  /* 0x0000301a01007387 */ /* 0x0003e20000100a00 */
[----:B0-----:R-:W-:-:S03]  /*1fbe0*/  IADD3 R12, P3, R129, R51, RZ ;  /* 0x00000033810c7210 */ /* 0x001fc60007f7e0ff */
[----:B------:R0:W-:Y:S01]  /*1fbf0*/  STL.64 [R1+0x20], R14 ;  /* 0x0000200e01007387 */ /* 0x0001e20000100a00 */
[----:B------:R-:W-:Y:S01]  /*1fc00*/  SHF.R.S32.HI R129, RZ, 0x1f, R128 ;  /* 0x0000001fff817819 */ /* 0x000fe20000011480 */
[----:B------:R-:W-:Y:S01]  /*1fc10*/  IMAD.X R13, R130, 0x1, R48, P3 ;  /* 0x00000001820d7824 */ /* 0x000fe200018e0630 */
[C---:B-1----:R-:W-:Y:S02]  /*1fc20*/  IADD3 R26, P4, R128.reuse, R52, RZ ;  /* 0x00000034801a7210 */ /* 0x042fe40007f9e0ff */
[----:B0-----:R-:W-:Y:S02]  /*1fc30*/  IADD3 R14, P3, R128, R51, RZ ;  /* 0x00000033800e7210 */ /* 0x001fe40007f7e0ff */
[----:B------:R0:W-:Y:S01]  /*1fc40*/  STL.64 [R1+0x18], R12 ;  /* 0x0000180c01007387 */ /* 0x0001e20000100a00 */
[----:B------:R-:W-:Y:S02]  /*1fc50*/  SHF.R.S32.HI R128, RZ, 0x1f, R250 ;  /* 0x0000001fff807819 */ /* 0x000fe400000114fa */
        /* <DEDUP_REMOVED lines=18> */
[----:B------:R-:W-:Y:S01]  /*1fd80*/  STL.64 [R1+0x10], R26 ;  /* 0x0000101a01007387 */ /* 0x000fe20000100a00 */
[----:B------:R-:W-:Y:S01]  /*1fd90*/  IMAD.X R245, R128, 0x1, R10, P5 ;  /* 0x0000000180f57824 */ /* 0x000fe200028e060a */
[----:B------:R-:W-:-:S02]  /*1fda0*/  SHF.R.S32.HI R128, RZ, 0x1f, R127 ;  /* 0x0000001fff807819 */ /* 0x000fc4000001147f */
[----:B------:R-:W-:Y:S01]  /*1fdb0*/  STL.64 [R1+0x8], R14 ;  /* 0x0000080e01007387 */ /* 0x000fe20000100a00 */
[----:B------:R-:W-:-:S03]  /*1fdc0*/  IMAD.X R239, R129, 0x1, R48, P3 ;  /* 0x0000000181ef7824 */ /* 0x000fc600018e0630 */
[----:B------:R0:W-:Y:S01]  /*1fdd0*/  STL.64 [R1], R12 ;  /* 0x0000000c01007387 */ /* 0x0001e20000100a00 */
[C---:B------:R-:W-:Y:S02]  /*1fde0*/  IADD3 R236, P5, R127.reuse, R52, RZ ;  /* 0x000000347fec7210 */ /* 0x040fe40007fbe0ff */
[----:B0-----:R-:W-:-:S05]  /*1fdf0*/  IADD3 R12, P3, R127, R51, RZ ;  /* 0x000000337f0c7210 */ /* 0x001fca0007f7e0ff */
[----:B------:R-:W-:Y:S01]  /*1fe00*/  IMAD.X R13, R128, 0x1, R48, P3 ;  /* 0x00000001800d7824 */ /* 0x000fe200018e0630 */
[----:B------:R-:W-:-:S04]  /*1fe10*/  SHF.R.S32.HI R127, RZ, 0x1f, R126 ;  /* 0x0000001fff7f7819 */ /* 0x000fc8000001147e */
[----:B------:R0:W-:Y:S01]  /*1fe20*/  STL.64 [R1+0x8d0], R12 ;  /* 0x0008d00c01007387 */ /* 0x0001e20000100a00 */
[--C-:B------:R-:W-:Y:S01]  /*1fe30*/  IMAD.X R241, R129, 0x1, R10.reuse, P4 ;  /* 0x0000000181f17824 */ /* 0x100fe200020e060a */
[----:B------:R-:W-:Y:S01]  /*1fe40*/  IADD3 R26, P4, R126, R52, RZ ;  /* 0x000000347e1a7210 */ /* 0x000fe20007f9e0ff */
[----:B------:R-:W-:Y:S01]  /*1fe50*/  IMAD.X R237, R128, 0x1, R10, P5 ;  /* 0x0000000180ed7824 */ /* 0x000fe200028e060a */
        /* <DEDUP_REMOVED lines=321> */
[C---:B------:R-:W-:Y:S01]  /*21270*/  VIADD R79, R80.reuse, UR5 ;  /* 0x00000005504f7c36 */ /* 0x040fe20008000000 */
[----:B------:R-:W-:Y:S01]  /*21280*/  ULDC UR5, c[0x0][0x248] ;  /* 0x0000920000057ab9 */ /* 0x000fe20000000800 */
[C---:B0-----:R-:W-:Y:S02]  /*21290*/  IADD3 R26, P4, R80.reuse, R52, RZ ;  /* 0x00000034501a7210 */ /* 0x041fe40007f9e0ff */
[----:B-1----:R-:W-:-:S05]  /*212a0*/  IADD3 R12, P3, R80, R51, RZ ;  /* 0x00000033500c7210 */ /* 0x002fca0007f7e0ff */
[----:B------:R-:W-:Y:S01]  /*212b0*/  IMAD.X R13, R81, 0x1, R48, P3 ;  /* 0x00000001510d7824 */ /* 0x000fe200018e0630 */
[----:B------:R-:W-:Y:S02]  /*212c0*/  SHF.R.S32.HI R80, RZ, 0x1f, R79 ;  /* 0x0000001fff507819 */ /* 0x000fe4000001144f */
[----:B------:R-:W-:Y:S02]  /*212d0*/  IADD3 R14, P5, R79, R52, RZ ;  /* 0x000000344f0e7210 */ /* 0x000fe40007fbe0ff */
[----:B------:R0:W-:Y:S01]  /*212e0*/  STL.64 [R1+0x4a8], R12 ;  /* 0x0004a80c01007387 */ /* 0x0001e20000100a00 */
[--C-:B------:R-:W-:Y:S02]  /*212f0*/  IMAD.X R27, R81, 0x1, R10.reuse, P4 ;  /* 0x00000001511b7824 */ /* 0x100fe400020e060a */
[----:B------:R-:W-:Y:S02]  /*21300*/  IMAD.X R15, R80, 0x1, R10, P5 ;  /* 0x00000001500f7824 */ /* 0x000fe400028e060a */
[C---:B------:R-:W-:Y:S01]  /*21310*/  VIADD R78, R79.reuse, UR5 ;  /* 0x000000054f4e7c36 */ /* 0x040fe20008000000 */
[----:B0-----:R-:W-:Y:S01]  /*21320*/  IADD3 R12, P3, R79, R51, RZ ;  /* 0x000000334f0c7210 */ /* 0x001fe20007f7e0ff */
[----:B------:R0:W-:Y:S01]  /*21330*/  STL.64 [R1+0x6b0], R26 ;  /* 0x0006b01a01007387 */ /* 0x0001e20000100a00 */
[----:B------:R-:W-:-:S03]  /*21340*/  ULDC UR5, c[0x0][0x248] ;  /* 0x0000920000057ab9 */ /* 0x000fc60000000800 */
        /* <DEDUP_REMOVED lines=217> */
[----:B------:R1:W-:Y:S01]  /*220e0*/  STL.64 [R1+0x5e8], R14 ;  /* 0x0005e80e01007387 */ /* 0x0003e20000100a00 */
[C---:B------:R-:W-:Y:S01]  /*220f0*/  VIADD R54, R50.reuse, UR10 ;  /* 0x0000000a32367c36 */ /* 0x040fe20008000000 */
[----:B------:R-:W-:Y:S01]  /*22100*/  SHF.R.S32.HI R55, RZ, 0x1f, R50 ;  /* 0x0000001fff377819 */ /* 0x000fe20000011432 */
[----:B------:R-:W-:Y:S01]  /*22110*/  ULDC UR10, c[0x0][0x248] ;  /* 0x00009200000a7ab9 */ /* 0x000fe20000000800 */
[----:B------:R4:W-:Y:S01]  /*22120*/  STL.64 [R1+0x558], R12 ;  /* 0x0005580c01007387 */ /* 0x0009e20000100a00 */
[-C--:B0-----:R-:W-:Y:S02]  /*22130*/  IADD3 R26, P4, R50, R52.reuse, RZ ;  /* 0x00000034321a7210 */ /* 0x081fe40007f9e0ff */
[----:B-1----:R-:W-:Y:S02]  /*22140*/  IADD3 R14, P5, R54, R52, RZ ;  /* 0x00000034360e7210 */ /* 0x002fe40007fbe0ff */
[----:B----4-:R-:W-:-:S02]  /*22150*/  IADD3 R12, P3, R50, R51, RZ ;  /* 0x00000033320c7210 */ /* 0x010fc40007f7e0ff */
[----:B------:R-:W-:-:S03]  /*22160*/  SHF.R.S32.HI R50, RZ, 0x1f, R54 ;  /* 0x0000001fff327819 */ /* 0x000fc60000011436 */
[C---:B------:R-:W-:Y:S02]  /*22170*/  IMAD.X R13, R55.reuse, 0x1, R48, P3 ;  /* 0x00000001370d7824 */ /* 0x040fe400018e0630 */
[--C-:B------:R-:W-:Y:S02]  /*22180*/  IMAD.X R27, R55, 0x1, R10.reuse, P4 ;  /* 0x00000001371b7824 */ /* 0x100fe400020e060a */
[----:B------:R-:W-:Y:S01]  /*22190*/  IMAD.X R15, R50, 0x1, R10, P5 ;  /* 0x00000001320f7824 */ /* 0x000fe200028e060a */
[----:B------:R0:W-:Y:S01]  /*221a0*/  STL.64 [R1+0x548], R12 ;  /* 0x0005480c01007387 */ /* 0x0001e20000100a00 */
[C---:B------:R-:W-:Y:S01]  /*221b0*/  VIADD R49, R54.reuse, UR7 ;  /* 0x0000000736317c36 */ /* 0x040fe20008000000 */
[----:B------:R-:W-:Y:S02]  /*221c0*/  ULDC UR7, c[0x0][0x248] ;  /* 0x0000920000077ab9 */ /* 0x000fe40000000800 */
[----:B------:R-:W-:Y:S04]  /*221d0*/  STL.64 [R1+0x5e0], R26 ;  /* 0x0005e01a01007387 */ /* 0x000fe80000100a00 */
[----:B------:R1:W-:Y:S01]  /*221e0*/  STL.64 [R1+0x5d8], R14 ;  /* 0x0005d80e01007387 */ /* 0x0003e20000100a00 */
[----:B0-----:R-:W-:-:S02]  /*221f0*/  IADD3 R12, P3, R54, R51, RZ ;  /* 0x00000033360c7210 */ /* 0x001fc40007f7e0ff */
[----:B------:R-:W-:-:S03]  /*22200*/  SHF.R.S32.HI R54, RZ, 0x1f, R49 ;  /* 0x0000001fff367819 */ /* 0x000fc60000011431 */
[----:B------:R-:W-:Y:S01]  /*22210*/  IMAD.X R13, R50, 0x1, R48, P3 ;  /* 0x00000001320d7824 */ /* 0x000fe200018e0630 */
[C---:B-1----:R-:W-:Y:S01]  /*22220*/  IADD3 R14, P4, R49.reuse, R52, RZ ;  /* 0x00000034310e7210 */ /* 0x042fe20007f9e0ff */
[----:B------:R-:W-:-:S03]  /*22230*/  VIADD R53, R49, UR6 ;  /* 0x0000000631357c36 */ /* 0x000fc60008000000 */
[----:B------:R0:W-:Y:S01]  /*22240*/  STL.64 [R1+0x550], R12 ;  /* 0x0005500c01007387 */ /* 0x0001e20000100a00 */
[----:B------:R-:W-:Y:S01]  /*22250*/  ULDC UR6, c[0x0][0x248] ;  /* 0x0000920000067ab9 */ /* 0x000fe20000000800 */
[----:B------:R-:W-:Y:S01]  /*22260*/  IMAD.X R15, R54, 0x1, R10, P4 ;  /* 0x00000001360f7824 */ /* 0x000fe200020e060a */
[----:B------:R-:W-:-:S04]  /*22270*/  SHF.R.S32.HI R50, RZ, 0x1f, R53 ;  /* 0x0000001fff327819 */ /* 0x000fc80000011435 */
[----:B------:R1:W-:Y:S01]  /*22280*/  STL.64 [R1+0x540], R14 ;  /* 0x0005400e01007387 */ /* 0x0003e20000100a00 */
[----:B0-----:R-:W-:-:S05]  /*22290*/  IADD3 R12, P3, R49, R51, RZ ;  /* 0x00000033310c7210 */ /* 0x001fca0007f7e0ff */
[----:B------:R-:W-:Y:S01]  /*222a0*/  IMAD.X R13, R54, 0x1, R48, P3 ;  /* 0x00000001360d7824 */ /* 0x000fe200018e0630 */
[C---:B-1----:R-:W-:Y:S01]  /*222b0*/  IADD3 R14, P4, R53.reuse, R52, RZ ;  /* 0x00000034350e7210 */ /* 0x042fe20007f9e0ff */
[----:B------:R-:W-:-:S03]  /*222c0*/  VIADD R49, R53, UR5 ;  /* 0x0000000535317c36 */ /* 0x000fc60008000000 */
[----:B------:R0:W-:Y:S01]  /*222d0*/  STL.64 [R1+0x528], R12 ;  /* 0x0005280c01007387 */ /* 0x0001e20000100a00 */
[----:B------:R-:W-:Y:S02]  /*222e0*/  LOP3.LUT R3, R3, 0xfffffdff, RZ, 0xc0, !PT ;  /* 0xfffffdff03037812 */ /* 0x000fe400078ec0ff */
[----:B------:R-:W-:Y:S01]  /*222f0*/  LOP3.LUT R2, R2, 0xffff7fff, RZ, 0xc0, !PT ;  /* 0xffff7fff02027812 */ /* 0x000fe200078ec0ff */
[----:B------:R-:W-:Y:S01]  /*22300*/  IMAD.X R15, R50, 0x1, R10, P4 ;  /* 0x00000001320f7824 */ /* 0x000fe200020e060a */
[----:B------:R-:W-:Y:S01]  /*22310*/  SHF.R.S32.HI R54, RZ, 0x1f, R49 ;  /* 0x0000001fff367819 */ /* 0x000fe20000011431 */
[----:B------:R-:W-:Y:S01]  /*22320*/  VIADD R65, R4, 0x58 ;  /* 0x0000005804417836 */ /* 0x000fe20000000000 */
[----:B---3--:R-:W-:Y:S01]  /*22330*/  LOP3.LUT R0, R0, 0xfffff7ff, RZ, 0xc0, !PT ;  /* 0xfffff7ff00007812 */ /* 0x008fe200078ec0ff */
[C---:B------:R-:W-:Y:S01]  /*22340*/  VIADD R64, R4.reuse, 0x57 ;  /* 0x0000005704407836 */ /* 0x040fe20000000000 */
[----:B------:R1:W-:Y:S01]  /*22350*/  STL.64 [R1+0x518], R14 ;  /* 0x0005180e01007387 */ /* 0x0003e20000100a00 */
[C---:B------:R-:W-:Y:S01]  /*22360*/  VIADD R63, R4.reuse, 0x56 ;  /* 0x00000056043f7836 */ /* 0x040fe20000000000 */
[----:B--2---:R-:W-:Y:S01]  /*22370*/  LOP3.LUT R7, R7, 0xfffdffff, RZ, 0xc0, !PT ;  /* 0xfffdffff07077812 */ /* 0x004fe200078ec0ff */
[C---:B------:R-:W-:Y:S01]  /*22380*/  VIADD R62, R4.reuse, 0x55 ;  /* 0x00000055043e7836 */ /* 0x040fe20000000000 */
[----:B0-----:R-:W-:Y:S01]  /*22390*/  IADD3 R12, P3, R53, R51, RZ ;  /* 0x00000033350c7210 */ /* 0x001fe20007f7e0ff */
[----:B------:R-:W-:Y:S01]  /*223a0*/  VIADD R61, R4, 0x54 ;  /* 0x00000054043d7836 */ /* 0x000fe20000000000 */
[----:B------:R-:W-:-:S03]  /*223b0*/  ULDC UR5, c[0x0][0x228] ;  /* 0x00008a0000057ab9 */ /* 0x000fc60000000800 */
[----:B------:R-:W-:Y:S01]  /*223c0*/  IMAD.X R13, R50, 0x1, R48, P3 ;  /* 0x00000001320d7824 */ /* 0x000fe200018e0630 */
[C---:B-1----:R-:W-:Y:S01]  /*223d0*/  IADD3 R14, P4, R49.reuse, R52, RZ ;  /* 0x00000034310e7210 */ /* 0x042fe20007f9e0ff */
[----:B------:R-:W-:-:S03]  /*223e0*/  VIADD R53, R49, UR8 ;  /* 0x0000000831357c36 */ /* 0x000fc60008000000 */
[----:B------:R0:W-:Y:S01]  /*223f0*/  STL.64 [R1+0x500], R12 ;  /* 0x0005000c01007387 */ /* 0x0001e20000100a00 */
        /* <DEDUP_REMOVED lines=8> */
[----:B------:R-:W-:Y:S01]  /*22480*/  ULDC.64 UR8, c[0x0][0x228] ;  /* 0x00008a0000087ab9 */ /* 0x000fe20000000a00 */
        /* <DEDUP_REMOVED lines=330> */
[----:B------:R-:W-:Y:S01]  /*23930*/  VIADD R59, R4, 0x52 ;  /* 0x00000052043b7836 */ /* 0x000fe20000000000 */
        /* <DEDUP_REMOVED lines=76> */
[----:B0-----:R-:W-:Y:S01]  /*23e00*/  IADD3 R12, P3, R49, R51, RZ ;  /* 0x00000033310c7210 */ /* 0x001fe20007f7e0ff */
[----:B------:R-:W-:Y:S01]  /*23e10*/  VIADD R49, R53, UR10 ;  /* 0x0000000a35317c36 */ /* 0x000fe20008000000 */
[----:B------:R-:W-:-:S03]  /*23e20*/  ULDC.64 UR10, c[0x0][0x228] ;  /* 0x00008a00000a7ab9 */ /* 0x000fc60000000a00 */
[----:B------:R-:W-:Y:S01]  /*23e30*/  IMAD.X R13, R54, 0x1, R48, P3 ;  /* 0x00000001360d7824 */ /* 0x000fe200018e0630 */
[----:B-1----:R-:W-:-:S04]  /*23e40*/  IADD3 R14, P4, R53, R52, RZ ;  /* 0x00000034350e7210 */ /* 0x002fc80007f9e0ff */
[----:B------:R0:W-:Y:S01]  /*23e50*/  STL.64 [R1+0xf8], R12 ;  /* 0x0000f80c01007387 */ /* 0x0001e20000100a00 */
[----:B------:R-:W-:Y:S01]  /*23e60*/  IMAD.X R15, R50, 0x1, R10, P4 ;  /* 0x00000001320f7824 */ /* 0x000fe200020e060a */
[----:B------:R-:W-:-:S04]  /*23e70*/  SHF.R.S32.HI R54, RZ, 0x1f, R49 ;  /* 0x0000001fff367819 */ /* 0x000fc80000011431 */
[----:B------:R1:W-:Y:S01]  /*23e80*/  STL.64 [R1+0xf0], R14 ;  /* 0x0000f00e01007387 */ /* 0x0003e20000100a00 */
[----:B0-----:R-:W-:Y:S01]  /*23e90*/  IADD3 R12, P3, R53, R51, RZ ;  /* 0x00000033350c7210 */ /* 0x001fe20007f7e0ff */
[----:B------:R-:W-:-:S04]  /*23ea0*/  VIADD R53, R49, UR7 ;  /* 0x0000000731357c36 */ /* 0x000fc80008000000 */
[----:B------:R-:W-:Y:S01]  /*23eb0*/  IMAD.X R13, R50, 0x1, R48, P3 ;  /* 0x00000001320d7824 */ /* 0x000fe200018e0630 */
[----:B------:R-:W-:Y:S02]  /*23ec0*/  SHF.R.S32.HI R50, RZ, 0x1f, R53 ;  /* 0x0000001fff327819 */ /* 0x000fe40000011435 */
[-C--:B-1----:R-:W-:Y:S02]  /*23ed0*/  IADD3 R14, P4, R49, R52.reuse, RZ ;  /* 0x00000034310e7210 */ /* 0x082fe40007f9e0ff */
[C---:B------:R-:W-:Y:S01]  /*23ee0*/  IADD3 R28, P3, R53.reuse, R52, RZ ;  /* 0x00000034351c7210 */ /* 0x040fe20007f7e0ff */
[----:B------:R0:W-:Y:S02]  /*23ef0*/  STL.64 [R1+0xe8], R12 ;  /* 0x0000e80c01007387 */ /* 0x0001e40000100a00 */
[--C-:B------:R-:W-:Y:S01]  /*23f00*/  IMAD.X R15, R54, 0x1, R10.reuse, P4 ;  /* 0x00000001360f7824 */ /* 0x100fe200020e060a */
[----:B------:R-:W-:Y:S01]  /*23f10*/  IADD3 R26, P4, R53, R51, RZ ;  /* 0x00000033351a7210 */ /* 0x000fe20007f9e0ff */
[----:B------:R-:W-:Y:S01]  /*23f20*/  IMAD.X R29, R50, 0x1, R10, P3 ;  /* 0x00000001321d7824 */ /* 0x000fe200018e060a */
[----:B------:R-:W-:-:S03]  /*23f30*/  ISETP.GE.AND P3, PT, R5, UR46, PT ;  /* 0x0000002e05007c0c */ /* 0x000fc6000bf66270 */
[--C-:B------:R-:W-:Y:S01]  /*23f40*/  IMAD.X R27, R50, 0x1, R48.reuse, P4 ;  /* 0x00000001321b7824 */ /* 0x100fe200020e0630 */
[----:B0-----:R-:W-:Y:S01]  /*23f50*/  IADD3 R12, P5, R49, R51, RZ ;  /* 0x00000033310c7210 */ /* 0x001fe20007fbe0ff */
[----:B------:R-:W-:Y:S01]  /*23f60*/  VIADD R49, R53, UR6 ;  /* 0x0000000635317c36 */ /* 0x000fe20008000000 */
[----:B------:R-:W-:Y:S02]  /*23f70*/  ULDC.64 UR6, c[0x0][0x228] ;  /* 0x00008a0000067ab9 */ /* 0x000fe40000000a00 */
[----:B------:R-:W-:Y:S01]  /*23f80*/  ISETP.LT.AND P4, PT, R4, UR7, !P3 ;  /* 0x0000000704007c0c */ /* 0x000fe2000df81270 */
[----:B------:R-:W-:Y:S01]  /*23f90*/  IMAD.X R13, R54, 0x1, R48, P5 ;  /* 0x00000001360d7824 */ /* 0x000fe200028e0630 */
[----:B------:R-:W-:Y:S01]  /*23fa0*/  ISETP.LT.AND P3, PT, R5, UR6, !P2 ;  /* 0x0000000605007c0c */ /* 0x000fe2000d761270 */
[----:B------:R0:W-:Y:S01]  /*23fb0*/  STL.64 [R1+0xe0], R14 ;  /* 0x0000e00e01007387 */ /* 0x0001e20000100a00 */
[----:B------:R-:W-:Y:S01]  /*23fc0*/  ISETP.LT.AND P2, PT, R6, UR18, !P2 ;  /* 0x0000001206007c0c */ /* 0x000fe2000d741270 */
[----:B------:R-:W-:Y:S01]  /*23fd0*/  VIADD R53, R4, 0x47 ;  /* 0x0000004704357836 */ /* 0x000fe20000000000 */
[----:B------:R-:W-:-:S07]  /*23fe0*/  ULDC UR7, c[0x0][0x22c] ;  /* 0x00008b0000077ab9 */ /* 0x000fce0000000800 */
[----:B------:R-:W-:Y:S01]  /*23ff0*/  @P4 LOP3.LUT R2, R2, 0x8000, RZ, 0xfc, !PT ;  /* 0x0000800002024812 */ /* 0x000fe200078efcff */
[C---:B------:R-:W-:Y:S01]  /*24000*/  VIADD R54, R4.reuse, 0x49 ;  /* 0x0000004904367836 */ /* 0x040fe20000000000 */
[----:B------:R-:W-:Y:S01]  /*24010*/  @P3 LOP3.LUT R3, R3, 0x200, RZ, 0xfc, !PT ;  /* 0x0000020003033812 */ /* 0x000fe200078efcff */
[----:B------:R1:W-:Y:S01]  /*24020*/  STL.64 [R1+0xd8], R12 ;  /* 0x0000d80c01007387 */ /* 0x0003e20000100a00 */
[----:B------:R-:W-:Y:S01]  /*24030*/  ISETP.LT.AND P3, PT, R5, UR26, !P1 ;  /* 0x0000001a05007c0c */ /* 0x000fe2000cf61270 */
[C---:B------:R-:W-:Y:S01]  /*24040*/  VIADD R50, R4.reuse, 0x44 ;  /* 0x0000004404327836 */ /* 0x040fe20000000000 */
[----:B------:R-:W-:Y:S01]  /*24050*/  LOP3.LUT R3, R3, 0xfffffbff, RZ, 0xc0, !PT ;  /* 0xfffffbff03037812 */ /* 0x000fe200078ec0ff */
[C---:B------:R-:W-:Y:S01]  /*24060*/  VIADD R60, R4.reuse, 0x53 ;  /* 0x00000053043c7836 */ /* 0x040fe20000000000 */
[----:B0-----:R-:W-:Y:S01]  /*24070*/  IADD3 R14, P5, R49, R52, RZ ;  /* 0x00000034310e7210 */ /* 0x001fe20007fbe0ff */
[C---:B------:R-:W-:Y:S01]  /*24080*/  VIADD R58, R4.reuse, 0x51 ;  /* 0x00000051043a7836 */ /* 0x040fe20000000000 */
[----:B------:R-:W-:Y:S01]  /*24090*/  @P2 LOP3.LUT R3, R3, 0x400, RZ, 0xfc, !PT ;  /* 0x0000040003032812 */ /* 0x000fe200078efcff */
[----:B------:R-:W-:Y:S01]  /*240a0*/  VIADD R66, R4, 0x4f ;  /* 0x0000004f04427836 */ /* 0x000fe20000000000 */
[----:B------:R-:W-:Y:S01]  /*240b0*/  ISETP.LT.AND P2, PT, R6, UR22, !P1 ;  /* 0x0000001606007c0c */ /* 0x000fe2000cf41270 */
[C---:B------:R-:W-:Y:S01]  /*240c0*/  VIADD R68, R4.reuse, 0x4c ;  /* 0x0000004c04447836 */ /* 0x040fe20000000000 */
[----:B------:R-:W-:Y:S01]  /*240d0*/  LOP3.LUT R3, R3, 0xffffefff, RZ, 0xc0, !PT ;  /* 0xffffefff03037812 */ /* 0x000fe200078ec0ff */
[----:B------:R-:W-:Y:S01]  /*240e0*/  VIADD R164, R4, 0x4a ;  /* 0x0000004a04a47836 */ /* 0x000fe20000000000 */
[----:B------:R-:W-:Y:S01]  /*240f0*/  ISETP.LT.AND P1, PT, R6, UR30, !P0 ;  /* 0x0000001e06007c0c */ /* 0x000fe2000c721270 */
[C---:B------:R-:W-:Y:S01]  /*24100*/  VIADD R166, R4.reuse, 0x48 ;  /* 0x0000004804a67836 */ /* 0x040fe20000000000 */
[----:B------:R-:W-:Y:S01]  /*24110*/  @P3 LOP3.LUT R3, R3, 0x1000, RZ, 0xfc, !PT ;  /* 0x0000100003033812 */ /* 0x000fe200078efcff */
[C---:B------:R-:W-:Y:S01]  /*24120*/  VIADD R168, R4.reuse, 0x43 ;  /* 0x0000004304a87836 */ /* 0x040fe20000000000 */
[----:B------:R-:W-:Y:S01]  /*24130*/  ISETP.LT.AND P0, PT, R5, UR28, !P0 ;  /* 0x0000001c05007c0c */ /* 0x000fe2000c701270 */
[C---:B------:R-:W-:Y:S01]  /*24140*/  VIADD R172, R4.reuse, 0x7 ;  /* 0x0000000704ac7836 */ /* 0x040fe20000000000 */
[----:B------:R-:W-:Y:S01]  /*24150*/  LOP3.LUT R3, R3, 0xfffff7ff, RZ, 0xc0, !PT ;  /* 0xfffff7ff03037812 */ /* 0x000fe200078ec0ff */
[C---:B------:R-:W-:Y:S01]  /*24160*/  VIADD R170, R4.reuse, 0x42 ;  /* 0x0000004204aa7836 */ /* 0x040fe20000000000 */
[----:B-1----:R-:W-:Y:S01]  /*24170*/  IADD3 R12, P6, R49, R51, RZ ;  /* 0x00000033310c7210 */ /* 0x002fe20007fde0ff */
[C---:B------:R-:W-:Y:S01]  /*24180*/  VIADD R191, R4.reuse, 0x5 ;  /* 0x0000000504bf7836 */ /* 0x040fe20000000000 */
[----:B------:R-:W-:Y:S01]  /*24190*/  SHF.R.S32.HI R49, RZ, 0x1f, R49 ;  /* 0x0000001fff317819 */ /* 0x000fe20000011431 */
[----:B------:R-:W-:Y:S01]  /*241a0*/  VIADD R174, R4, 0x6 ;  /* 0x0000000604ae7836 */ /* 0x000fe20000000000 */
[----:B------:R-:W-:Y:S01]  /*241b0*/  @P2 LOP3.LUT R3, R3, 0x800, RZ, 0xfc, !PT ;  /* 0x0000080003032812 */ /* 0x000fe200078efcff */
[----:B------:R-:W-:Y:S01]  /*241c0*/  ULDC UR6, c[0x0][0x228] ;  /* 0x00008a0000067ab9 */ /* 0x000fe20000000800 */
[----:B------:R-:W-:Y:S01]  /*241d0*/  LOP3.LUT R2, R2, 0xffffefff, RZ, 0xc0, !PT ;  /* 0xffffefff02027812 */ /* 0x000fe200078ec0ff */
[----:B------:R-:W-:Y:S01]  /*241e0*/  IMAD.X R15, R49, 0x1, R10, P5 ;  /* 0x00000001310f7824 */ /* 0x000fe200028e060a */
[----:B------:R-:W-:Y:S01]  /*241f0*/  LOP3.LUT R3, R3, 0xffffdfff, RZ, 0xc0, !PT ;  /* 0xffffdfff03037812 */ /* 0x000fe200078ec0ff */
[C---:B------:R-:W-:Y:S01]  /*24200*/  VIADD R10, R4.reuse, 0x1 ;  /* 0x00000001040a7836 */ /* 0x040fe20000000000 */
[----:B------:R-:W-:Y:S01]  /*24210*/  STL.64 [R1+0xd0], R28 ;  /* 0x0000d01c01007387 */ /* 0x000fe20000100a00 */
[----:B------:R-:W-:Y:S01]  /*24220*/  VIADD R52, R4, 0x46 ;  /* 0x0000004604347836 */ /* 0x000fe20000000000 */
[----:B------:R-:W-:Y:S01]  /*24230*/  @P0 LOP3.LUT R3, R3, 0x2000, RZ, 0xfc, !PT ;  /* 0x0000200003030812 */ /* 0x000fe200078efcff */
[----:B------:R-:W-:Y:S01]  /*24240*/  ULDC UR26, c[0x0][0x228] ;  /* 0x00008a00001a7ab9 */ /* 0x000fe20000000800 */
[----:B------:R-:W-:Y:S01]  /*24250*/  ISETP.GE.AND P0, PT, R10, UR11, PT ;  /* 0x0000000b0a007c0c */ /* 0x000fe2000bf06270 */
[----:B------:R-:W-:Y:S01]  /*24260*/  ULDC UR18, c[0x0][0x228] ;  /* 0x00008a0000127ab9 */ /* 0x000fe20000000800 */
[----:B------:R-:W-:Y:S01]  /*24270*/  @P1 LOP3.LUT R2, R2, 0x1000, RZ, 0xfc, !PT ;  /* 0x0000100002021812 */ /* 0x000fe200078efcff */
[----:B------:R-:W-:Y:S01]  /*24280*/  ULDC UR28, c[0x0][0x228] ;  /* 0x00008a00001c7ab9 */ /* 0x000fe20000000800 */
[----:B------:R-:W-:Y:S01]  /*24290*/  ISETP.LT.AND P1, PT, R5, UR34, !P0 ;  /* 0x0000002205007c0c */ /* 0x000fe2000c721270 */
[----:B------:R-:W-:Y:S01]  /*242a0*/  IMAD.X R13, R49, 0x1, R48, P6 ;  /* 0x00000001310d7824 */ /* 0x000fe200030e0630 */
[----:B------:R-:W-:Y:S01]  /*242b0*/  ISETP.LT.AND P0, PT, R6, UR32, !P0 ;  /* 0x0000002006007c0c */ /* 0x000fe2000c701270 */
[----:B------:R-:W-:Y:S01]  /*242c0*/  VIADD R48, R4, 0x40 ;  /* 0x0000004004307836 */ /* 0x000fe20000000000 */
[----:B------:R-:W-:Y:S01]  /*242d0*/  LOP3.LUT R3, R3, 0xffffbfff, RZ, 0xc0, !PT ;  /* 0xffffbfff03037812 */ /* 0x000fe200078ec0ff */
[----:B------:R-:W-:Y:S01]  /*242e0*/  ULDC UR30, c[0x0][0x228] ;  /* 0x00008a00001e7ab9 */ /* 0x000fe20000000800 */
[----:B------:R-:W-:Y:S01]  /*242f0*/  LOP3.LUT R2, R2, 0xffffbfff, RZ, 0xc0, !PT ;  /* 0xffffbfff02027812 */ /* 0x000fe200078ec0ff */
[----:B------:R-:W-:Y:S01]  /*24300*/  VIADD R51, R4, 0x45 ;  /* 0x0000004504337836 */ /* 0x000fe20000000000 */
[----:B------:R-:W-:Y:S01]  /*24310*/  ISETP.GE.AND P2, PT, R58, UR45, PT ;  /* 0x0000002d3a007c0c */ /* 0x000fe2000bf46270 */
[----:B------:R0:W-:Y:S01]  /*24320*/  STL.64 [R1+0xc8], R26 ;  /* 0x0000c81a01007387 */ /* 0x0001e20000100a00 */
[C---:B------:R-:W-:Y:S01]  /*24330*/  VIADD R49, R4.reuse, 0x41 ;  /* 0x0000004104317836 */ /* 0x040fe20000000000 */
[----:B------:R-:W-:Y:S01]  /*24340*/  LOP3.LUT R17, R17, 0x7fffffff, RZ, 0xc0, !PT ;  /* 0x7fffffff11117812 */ /* 0x000fe200078ec0ff */
[----:B------:R-:W-:Y:S01]  /*24350*/  ULDC UR32, c[0x0][0x228] ;  /* 0x00008a0000207ab9 */ /* 0x000fe20000000800 */
[----:B------:R-:W-:Y:S01]  /*24360*/  ULDC UR34, c[0x0][0x228] ;  /* 0x00008a0000227ab9 */ /* 0x000fe20000000800 */
[C---:B------:R-:W-:Y:S01]  /*24370*/  VIADD R69, R4.reuse, 0x8 ;  /* 0x0000000804457836 */ /* 0x040fe20000000000 */
[----:B------:R-:W-:Y:S01]  /*24380*/  @P0 LOP3.LUT R3, R3, 0x4000, RZ, 0xfc, !PT ;  /* 0x0000400003030812 */ /* 0x000fe200078efcff */
[----:B------:R-:W-:Y:S01]  /*24390*/  VIADD R71, R4, 0x39 ;  /* 0x0000003904477836 */ /* 0x000fe20000000000 */
[----:B------:R-:W-:-:S02]  /*243a0*/  ISETP.GE.AND P0, PT, R48, UR41, PT ;  /* 0x0000002930007c0c */ /* 0x000fc4000bf06270 */
[----:B------:R-:W-:Y:S01]  /*243b0*/  LOP3.LUT R18, R18, 0x7fffffff, RZ, 0xc0, !PT ;  /* 0x7fffffff12127812 */ /* 0x000fe200078ec0ff */
[----:B------:R-:W-:Y:S01]  /*243c0*/  VIADD R70, R4, 0x9 ;  /* 0x0000000904467836 */ /* 0x000fe20000000000 */
[----:B------:R-:W-:Y:S01]  /*243d0*/  @P1 LOP3.LUT R2, R2, 0x4000, RZ, 0xfc, !PT ;  /* 0x0000400002021812 */ /* 0x000fe200078efcff */
[----:B------:R-:W-:Y:S01]  /*243e0*/  VIADD R72, R4, 0xa ;  /* 0x0000000a04487836 */ /* 0x000fe20000000000 */
[----:B------:R-:W-:Y:S01]  /*243f0*/  ISETP.LT.AND P1, PT, R6, UR38, !P0 ;  /* 0x0000002606007c0c */ /* 0x000fe2000c721270 */
[C---:B------:R-:W-:Y:S01]  /*24400*/  VIADD R67, R4.reuse, 0x36 ;  /* 0x0000003604437836 */ /* 0x040fe20000000000 */
[----:B------:R-:W-:Y:S01]  /*24410*/  ISETP.LT.AND P0, PT, R5, UR36, !P0 ;  /* 0x0000002405007c0c */ /* 0x000fe2000c701270 */
[----:B------:R-:W-:Y:S01]  /*24420*/  VIADD R30, R4, 0xd ;  /* 0x0000000d041e7836 */ /* 0x000fe20000000000 */
[----:B------:R-:W-:Y:S01]  /*24430*/  LOP3.LUT R2, R2, 0xffffdfff, RZ, 0xc0, !PT ;  /* 0xffffdfff02027812 */ /* 0x000fe200078ec0ff */
[C---:B------:R-:W-:Y:S01]  /*24440*/  VIADD R31, R4.reuse, 0x33 ;  /* 0x00000033041f7836 */ /* 0x040fe20000000000 */
[----:B------:R-:W-:Y:S01]  /*24450*/  LOP3.LUT R3, R3, 0x7fffffff, RZ, 0xc0, !PT ;  /* 0x7fffffff03037812 */ /* 0x000fe200078ec0ff */
[C---:B------:R-:W-:Y:S01]  /*24460*/  VIADD R58, R4.reuse, 0x3 ;  /* 0x00000003043a7836 */ /* 0x040fe20000000000 */
[----:B------:R-:W-:Y:S01]  /*24470*/  STL.64 [R1+0xc0], R14 ;  /* 0x0000c00e01007387 */ /* 0x000fe20000100a00 */
[----:B------:R-:W-:Y:S01]  /*24480*/  IMAD.MOV.U32 R48, RZ, RZ, R71 ;  /* 0x000000ffff307224 */ /* 0x000fe200078e0047 */
[----:B------:R-:W-:Y:S01]  /*24490*/  ULDC UR36, c[0x0][0x228] ;  /* 0x00008a0000247ab9 */ /* 0x000fe20000000800 */
[----:B0-----:R-:W-:Y:S01]  /*244a0*/  VIADD R26, R4, 0xb ;  /* 0x0000000b041a7836 */ /* 0x001fe20000000000 */
[----:B------:R-:W-:Y:S01]  /*244b0*/  ULDC UR38, c[0x0][0x22c] ;  /* 0x00008b0000267ab9 */ /* 0x000fe20000000800 */
[----:B------:R-:W-:Y:S01]  /*244c0*/  @P1 LOP3.LUT R2, R2, 0x2000, RZ, 0xfc, !PT ;  /* 0x0000200002021812 */ /* 0x000fe200078efcff */
[----:B------:R-:W-:Y:S01]  /*244d0*/  VIADD R32, R4, 0xe ;  /* 0x0000000e04207836 */ /* 0x000fe20000000000 */
[----:B------:R-:W-:-:S02]  /*244e0*/  ULDC UR22, c[0x0][0x22c] ;  /* 0x00008b0000167ab9 */ /* 0x000fc40000000800 */
[----:B------:R-:W-:-:S04]  /*244f0*/  LOP3.LUT R2, R2, 0xfffffbff, RZ, 0xc0, !PT ;  /* 0xfffffbff02027812 */ /* 0x000fc800078ec0ff */
[----:B------:R-:W-:Y:S02]  /*24500*/  @P0 LOP3.LUT R2, R2, 0x400, RZ, 0xfc, !PT ;  /* 0x0000040002020812 */ /* 0x000fe400078efcff */
[----:B------:R-:W-:-:S04]  /*24510*/  ISETP.GE.AND P0, PT, R53, UR25, PT ;  /* 0x0000001935007c0c */ /* 0x000fc8000bf06270 */
[----:B------:R-:W-:Y:S01]  /*24520*/  ISETP.LT.AND P1, PT, R5, UR10, !P0 ;  /* 0x0000000a05007c0c */ /* 0x000fe2000c721270 */
[----:B------:R-:W-:Y:S01]  /*24530*/  ULDC.64 UR10, c[0x0][0x228] ;  /* 0x00008a00000a7ab9 */ /* 0x000fe20000000a00 */
[----:B------:R-:W-:Y:S01]  /*24540*/  ISETP.LT.AND P0, PT, R6, UR8, !P0 ;  /* 0x0000000806007c0c */ /* 0x000fe2000c701270 */
[----:B------:R0:W-:Y:S01]  /*24550*/  STL.64 [R1+0xb8], R12 ;  /* 0x0000b80c01007387 */ /* 0x0001e20000100a00 */
[----:B------:R-:W-:Y:S01]  /*24560*/  LOP3.LUT R2, R2, 0xfffff7ff, RZ, 0xc0, !PT ;  /* 0xfffff7ff02027812 */ /* 0x000fe200078ec0ff */
[----:B------:R-:W-:-:S08]  /*24570*/  ULDC UR8, c[0x0][0x22c] ;  /* 0x00008b0000087ab9 */ /* 0x000fd00000000800 */
[----:B------:R-:W-:-:S04]  /*24580*/  @P1 LOP3.LUT R2, R2, 0x800, RZ, 0xfc, !PT ;  /* 0x0000080002021812 */ /* 0x000fc800078efcff */
[----:B------:R-:W-:-:S04]  /*24590*/  LOP3.LUT R2, R2, 0xfffffeff, RZ, 0xc0, !PT ;  /* 0xfffffeff02027812 */ /* 0x000fc800078ec0ff */
[----:B------:R-:W-:Y:S02]  /*245a0*/  @P0 LOP3.LUT R2, R2, 0x100, RZ, 0xfc, !PT ;  /* 0x0000010002020812 */ /* 0x000fe400078efcff */
[----:B------:R-:W-:-:S04]  /*245b0*/  ISETP.GE.AND P0, PT, R65, UR13, PT ;  /* 0x0000000d41007c0c */ /* 0x000fc8000bf06270 */
[----:B------:R-:W-:Y:S01]  /*245c0*/  ISETP.LT.AND P1, PT, R6, UR12, !P0 ;  /* 0x0000000c06007c0c */ /* 0x000fe2000c721270 */
[----:B------:R-:W-:Y:S01]  /*245d0*/  ULDC.64 UR12, c[0x0][0x228] ;  /* 0x00008a00000c7ab9 */ /* 0x000fe20000000a00 */
[----:B------:R-:W-:Y:S02]  /*245e0*/  ISETP.LT.AND P0, PT, R5, UR48, !P0 ;  /* 0x0000003005007c0c */ /* 0x000fe4000c701270 */
[----:B------:R-:W-:-:S09]  /*245f0*/  LOP3.LUT R2, R2, 0xfffffdff, RZ, 0xc0, !PT ;  /* 0xfffffdff02027812 */ /* 0x000fd200078ec0ff */
[----:B------:R-:W-:-:S04]  /*24600*/  @P1 LOP3.LUT R2, R2, 0x200, RZ, 0xfc, !PT ;  /* 0x0000020002021812 */ /* 0x000fc800078efcff */
[----:B------:R-:W-:-:S04]  /*24610*/  LOP3.LUT R2, R2, 0xffffff7f, RZ, 0xc0, !PT ;  /* 0xffffff7f02027812 */ /* 0x000fc800078ec0ff */
[----:B------:R-:W-:Y:S02]  /*24620*/  @P0 LOP3.LUT R2, R2, 0x80, RZ, 0xfc, !PT ;  /* 0x0000008002020812 */ /* 0x000fe400078efcff */
[----:B------:R-:W-:Y:S01]  /*24630*/  ISETP.GE.AND P0, PT, R64, UR47, PT ;  /* 0x0000002f40007c0c */ /* 0x000fe2000bf06270 */
[----:B------:R-:W-:-:S03]  /*24640*/  ULDC.64 UR46, c[0x0][0x228] ;  /* 0x00008a00002e7ab9 */ /* 0x000fc60000000a00 */
[----:B------:R-:W-:Y:S02]  /*24650*/  ISETP.LT.AND P1, PT, R6, UR16, !P0 ;  /* 0x0000001006007c0c */ /* 0x000fe4000c721270 */
        /* <DEDUP_REMOVED lines=15> */
[----:B------:R-:W-:Y:S01]  /*24750*/  ISETP.LT.AND P1, PT, R6, UR44, !P0 ;  /* 0x0000002c06007c0c */ /* 0x000fe2000c721270 */
[----:B0-----:R-:W-:Y:S01]  /*24760*/  VIADD R12, R4, 0x37 ;  /* 0x00000037040c7836 */ /* 0x001fe20000000000 */
[----:B------:R-:W-:Y:S01]  /*24770*/  ISETP.LT.AND P0, PT, R5, UR12, !P0 ;  /* 0x0000000c05007c0c */ /* 0x000fe2000c701270 */
[----:B------:R-:W-:Y:S01]  /*24780*/  ULDC.64 UR44, c[0x0][0x228] ;  /* 0x00008a00002c7ab9 */ /* 0x000fe20000000a00 */
        /* <DEDUP_REMOVED lines=8> */
[----:B------:R-:W-:-:S11]  /*24810*/  LOP3.LUT R2, R2, 0xfffffffe, RZ, 0xc0, !PT ;  /* 0xfffffffe02027812 */ /* 0x000fd600078ec0ff */
[----:B------:R-:W-:Y:S02]  /*24820*/  @P0 LOP3.LUT R3, R3, 0x80000000, RZ, 0xfc, !PT ;  /* 0x8000000003030812 */ /* 0x000fe400078efcff */
[----:B------:R-:W-:Y:S01]  /*24830*/  ISETP.GE.AND P0, PT, R59, UR11, PT ;  /* 0x0000000b3b007c0c */ /* 0x000fe2000bf06270 */
[----:B------:R-:W-:Y:S01]  /*24840*/  ULDC.64 UR10, c[0x0][0x228] ;  /* 0x00008a00000a7ab9 */ /* 0x000fe20000000a00 */
[----:B------:R-:W-:Y:S02]  /*24850*/  @P1 LOP3.LUT R2, R2, 0x1, RZ, 0xfc, !PT ;  /* 0x0000000102021812 */ /* 0x000fe400078efcff */
        /* <DEDUP_REMOVED lines=9> */
[----:B------:R-:W-:Y:S01]  /*248f0*/  LOP3.LUT R3, R3, 0xefffffff, RZ, 0xc0, !PT ;  /* 0xefffffff03037812 */ /* 0x000fe200078ec0ff */
[----:B------:R-:W-:Y:S01]  /*24900*/  VIADD R57, R4, 0x4 ;  /* 0x0000000404397836 */ /* 0x000fe20000000000 */
[----:B------:R-:W-:Y:S01]  /*24910*/  ISETP.LT.AND P0, PT, R5, UR14, !P0 ;  /* 0x0000000e05007c0c */ /* 0x000fe2000c701270 */
[----:B------:R-:W-:Y:S01]  /*24920*/  IMAD.MOV.U32 R62, RZ, RZ, R12 ;  /* 0x000000ffff3e7224 */ /* 0x000fe200078e000c */
[----:B------:R-:W-:-:S07]  /*24930*/  ULDC UR50, c[0x0][0x22c] ;  /* 0x00008b0000327ab9 */ /* 0x000fce0000000800 */
[----:B------:R-:W-:-:S04]  /*24940*/  @P1 LOP3.LUT R3, R3, 0x10000000, RZ, 0xfc, !PT ;  /* 0x1000000003031812 */ /* 0x000fc800078efcff */
[----:B------:R-:W-:-:S04]  /*24950*/  LOP3.LUT R3, R3, 0xf7ffffff, RZ, 0xc0, !PT ;  /* 0xf7ffffff03037812 */ /* 0x000fc800078ec0ff */
[----:B------:R-:W-:Y:S02]  /*24960*/  @P0 LOP3.LUT R3, R3, 0x8000000, RZ, 0xfc, !PT ;  /* 0x0800000003030812 */ /* 0x000fe400078efcff */
[----:B------:R-:W-:Y:S01]  /*24970*/  ISETP.GE.AND P0, PT, R56, UR55, PT ;  /* 0x0000003738007c0c */ /* 0x000fe2000bf06270 */
[----:B------:R-:W-:-:S03]  /*24980*/  ULDC.64 UR54, c[0x0][0x228] ;  /* 0x00008a0000367ab9 */ /* 0x000fc60000000a00 */
[----:B------:R-:W-:Y:S01]  /*24990*/  ISETP.LT.AND P1, PT, R5, UR24, !P0 ;  /* 0x0000001805007c0c */ /* 0x000fe2000c721270 */
[----:B------:R-:W-:Y:S01]  /*249a0*/  ULDC.64 UR24, c[0x0][0x228] ;  /* 0x00008a0000187ab9 */ /* 0x000fe20000000a00 */
[----:B------:R-:W-:Y:S01]  /*249b0*/  ISETP.LT.AND P0, PT, R6, UR52, !P0 ;  /* 0x0000003406007c0c */ /* 0x000fe2000c701270 */
[----:B------:R-:W-:Y:S01]  /*249c0*/  IMAD.MOV.U32 R64, RZ, RZ, R69 ;  /* 0x000000ffff407224 */ /* 0x000fe200078e0045 */
[----:B------:R-:W-:Y:S01]  /*249d0*/  LOP3.LUT R3, R3, 0xfbffffff, RZ, 0xc0, !PT ;  /* 0xfbffffff03037812 */ /* 0x000fe200078ec0ff */
[----:B------:R-:W-:Y:S01]  /*249e0*/  VIADD R13, R4, 0x38 ;  /* 0x00000038040d7836 */ /* 0x000fe20000000000 */
[----:B------:R-:W-:-:S07]  /*249f0*/  ULDC UR52, c[0x0][0x22c] ;  /* 0x00008b0000347ab9 */ /* 0x000fce0000000800 */
        /* <DEDUP_REMOVED lines=14> */
[----:B------:R-:W-:Y:S01]  /*24ae0*/  IMAD.MOV.U32 R61, RZ, RZ, R13 ;  /* 0x000000ffff3d7224 */ /* 0x000fe200078e000d */
[----:B------:R-:W-:Y:S01]  /*24af0*/  ISETP.LT.AND P0, PT, R5, UR56, !P0 ;  /* 0x0000003805007c0c */ /* 0x000fe2000c701270 */
[----:B------:R-:W-:Y:S01]  /*24b00*/  IMAD.MOV.U32 R53, RZ, RZ, R70 ;  /* 0x000000ffff357224 */ /* 0x000fe200078e0046 */
[----:B------:R-:W-:Y:S01]  /*24b10*/  LOP3.LUT R3, R3, 0xffbfffff, RZ, 0xc0, !PT ;  /* 0xffbfffff03037812 */ /* 0x000fe200078ec0ff */
[----:B------:R-:W-:Y:S01]  /*24b20*/  IMAD.MOV.U32 R59, RZ, RZ, R72 ;  /* 0x000000ffff3b7224 */ /* 0x000fe200078e0048 */
[----:B------:R-:W-:Y:S01]  /*24b30*/  ULDC UR54, c[0x0][0x22c] ;  /* 0x00008b0000367ab9 */ /* 0x000fe20000000800 */
[----:B------:R-:W-:Y:S01]  /*24b40*/  IMAD.MOV.U32 R10, RZ, RZ, R67 ;  /* 0x000000ffff0a7224 */ /* 0x000fe200078e0043 */
[----:B------:R-:W-:-:S05]  /*24b50*/  ULDC UR56, c[0x0][0x22c] ;  /* 0x00008b0000387ab9 */ /* 0x000fca0000000800 */
[----:B------:R-:W-:-:S04]  /*24b60*/  @P1 LOP3.LUT R3, R3, 0x400000, RZ, 0xfc, !PT ;  /* 0x0040000003031812 */ /* 0x000fc800078efcff */
[----:B------:R-:W-:-:S04]  /*24b70*/  LOP3.LUT R3, R3, 0xffdfffff, RZ, 0xc0, !PT ;  /* 0xffdfffff03037812 */ /* 0x000fc800078ec0ff */
[----:B------:R-:W-:Y:S02]  /*24b80*/  @P0 LOP3.LUT R3, R3, 0x200000, RZ, 0xfc, !PT ;  /* 0x0020000003030812 */ /* 0x000fe400078efcff */
[----:B------:R-:W-:Y:S01]  /*24b90*/  ISETP.GE.AND P0, PT, R50, UR13, PT ;  /* 0x0000000d32007c0c */ /* 0x000fe2000bf06270 */
[----:B------:R-:W-:-:S03]  /*24ba0*/  ULDC.64 UR12, c[0x0][0x228] ;  /* 0x00008a00000c7ab9 */ /* 0x000fc60000000a00 */
[----:B------:R-:W-:Y:S02]  /*24bb0*/  ISETP.LT.AND P1, PT, R6, UR16, !P0 ;  /* 0x0000001006007c0c */ /* 0x000fe4000c721270 */
        /* <DEDUP_REMOVED lines=10> */
[----:B------:R-:W-:Y:S01]  /*24c60*/  ISETP.LT.AND P1, PT, R6, UR12, !P0 ;  /* 0x0000000c06007c0c */ /* 0x000fe2000c721270 */
[----:B------:R-:W-:Y:S01]  /*24c70*/  ULDC UR12, c[0x0][0x22c] ;  /* 0x00008b00000c7ab9 */ /* 0x000fe20000000800 */
[----:B------:R-:W-:Y:S02]  /*24c80*/  ISETP.LT.AND P0, PT, R5, UR24, !P0 ;  /* 0x0000001805007c0c */ /* 0x000fe4000c701270 */
[----:B------:R-:W-:-:S09]  /*24c90*/  LOP3.LUT R3, R3, 0xfff7ffff, RZ, 0xc0, !PT ;  /* 0xfff7ffff03037812 */ /* 0x000fd200078ec0ff */
[----:B------:R-:W-:-:S04]  /*24ca0*/  @P1 LOP3.LUT R3, R3, 0x80000, RZ, 0xfc, !PT ;  /* 0x0008000003031812 */ /* 0x000fc800078efcff */
[----:B------:R-:W-:-:S04]  /*24cb0*/  LOP3.LUT R3, R3, 0xfffeffff, RZ, 0xc0, !PT ;  /* 0xfffeffff03037812 */ /* 0x000fc800078ec0ff */
[----:B------:R-:W-:Y:S02]  /*24cc0*/  @P0 LOP3.LUT R3, R3, 0x10000, RZ, 0xfc, !PT ;  /* 0x0001000003030812 */ /* 0x000fe400078efcff */
[----:B------:R-:W-:Y:S01]  /*24cd0*/  ISETP.GE.AND P0, PT, R52, UR11, PT ;  /* 0x0000000b34007c0c */ /* 0x000fe2000bf06270 */
[----:B------:R-:W-:-:S03]  /*24ce0*/  ULDC UR11, c[0x0][0x22c] ;  /* 0x00008b00000b7ab9 */ /* 0x000fc60000000800 */
[----:B------:R-:W-:Y:S01]  /*24cf0*/  ISETP.LT.AND P1, PT, R6, UR40, !P0 ;  /* 0x0000002806007c0c */ /* 0x000fe2000c721270 */
[----:B------:R-:W-:Y:S01]  /*24d00*/  ULDC.64 UR40, c[0x0][0x228] ;  /* 0x00008a0000287ab9 */ /* 0x000fe20000000a00 */
[----:B------:R-:W-:-:S11]  /*24d10*/  LOP3.LUT R3, R3, 0xfffdffff, RZ, 0xc0, !PT ;  /* 0xfffdffff03037812 */ /* 0x000fd600078ec0ff */
[----:B------:R-:W-:Y:S02]  /*24d20*/  @P1 LOP3.LUT R3, R3, 0x20000, RZ, 0xfc, !PT ;  /* 0x0002000003031812 */ /* 0x000fe400078efcff */
[----:B------:R-:W-:Y:S01]  /*24d30*/  ISETP.GE.AND P1, PT, R60, UR43, PT ;  /* 0x0000002b3c007c0c */ /* 0x000fe2000bf26270 */
[----:B------:R-:W-:-:S12]  /*24d40*/  ULDC.64 UR42, c[0x0][0x228] ;  /* 0x00008a00002a7ab9 */ /* 0x000fd80000000a00 */
[----:B------:R-:W-:Y:S02]  /*24d50*/  @P1 LOP3.LUT R0, R0, 0x800, RZ, 0xfc, !PT ;  /* 0x0000080000001812 */ /* 0x000fe400078efcff */
[----:B------:R-:W-:Y:S01]  /*24d60*/  ISETP.GE.AND P1, PT, R66, UR47, PT ;  /* 0x0000002f42007c0c */ /* 0x000fe2000bf26270 */
[----:B------:R-:W-:Y:S01]  /*24d70*/  ULDC.64 UR46, c[0x0][0x228] ;  /* 0x00008a00002e7ab9 */ /* 0x000fe20000000a00 */
[----:B------:R-:W-:-:S04]  /*24d80*/  LOP3.LUT R0, R0, 0xfffffbff, RZ, 0xc0, !PT ;  /* 0xfffffbff00007812 */ /* 0x000fc800078ec0ff */
[----:B------:R-:W-:-:S04]  /*24d90*/  @P2 LOP3.LUT R0, R0, 0x400, RZ, 0xfc, !PT ;  /* 0x0000040000002812 */ /* 0x000fc800078efcff */
[----:B------:R-:W-:-:S04]  /*24da0*/  LOP3.LUT R0, R0, 0xfffffdff, RZ, 0xc0, !PT ;  /* 0xfffffdff00007812 */ /* 0x000fc800078ec0ff */
[----:B------:R-:W-:Y:S02]  /*24db0*/  @P1 LOP3.LUT R0, R0, 0x200, RZ, 0xfc, !PT ;  /* 0x0000020000001812 */ /* 0x000fe400078efcff */
[----:B------:R-:W-:Y:S02]  /*24dc0*/  ISETP.GE.AND P1, PT, R68, UR49, PT ;  /* 0x0000003144007c0c */ /* 0x000fe4000bf26270 */
[----:B------:R-:W-:Y:S02]  /*24dd0*/  LOP3.LUT R0, R0, 0xffffff7f, RZ, 0xc0, !PT ;  /* 0xffffff7f00007812 */ /* 0x000fe400078ec0ff */
[----:B------:R-:W-:Y:S02]  /*24de0*/  ISETP.GE.AND P2, PT, R170, UR57, PT ;  /* 0x00000039aa007c0c */ /* 0x000fe4000bf46270 */
[----:B------:R-:W-:Y:S01]  /*24df0*/  ISETP.LT.AND P0, PT, R5, UR14, !P0 ;  /* 0x0000000e05007c0c */ /* 0x000fe2000c701270 */
[----:B------:R-:W-:Y:S01]  /*24e00*/  VIADD R68, R4, 0x4d ;  /* 0x0000004d04447836 */ /* 0x000fe20000000000 */
[----:B------:R-:W-:Y:S01]  /*24e10*/  LOP3.LUT R3, R3, 0xffff7fff, RZ, 0xc0, !PT ;  /* 0xffff7fff03037812 */ /* 0x000fe200078ec0ff */
[----:B------:R-:W-:-:S04]  /*24e20*/  ULDC.64 UR48, c[0x0][0x228] ;  /* 0x00008a0000307ab9 */ /* 0x000fc80000000a00 */
[----:B------:R-:W-:Y:S01]  /*24e30*/  @P1 LOP3.LUT R0, R0, 0x80, RZ, 0xfc, !PT ;  /* 0x0000008000001812 */ /* 0x000fe200078efcff */
[----:B------:R-:W-:Y:S01]  /*24e40*/  VIADD R170, R4, 0x3d ;  /* 0x0000003d04aa7836 */ /* 0x000fe20000000000 */
[----:B------:R-:W-:Y:S01]  /*24e50*/  ISETP.GE.AND P1, PT, R164, UR51, PT ;  /* 0x00000033a4007c0c */ /* 0x000fe2000bf26270 */
[----:B------:R-:W-:Y:S01]  /*24e60*/  IMAD.MOV.U32 R66, RZ, RZ, R64 ;  /* 0x000000ffff427224 */ /* 0x000fe200078e0040 */
[----:B------:R-:W-:Y:S01]  /*24e70*/  LOP3.LUT R0, R0, 0xffffffbf, RZ, 0xc0, !PT ;  /* 0xffffffbf00007812 */ /* 0x000fe200078ec0ff */
[----:B------:R-:W-:Y:S01]  /*24e80*/  IMAD.MOV.U32 R164, RZ, RZ, R62 ;  /* 0x000000ffffa47224 */ /* 0x000fe200078e003e */
[----:B------:R-:W-:Y:S01]  /*24e90*/  @P0 LOP3.LUT R3, R3, 0x8000, RZ, 0xfc, !PT ;  /* 0x0000800003030812 */ /* 0x000fe200078efcff */
[----:B------:R-:W-:Y:S01]  /*24ea0*/  IMAD.MOV.U32 R60, RZ, RZ, R10 ;  /* 0x000000ffff3c7224 */ /* 0x000fe200078e000a */
[----:B------:R-:W-:Y:S01]  /*24eb0*/  ISETP.GE.AND P6, PT, R170, UR8, PT ;  /* 0x00000008aa007c0c */ /* 0x000fe2000bfc6270 */
[C---:B------:R-:W-:Y:S01]  /*24ec0*/  VIADD R28, R4.reuse, 0xc ;  /* 0x0000000c041c7836 */ /* 0x040fe20000000000 */
[----:B------:R-:W-:Y:S01]  /*24ed0*/  ULDC UR14, c[0x0][0x22c] ;  /* 0x00008b00000e7ab9 */ /* 0x000fe20000000800 */
[C---:B------:R-:W-:Y:S01]  /*24ee0*/  VIADD R29, R4.reuse, 0x34 ;  /* 0x00000034041d7836 */ /* 0x040fe20000000000 */
[----:B------:R-:W-:Y:S01]  /*24ef0*/  ULDC UR57, c[0x0][0x22c] ;  /* 0x00008b0000397ab9 */ /* 0x000fe20000000800 */
[----:B------:R-:W-:Y:S01]  /*24f00*/  VIADD R33, R4, 0x32 ;  /* 0x0000003204217836 */ /* 0x000fe20000000000 */
[----:B------:R-:W-:Y:S01]  /*24f10*/  ULDC UR51, c[0x0][0x22c] ;  /* 0x00008b0000337ab9 */ /* 0x000fe20000000800 */
[----:B------:R-:W-:-:S02]  /*24f20*/  @P1 LOP3.LUT R0, R0, 0x40, RZ, 0xfc, !PT ;  /* 0x0000004000001812 */ /* 0x000fc400078efcff */
[----:B------:R-:W-:Y:S02]  /*24f30*/  ISETP.GE.AND P1, PT, R166, UR53, PT ;  /* 0x00000035a6007c0c */ /* 0x000fe4000bf26270 */
[----:B------:R-:W-:Y:S01]  /*24f40*/  LOP3.LUT R0, R0, 0xffffffdf, RZ, 0xc0, !PT ;  /* 0xffffffdf00007812 */ /* 0x000fe200078ec0ff */
[----:B------:R-:W-:Y:S01]  /*24f50*/  VIADD R62, R4, 0x3a ;  /* 0x0000003a043e7836 */ /* 0x000fe20000000000 */
[----:B------:R-:W-:Y:S01]  /*24f60*/  ISETP.GE.AND P0, PT, R49, UR7, PT ;  /* 0x0000000731007c0c */ /* 0x000fe2000bf06270 */
[----:B------:R-:W-:Y:S01]  /*24f70*/  ULDC UR7, c[0x0][0x22c] ;  /* 0x00008b0000077ab9 */ /* 0x000fe20000000800 */
[----:B------:R-:W-:Y:S01]  /*24f80*/  LOP3.LUT R3, R3, 0xffffff7f, RZ, 0xc0, !PT ;  /* 0xffffff7f03037812 */ /* 0x000fe200078ec0ff */
[----:B------:R-:W-:Y:S01]  /*24f90*/  IMAD.MOV.U32 R64, RZ, RZ, R48 ;  /* 0x000000ffff407224 */ /* 0x000fe200078e0030 */
[----:B------:R-:W-:-:S05]  /*24fa0*/  ULDC UR53, c[0x0][0x22c] ;  /* 0x00008b0000357ab9 */ /* 0x000fca0000000800 */
[----:B------:R-:W-:Y:S02]  /*24fb0*/  @P1 LOP3.LUT R0, R0, 0x20, RZ, 0xfc, !PT ;  /* 0x0000002000001812 */ /* 0x000fe400078efcff */
[----:B------:R-:W-:Y:S02]  /*24fc0*/  ISETP.GE.AND P1, PT, R168, UR55, PT ;  /* 0x00000037a8007c0c */ /* 0x000fe4000bf26270 */
[----:B------:R-:W-:Y:S02]  /*24fd0*/  LOP3.LUT R0, R0, 0xffffffef, RZ, 0xc0, !PT ;  /* 0xffffffef00007812 */ /* 0x000fe400078ec0ff */
[----:B------:R-:W-:Y:S01]  /*24fe0*/  ISETP.GE.AND P3, PT, R62, UR11, PT ;  /* 0x0000000b3e007c0c */ /* 0x000fe2000bf66270 */
[----:B------:R-:W-:Y:S01]  /*24ff0*/  IMAD.MOV.U32 R166, RZ, RZ, R66 ;  /* 0x000000ffffa67224 */ /* 0x000fe200078e0042 */
[----:B------:R-:W-:Y:S01]  /*25000*/  ULDC UR11, c[0x0][0x22c] ;  /* 0x00008b00000b7ab9 */ /* 0x000fe20000000800 */
[----:B------:R-:W-:Y:S01]  /*25010*/  IMAD.MOV.U32 R168, RZ, RZ, R61 ;  /* 0x000000ffffa87224 */ /* 0x000fe200078e003d */
[----:B------:R-:W-:-:S05]  /*25020*/  ULDC UR55, c[0x0][0x22c] ;  /* 0x00008b0000377ab9 */ /* 0x000fca0000000800 */
[----:B------:R-:W-:Y:S02]  /*25030*/  @P1 LOP3.LUT R0, R0, 0x10, RZ, 0xfc, !PT ;  /* 0x0000001000001812 */ /* 0x000fe400078efcff */
[----:B------:R-:W-:Y:S02]  /*25040*/  ISETP.GE.AND P1, PT, R172, UR59, PT ;  /* 0x0000003bac007c0c */ /* 0x000fe4000bf26270 */
[----:B------:R-:W-:Y:S01]  /*25050*/  LOP3.LUT R0, R0, 0xfffffff7, RZ, 0xc0, !PT ;  /* 0xfffffff700007812 */ /* 0x000fe200078ec0ff */
[----:B------:R-:W-:Y:S01]  /*25060*/  VIADD R62, R4, 0x3b ;  /* 0x0000003b043e7836 */ /* 0x000fe20000000000 */
[----:B------:R-:W-:Y:S02]  /*25070*/  ULDC UR59, c[0x0][0x22c] ;  /* 0x00008b00003b7ab9 */ /* 0x000fe40000000800 */
[----:B------:R-:W-:-:S07]  /*25080*/  @P2 LOP3.LUT R0, R0, 0x8, RZ, 0xfc, !PT ;  /* 0x0000000800002812 */ /* 0x000fce00078efcff */
[----:B------:R-:W-:Y:S02]  /*25090*/  @P1 LOP3.LUT R7, R7, 0x20000, RZ, 0xfc, !PT ;  /* 0x0002000007071812 */ /* 0x000fe400078efcff */
[----:B------:R-:W-:Y:S01]  /*250a0*/  ISETP.GE.AND P1, PT, R191, UR25, PT ;  /* 0x00000019bf007c0c */ /* 0x000fe2000bf26270 */
[----:B------:R-:W-:Y:S01]  /*250b0*/  ULDC.64 UR24, c[0x0][0x228] ;  /* 0x00008a0000187ab9 */ /* 0x000fe20000000a00 */
[----:B------:R-:W-:Y:S01]  /*250c0*/  ISETP.GE.AND P2, PT, R174, UR17, PT ;  /* 0x00000011ae007c0c */ /* 0x000fe2000bf46270 */
[----:B------:R-:W-:Y:S01]  /*250d0*/  ULDC.64 UR16, c[0x0][0x228] ;  /* 0x00008a0000107ab9 */ /* 0x000fe20000000a00 */
[----:B------:R-:W-:Y:S02]  /*250e0*/  LOP3.LUT R0, R0, 0xfffffffe, RZ, 0xc0, !PT ;  /* 0xfffffffe00007812 */ /* 0x000fe400078ec0ff */
[----:B------:R-:W-:-:S07]  /*250f0*/  LOP3.LUT R7, R7, 0xfffbffff, RZ, 0xc0, !PT ;  /* 0xfffbffff07077812 */ /* 0x000fce00078ec0ff */
[----:B------:R-:W-:Y:S02]  /*25100*/  @P1 LOP3.LUT R0, R0, 0x1, RZ, 0xfc, !PT ;  /* 0x0000000100001812 */ /* 0x000fe400078efcff */
[----:B------:R-:W-:Y:S02]  /*25110*/  ISETP.GE.AND P1, PT, R57, UR13, PT ;  /* 0x0000000d39007c0c */ /* 0x000fe4000bf26270 */
[----:B------:R-:W-:Y:S02]  /*25120*/  @P2 LOP3.LUT R7, R7, 0x40000, RZ, 0xfc, !PT ;  /* 0x0004000007072812 */ /* 0x000fe400078efcff */
[----:B------:R-:W-:Y:S01]  /*25130*/  ISETP.GE.AND P2, PT, R58, UR15, PT ;  /* 0x0000000f3a007c0c */ /* 0x000fe2000bf46270 */
[----:B------:R-:W-:Y:S01]  /*25140*/  IMAD.MOV.U32 R172, RZ, RZ, R64 ;  /* 0x000000ffffac7224 */ /* 0x000fe200078e0040 */
[----:B------:R-:W-:Y:S01]  /*25150*/  LOP3.LUT R7, R7, 0xfff7ffff, RZ, 0xc0, !PT ;  /* 0xfff7ffff07077812 */ /* 0x000fe200078ec0ff */
[----:B------:R-:W-:Y:S01]  /*25160*/  IMAD.MOV.U32 R170, RZ, RZ, R166 ;  /* 0x000000ffffaa7224 */ /* 0x000fe200078e00a6 */
[----:B------:R-:W-:Y:S01]  /*25170*/  ISETP.GE.AND P4, PT, R62, UR7, PT ;  /* 0x000000073e007c0c */ /* 0x000fe2000bf86270 */
[----:B------:R-:W-:Y:S01]  /*25180*/  IMAD.MOV.U32 R66, RZ, RZ, R60 ;  /* 0x000000ffff427224 */ /* 0x000fe200078e003c */
[----:B------:R-:W-:-:S03]  /*25190*/  ULDC UR15, c[0x0][0x22c] ;  /* 0x00008b00000f7ab9 */ /* 0x000fc60000000800 */
[----:B------:R-:W-:Y:S01]  /*251a0*/  @P1 LOP3.LUT R7, R7, 0x80000, RZ, 0xfc, !PT ;  /* 0x0008000007071812 */ /* 0x000fe200078efcff */
[----:B------:R-:W-:Y:S01]  /*251b0*/  VIADD R62, R4, 0x3c ;  /* 0x0000003c043e7836 */ /* 0x000fe20000000000 */
[----:B------:R-:W-:Y:S02]  /*251c0*/  ULDC UR7, c[0x0][0x22c] ;  /* 0x00008b0000077ab9 */ /* 0x000fe40000000800 */
[----:B------:R-:W-:-:S04]  /*251d0*/  LOP3.LUT R7, R7, 0xffefffff, RZ, 0xc0, !PT ;  /* 0xffefffff07077812 */ /* 0x000fc800078ec0ff */
[----:B------:R-:W-:Y:S02]  /*251e0*/  @P2 LOP3.LUT R7, R7, 0x100000, RZ, 0xfc, !PT ;  /* 0x0010000007072812 */ /* 0x000fe400078efcff */
[----:B------:R-:W-:Y:S02]  /*251f0*/  LOP3.LUT P2, RZ, R0, 0x10, RZ, 0xc0, !PT ;  /* 0x0000001000ff7812 */ /* 0x000fe4000784c0ff */
[----:B------:R-:W-:Y:S02]  /*25200*/  LOP3.LUT R7, R7, 0xfdffffff, RZ, 0xc0, !PT ;  /* 0xfdffffff07077812 */ /* 0x000fe400078ec0ff */
[----:B------:R-:W-:-:S09]  /*25210*/  ISETP.GE.AND P1, PT, R68, UR17, PT ;  /* 0x0000001144007c0c */ /* 0x000fd2000bf26270 */
[----:B------:R-:W-:Y:S02]  /*25220*/  @P2 LOP3.LUT R7, R7, 0x2000000, RZ, 0xfc, !PT ;  /* 0x0200000007072812 */ /* 0x000fe400078efcff */
[----:B------:R-:W-:Y:S02]  /*25230*/  LOP3.LUT R0, R0, 0xfffffeff, RZ, 0xc0, !PT ;  /* 0xfffffeff00007812 */ /* 0x000fe400078ec0ff */
[----:B------:R-:W-:Y:S01]  /*25240*/  ISETP.GE.AND P5, PT, R62, UR12, PT ;  /* 0x0000000c3e007c0c */ /* 0x000fe2000bfa6270 */
[----:B------:R-:W-:Y:S01]  /*25250*/  ULDC.64 UR12, c[0x0][0x228] ;  /* 0x00008a00000c7ab9 */ /* 0x000fe20000000a00 */
[----:B------:R-:W-:Y:S01]  /*25260*/  ISETP.GE.AND P2, PT, R4, UR9, PT ;  /* 0x0000000904007c0c */ /* 0x000fe2000bf46270 */
[----:B------:R-:W-:Y:S01]  /*25270*/  ULDC.64 UR8, c[0x0][0x228] ;  /* 0x00008a0000087ab9 */ /* 0x000fe20000000a00 */
[----:B------:R-:W-:Y:S01]  /*25280*/  LOP3.LUT R7, R7, 0xffdfffff, RZ, 0xc0, !PT ;  /* 0xffdfffff07077812 */ /* 0x000fe200078ec0ff */
[----:B------:R-:W-:Y:S01]  /*25290*/  IMAD.MOV.U32 R166, RZ, RZ, R63 ;  /* 0x000000ffffa67224 */ /* 0x000fe200078e003f */
[----:B------:R-:W-:Y:S01]  /*252a0*/  ISETP.LT.AND P2, PT, R6, UR40, !P2 ;  /* 0x0000002806007c0c */ /* 0x000fe2000d741270 */
[----:B------:R-:W-:Y:S01]  /*252b0*/  IMAD.MOV.U32 R68, RZ, RZ, R59 ;  /* 0x000000ffff447224 */ /* 0x000fe200078e003b */
[----:B------:R-:W-:Y:S01]  /*252c0*/  @P3 LOP3.LUT R7, R7, 0x200000, RZ, 0xfc, !PT ;  /* 0x0020000007073812 */ /* 0x000fe200078efcff */
[----:B------:R-:W-:Y:S01]  /*252d0*/  VIADD R34, R4, 0xf ;  /* 0x0000000f04227836 */ /* 0x000fe20000000000 */
[----:B------:R-:W-:Y:S01]  /*252e0*/  @P1 LOP3.LUT R0, R0, 0x100, RZ, 0xfc, !PT ;  /* 0x0000010000001812 */ /* 0x000fe200078efcff */
[C---:B------:R-:W-:Y:S01]  /*252f0*/  VIADD R19, R4.reuse, 0x31 ;  /* 0x0000003104137836 */ /* 0x040fe20000000000 */
[----:B------:R-:W-:Y:S01]  /*25300*/  LOP3.LUT R7, R7, 0xffbfffff, RZ, 0xc0, !PT ;  /* 0xffbfffff07077812 */ /* 0x000fe200078ec0ff */
[----:B------:R-:W-:Y:S01]  /*25310*/  VIADD R35, R4, 0x10 ;  /* 0x0000001004237836 */ /* 0x000fe20000000000 */
[----:B------:R-:W-:Y:S01]  /*25320*/  ISETP.LT.AND P3, PT, R6, UR44, !P0 ;  /* 0x0000002c06007c0c */ /* 0x000fe2000c761270 */
[C---:B------:R-:W-:Y:S01]  /*25330*/  VIADD R36, R4.reuse, 0x30 ;  /* 0x0000003004247836 */ /* 0x040fe20000000000 */
[----:B------:R-:W-:Y:S01]  /*25340*/  @P4 LOP3.LUT R7, R7, 0x400000, RZ, 0xfc, !PT ;  /* 0x0040000007074812 */ /* 0x000fe200078efcff */
[----:B------:R-:W-:Y:S01]  /*25350*/  VIADD R37, R4, 0x11 ;  /* 0x0000001104257836 */ /* 0x000fe20000000000 */
[----:B------:R-:W-:Y:S01]  /*25360*/  LOP3.LUT P4, RZ, R0, 0x200, RZ, 0xc0, !PT ;  /* 0x0000020000ff7812 */ /* 0x000fe2000788c0ff */
[C---:B------:R-:W-:Y:S01]  /*25370*/  VIADD R38, R4.reuse, 0x2f ;  /* 0x0000002f04267836 */ /* 0x040fe20000000000 */
[----:B------:R-:W-:Y:S01]  /*25380*/  @P2 LOP3.LUT R3, R3, 0x80, RZ, 0xfc, !PT ;  /* 0x0000008003032812 */ /* 0x000fe200078efcff */
[C---:B------:R-:W-:Y:S01]  /*25390*/  VIADD R39, R4.reuse, 0x12 ;  /* 0x0000001204277836 */ /* 0x040fe20000000000 */
[----:B------:R-:W-:Y:S01]  /*253a0*/  ISETP.LT.AND P2, PT, R5, UR42, !P0 ;  /* 0x0000002a05007c0c */ /* 0x000fe2000c741270 */
[C---:B------:R-:W-:Y:S01]  /*253b0*/  VIADD R40, R4.reuse, 0x2e ;  /* 0x0000002e04287836 */ /* 0x040fe20000000000 */
[----:B------:R-:W-:Y:S01]  /*253c0*/  LOP3.LUT R3, R3, 0xfffffeff, RZ, 0xc0, !PT ;  /* 0xfffffeff03037812 */ /* 0x000fe200078ec0ff */
[C---:B------:R-:W-:Y:S01]  /*253d0*/  VIADD R41, R4.reuse, 0x13 ;  /* 0x0000001304297836 */ /* 0x040fe20000000000 */
[----:B------:R-:W-:Y:S01]  /*253e0*/  LOP3.LUT R7, R7, 0xfeffffff, RZ, 0xc0, !PT ;  /* 0xfeffffff07077812 */ /* 0x000fe200078ec0ff */
[C---:B------:R-:W-:Y:S01]  /*253f0*/  VIADD R42, R4.reuse, 0x2d ;  /* 0x0000002d042a7836 */ /* 0x040fe20000000000 */
[----:B------:R-:W-:Y:S01]  /*25400*/  @P3 LOP3.LUT R3, R3, 0x100, RZ, 0xfc, !PT ;  /* 0x0000010003033812 */ /* 0x000fe200078efcff */
[----:B------:R-:W-:Y:S01]  /*25410*/  VIADD R43, R4, 0x14 ;  /* 0x00000014042b7836 */ /* 0x000fe20000000000 */
[----:B------:R-:W-:Y:S01]  /*25420*/  LOP3.LUT P1, RZ, R0, 0x800, RZ, 0xc0, !PT ;  /* 0x0000080000ff7812 */ /* 0x000fe2000782c0ff */
[C---:B------:R-:W-:Y:S01]  /*25430*/  VIADD R44, R4.reuse, 0x2c ;  /* 0x0000002c042c7836 */ /* 0x040fe20000000000 */
[----:B------:R-:W-:Y:S01]  /*25440*/  @P4 LOP3.LUT R7, R7, 0x1000000, RZ, 0xfc, !PT ;  /* 0x0100000007074812 */ /* 0x000fe200078efcff */
[C---:B------:R-:W-:Y:S01]  /*25450*/  VIADD R45, R4.reuse, 0x15 ;  /* 0x00000015042d7836 */ /* 0x040fe20000000000 */
[----:B------:R-:W-:Y:S01]  /*25460*/  LOP3.LUT R3, R3, 0xffffffdf, RZ, 0xc0, !PT ;  /* 0xffffffdf03037812 */ /* 0x000fe200078ec0ff */
[----:B------:R-:W-:Y:S01]  /*25470*/  VIADD R46, R4, 0x2b ;  /* 0x0000002b042e7836 */ /* 0x000fe20000000000 */
[----:B------:R-:W-:Y:S01]  /*25480*/  LOP3.LUT P4, RZ, R0, 0x8, RZ, 0xc0, !PT ;  /* 0x0000000800ff7812 */ /* 0x000fe2000788c0ff */
[C---:B------:R-:W-:Y:S01]  /*25490*/  VIADD R47, R4.reuse, 0x16 ;  /* 0x00000016042f7836 */ /* 0x040fe20000000000 */
[----:B------:R-:W-:Y:S01]  /*254a0*/  @P2 LOP3.LUT R3, R3, 0x20, RZ, 0xfc, !PT ;  /* 0x0000002003032812 */ /* 0x000fe200078efcff */
[----:B------:R-:W-:Y:S01]  /*254b0*/  VIADD R176, R4, 0x2a ;  /* 0x0000002a04b07836 */ /* 0x000fe20000000000 */
[----:B------:R-:W-:Y:S01]  /*254c0*/  ISETP.LT.AND P2, PT, R6, UR8, !P4 ;  /* 0x0000000806007c0c */ /* 0x000fe2000e741270 */
[----:B------:R-:W-:Y:S01]  /*254d0*/  ULDC UR17, c[0x0][0x22c] ;  /* 0x00008b0000117ab9 */ /* 0x000fe20000000800 */
[----:B------:R-:W-:Y:S01]  /*254e0*/  ISETP.LT.AND P4, PT, R5, UR12, !P4 ;  /* 0x0000000c05007c0c */ /* 0x000fe2000e781270 */
[C---:B------:R-:W-:Y:S01]  /*254f0*/  VIADD R177, R4.reuse, 0x17 ;  /* 0x0000001704b17836 */ /* 0x040fe20000000000 */
[----:B------:R-:W-:Y:S01]  /*25500*/  LOP3.LUT R3, R3, 0xffffffbf, RZ, 0xc0, !PT ;  /* 0xffffffbf03037812 */ /* 0x000fe200078ec0ff */
[C---:B------:R-:W-:Y:S01]  /*25510*/  VIADD R190, R4.reuse, 0x29 ;  /* 0x0000002904be7836 */ /* 0x040fe20000000000 */
[----:B------:R-:W-:Y:S01]  /*25520*/  LOP3.LUT R7, R7, 0xff7fffff, RZ, 0xc0, !PT ;  /* 0xff7fffff07077812 */ /* 0x000fe200078ec0ff */
[----:B------:R-:W-:Y:S01]  /*25530*/  VIADD R178, R4, 0x18 ;  /* 0x0000001804b27836 */ /* 0x000fe20000000000 */
[----:B------:R-:W-:Y:S01]  /*25540*/  LOP3.LUT P0, RZ, R0, 0x100, RZ, 0xc0, !PT ;  /* 0x0000010000ff7812 */ /* 0x000fe2000780c0ff */
[C---:B------:R-:W-:Y:S01]  /*25550*/  VIADD R179, R4.reuse, 0x28 ;  /* 0x0000002804b37836 */ /* 0x040fe20000000000 */
[----:B------:R-:W-:Y:S01]  /*25560*/  @P5 LOP3.LUT R7, R7, 0x800000, RZ, 0xfc, !PT ;  /* 0x0080000007075812 */ /* 0x000fe200078efcff */
[----:B------:R-:W-:Y:S01]  /*25570*/  VIADD R180, R4, 0x19 ;  /* 0x0000001904b47836 */ /* 0x000fe20000000000 */
[----:B------:R-:W-:Y:S01]  /*25580*/  LOP3.LUT P3, RZ, R0, 0x80, RZ, 0xc0, !PT ;  /* 0x0000008000ff7812 */ /* 0x000fe2000786c0ff */
[C---:B------:R-:W-:Y:S01]  /*25590*/  VIADD R181, R4.reuse, 0x27 ;  /* 0x0000002704b57836 */ /* 0x040fe20000000000 */
[----:B------:R-:W-:Y:S01]  /*255a0*/  @P2 LOP3.LUT R3, R3, 0x40, RZ, 0xfc, !PT ;  /* 0x0000004003032812 */ /* 0x000fe200078efcff */
[C---:B------:R-:W-:Y:S01]  /*255b0*/  VIADD R182, R4.reuse, 0x1a ;  /* 0x0000001a04b67836 */ /* 0x040fe20000000000 */
[----:B------:R-:W-:Y:S01]  /*255c0*/  LOP3.LUT P2, RZ, R7, 0x2000000, RZ, 0xc0, !PT ;  /* 0x0200000007ff7812 */ /* 0x000fe2000784c0ff */
[C---:B------:R-:W-:Y:S01]  /*255d0*/  VIADD R183, R4.reuse, 0x26 ;  /* 0x0000002604b77836 */ /* 0x040fe20000000000 */
[----:B------:R-:W-:Y:S01]  /*255e0*/  LOP3.LUT R3, R3, 0xfffffff7, RZ, 0xc0, !PT ;  /* 0xfffffff703037812 */ /* 0x000fe200078ec0ff */
[C---:B------:R-:W-:Y:S01]  /*255f0*/  VIADD R184, R4.reuse, 0x1b ;  /* 0x0000001b04b87836 */ /* 0x040fe20000000000 */
[----:B------:R-:W-:Y:S01]  /*25600*/  ULDC UR8, c[0x0][0x22c] ;  /* 0x00008b0000087ab9 */ /* 0x000fe20000000800 */
[C---:B------:R-:W-:Y:S01]  /*25610*/  VIADD R185, R4.reuse, 0x25 ;  /* 0x0000002504b97836 */ /* 0x040fe20000000000 */
[----:B------:R-:W-:Y:S01]  /*25620*/  @P4 LOP3.LUT R3, R3, 0x8, RZ, 0xfc, !PT ;  /* 0x0000000803034812 */ /* 0x000fe200078efcff */
[----:B------:R-:W-:Y:S01]  /*25630*/  VIADD R186, R4, 0x1c ;  /* 0x0000001c04ba7836 */ /* 0x000fe20000000000 */
[----:B------:R-:W-:Y:S01]  /*25640*/  ISETP.LT.AND P4, PT, R6, UR46, !P2 ;  /* 0x0000002e06007c0c */ /* 0x000fe2000d781270 */
[C---:B------:R-:W-:Y:S01]  /*25650*/  VIADD R187, R4.reuse, 0x24 ;  /* 0x0000002404bb7836 */ /* 0x040fe20000000000 */
[----:B------:R-:W-:Y:S01]  /*25660*/  LOP3.LUT R3, R3, 0xffffffef, RZ, 0xc0, !PT ;  /* 0xffffffef03037812 */ /* 0x000fe200078ec0ff */
[----:B------:R-:W-:Y:S01]  /*25670*/  VIADD R188, R4, 0x1d ;  /* 0x0000001d04bc7836 */ /* 0x000fe20000000000 */
[----:B------:R-:W-:Y:S01]  /*25680*/  LOP3.LUT P5, RZ, R0, 0x400, RZ, 0xc0, !PT ;  /* 0x0000040000ff7812 */ /* 0x000fe200078ac0ff */
[C---:B------:R-:W-:Y:S01]  /*25690*/  VIADD R189, R4.reuse, 0x23 ;  /* 0x0000002304bd7836 */ /* 0x040fe20000000000 */
[----:B------:R-:W-:Y:S01]  /*256a0*/  ULDC UR12, c[0x0][0x22c] ;  /* 0x00008b00000c7ab9 */ /* 0x000fe20000000800 */
[C---:B------:R-:W-:Y:S01]  /*256b0*/  VIADD R192, R4.reuse, 0x1e ;  /* 0x0000001e04c07836 */ /* 0x040fe20000000000 */
[----:B------:R-:W-:Y:S01]  /*256c0*/  ULDC UR44, c[0x0][0x22c] ;  /* 0x00008b00002c7ab9 */ /* 0x000fe20000000800 */
[C---:B------:R-:W-:Y:S01]  /*256d0*/  VIADD R193, R4.reuse, 0x22 ;  /* 0x0000002204c17836 */ /* 0x040fe20000000000 */
[----:B------:R-:W-:Y:S01]  /*256e0*/  ULDC UR46, c[0x0][0x22c] ;  /* 0x00008b00002e7ab9 */ /* 0x000fe20000000800 */
[C---:B------:R-:W-:Y:S01]  /*256f0*/  VIADD R194, R4.reuse, 0x1f ;  /* 0x0000001f04c27836 */ /* 0x040fe20000000000 */
[----:B------:R-:W-:Y:S01]  /*25700*/  ULDC UR42, c[0x0][0x22c] ;  /* 0x00008b00002a7ab9 */ /* 0x000fe20000000800 */
[----:B------:R-:W-:Y:S01]  /*25710*/  @P4 LOP3.LUT R3, R3, 0x10, RZ, 0xfc, !PT ;  /* 0x0000001003034812 */ /* 0x000fe200078efcff */
[C---:B------:R-:W-:Y:S01]  /*25720*/  VIADD R16, R4.reuse, 0x21 ;  /* 0x0000002104107836 */ /* 0x040fe20000000000 */
[----:B------:R-:W-:Y:S01]  /*25730*/  ISETP.LT.AND P4, PT, R5, UR48, !P2 ;  /* 0x0000003005007c0c */ /* 0x000fe2000d781270 */
[C---:B------:R-:W-:Y:S01]  /*25740*/  VIADD R195, R4.reuse, 0x20 ;  /* 0x0000002004c37836 */ /* 0x040fe20000000000 */
[----:B------:R-:W-:Y:S01]  /*25750*/  LOP3.LUT R3, R3, 0xfffffffd, RZ, 0xc0, !PT ;  /* 0xfffffffd03037812 */ /* 0x000fe200078ec0ff */
[C---:B------:R-:W-:Y:S01]  /*25760*/  VIADD R196, R4.reuse, 0x59 ;  /* 0x0000005904c47836 */ /* 0x040fe20000000000 */
[----:B------:R-:W-:Y:S01]  /*25770*/  ULDC UR48, c[0x0][0x22c] ;  /* 0x00008b0000307ab9 */ /* 0x000fe20000000800 */
[----:B------:R-:W-:Y:S01]  /*25780*/  VIADD R197, R4, 0x5a ;  /* 0x0000005a04c57836 */ /* 0x000fe20000000000 */
[----:B------:R-:W-:-:S07]  /*25790*/  ULDC UR40, c[0x0][0x22c] ;  /* 0x00008b0000287ab9 */ /* 0x000fce0000000800 */
[----:B------:R-:W-:Y:S02]  /*257a0*/  @P4 LOP3.LUT R3, R3, 0x2, RZ, 0xfc, !PT ;  /* 0x0000000203034812 */ /* 0x000fe400078efcff */
[----:B------:R-:W-:Y:S01]  /*257b0*/  ISETP.LT.AND P4, PT, R6, UR16, !P1 ;  /* 0x0000001006007c0c */ /* 0x000fe2000cf81270 */
[----:B------:R-:W-:Y:S01]  /*257c0*/  ULDC UR16, c[0x0][0x22c] ;  /* 0x00008b0000107ab9 */ /* 0x000fe20000000800 */
[----:B------:R-:W-:-:S11]  /*257d0*/  LOP3.LUT R3, R3, 0xfffffffb, RZ, 0xc0, !PT ;  /* 0xfffffffb03037812 */ /* 0x000fd600078ec0ff */
[----:B------:R-:W-:Y:S02]  /*257e0*/  @P4 LOP3.LUT R3, R3, 0x4, RZ, 0xfc, !PT ;  /* 0x0000000403034812 */ /* 0x000fe400078efcff */
[----:B------:R-:W-:Y:S01]  /*257f0*/  ISETP.LT.AND P4, PT, R5, UR60, !P1 ;  /* 0x0000003c05007c0c */ /* 0x000fe2000cf81270 */
[----:B------:R-:W-:Y:S01]  /*25800*/  ULDC UR60, c[0x0][0x22c] ;  /* 0x00008b00003c7ab9 */ /* 0x000fe20000000800 */
[----:B------:R-:W-:-:S11]  /*25810*/  LOP3.LUT R3, R3, 0xfffffffe, RZ, 0xc0, !PT ;  /* 0xfffffffe03037812 */ /* 0x000fd600078ec0ff */
[----:B------:R-:W-:Y:S02]  /*25820*/  @P4 LOP3.LUT R3, R3, 0x1, RZ, 0xfc, !PT ;  /* 0x0000000103034812 */ /* 0x000fe400078efcff */
[----:B------:R-:W-:Y:S01]  /*25830*/  ISETP.LT.AND P4, PT, R6, UR6, !P5 ;  /* 0x0000000606007c0c */ /* 0x000fe2000ef81270 */
[----:B------:R-:W-:Y:S01]  /*25840*/  ULDC UR6, c[0x0][0x22c] ;  /* 0x00008b0000067ab9 */ /* 0x000fe20000000800 */
[----:B------:R-:W-:Y:S01]  /*25850*/  ISETP.LT.AND P5, PT, R5, UR5, !P5 ;  /* 0x0000000505007c0c */ /* 0x000fe2000efa1270 */
[----:B------:R-:W-:-:S10]  /*25860*/  ULDC UR5, c[0x0][0x228] ;  /* 0x00008a0000057ab9 */ /* 0x000fd40000000800 */
[----:B------:R-:W-:Y:S02]  /*25870*/  @P4 LOP3.LUT R17, R17, 0x80000000, RZ, 0xfc, !PT ;  /* 0x8000000011114812 */ /* 0x000fe400078efcff */
[----:B------:R-:W-:Y:S02]  /*25880*/  LOP3.LUT P4, RZ, R7, 0x1000000, RZ, 0xc0, !PT ;  /* 0x0100000007ff7812 */ /* 0x000fe4000788c0ff */
[----:B------:R-:W-:-:S04]  /*25890*/  LOP3.LUT R17, R17, 0xbfffffff, RZ, 0xc0, !PT ;  /* 0xbfffffff11117812 */ /* 0x000fc800078ec0ff */
[----:B------:R-:W-:Y:S02]  /*258a0*/  @P5 LOP3.LUT R17, R17, 0x40000000, RZ, 0xfc, !PT ;  /* 0x4000000011115812 */ /* 0x000fe400078efcff */
[----:B------:R-:W-:Y:S01]  /*258b0*/  ISETP.LT.AND P5, PT, R6, UR26, !P4 ;  /* 0x0000001a06007c0c */ /* 0x000fe2000e7a1270 */
[----:B------:R-:W-:Y:S01]  /*258c0*/  ULDC UR26, c[0x0][0x228] ;  /* 0x00008a00001a7ab9 */ /* 0x000fe20000000800 */
[----:B------:R-:W-:Y:S01]  /*258d0*/  ISETP.LT.AND P4, PT, R5, UR18, !P4 ;  /* 0x0000001205007c0c */ /* 0x000fe2000e781270 */
[----:B------:R-:W-:Y:S01]  /*258e0*/  ULDC UR18, c[0x0][0x228] ;  /* 0x00008a0000127ab9 */ /* 0x000fe20000000800 */
[----:B------:R-:W-:-:S09]  /*258f0*/  LOP3.LUT R17, R17, 0xdfffffff, RZ, 0xc0, !PT ;  /* 0xdfffffff11117812 */ /* 0x000fd200078ec0ff */
[----:B------:R-:W-:-:S04]  /*25900*/  @P5 LOP3.LUT R17, R17, 0x20000000, RZ, 0xfc, !PT ;  /* 0x2000000011115812 */ /* 0x000fc800078efcff */
        /* <DEDUP_REMOVED lines=14> */
[----:B------:R-:W-:Y:S02]  /*259f0*/  LOP3.LUT R17, R17, 0xfdffffff, RZ, 0xc0, !PT ;  /* 0xfdffffff11117812 */ /* 0x000fe400078ec0ff */
[----:B------:R-:W-:-:S07]  /*25a00*/  LOP3.LUT P2, RZ, R0, 0x40, RZ, 0xc0, !PT ;  /* 0x0000004000ff7812 */ /* 0x000fce000784c0ff */
        /* <DEDUP_REMOVED lines=40> */
[----:B------:R-:W-:-:S11]  /*25c90*/  LOP3.LUT R17, R17, 0xffff7fff, RZ, 0xc0, !PT ;  /* 0xffff7fff11117812 */ /* 0x000fd600078ec0ff */
[----:B------:R-:W-:Y:S02]  /*25ca0*/  @P6 LOP3.LUT R17, R17, 0x8000, RZ, 0xfc, !PT ;  /* 0x0000800011116812 */ /* 0x000fe400078efcff */
[----:B------:R-:W-:Y:S01]  /*25cb0*/  ISETP.LT.AND P6, PT, R6, UR24, !P1 ;  /* 0x0000001806007c0c */ /* 0x000fe2000cfc1270 */
[----:B------:R-:W-:Y:S01]  /*25cc0*/  ULDC UR24, c[0x0][0x228] ;  /* 0x00008a0000187ab9 */ /* 0x000fe20000000800 */
[----:B------:R-:W-:Y:S02]  /*25cd0*/  LOP3.LUT R17, R17, 0xffffbfff, RZ, 0xc0, !PT ;  /* 0xffffbfff11117812 */ /* 0x000fe400078ec0ff */
[----:B------:R-:W-:-:S09]  /*25ce0*/  LOP3.LUT P5, RZ, R7, 0x800000, RZ, 0xc0, !PT ;  /* 0x0080000007ff7812 */ /* 0x000fd200078ac0ff */
        /* <DEDUP_REMOVED lines=16> */
[----:B------:R-:W-:Y:S02]  /*25df0*/  @P5 LOP3.LUT R17, R17, 0x1000, RZ, 0xfc, !PT ;  /* 0x0000100011115812 */ /* 0x000fe400078efcff */
[----:B------:R-:W-:Y:S01]  /*25e00*/  ISETP.LT.AND P5, PT, R6, UR5, !P4 ;  /* 0x0000000506007c0c */ /* 0x000fe2000e7a1270 */
[----:B------:R-:W-:Y:S01]  /*25e10*/  ULDC UR5, c[0x0][0x228] ;  /* 0x00008a0000057ab9 */ /* 0x000fe20000000800 */
[----:B------:R-:W-:-:S04]  /*25e20*/  LOP3.LUT R17, R17, 0xfffffdff, RZ, 0xc0, !PT ;  /* 0xfffffdff11117812 */ /* 0x000fc800078ec0ff */
[----:B------:R-:W-:Y:S02]  /*25e30*/  @P0 LOP3.LUT R17, R17, 0x200, RZ, 0xfc, !PT ;  /* 0x0000020011110812 */ /* 0x000fe400078efcff */
[----:B------:R-:W-:Y:S01]  /*25e40*/  ISETP.LT.AND P0, PT, R5, UR24, !P4 ;  /* 0x0000001805007c0c */ /* 0x000fe2000e701270 */
[----:B------:R-:W-:Y:S01]  /*25e50*/  ULDC UR24, c[0x0][0x228] ;  /* 0x00008a0000187ab9 */ /* 0x000fe20000000800 */
[----:B------:R-:W-:Y:S02]  /*25e60*/  LOP3.LUT R17, R17, 0xfffffbff, RZ, 0xc0, !PT ;  /* 0xfffffbff11117812 */ /* 0x000fe400078ec0ff */
[----:B------:R-:W-:Y:S02]  /*25e70*/  LOP3.LUT P2, RZ, R7, 0x40000, RZ, 0xc0, !PT ;  /* 0x0004000007ff7812 */ /* 0x000fe4000784c0ff */
[----:B------:R-:W-:Y:S02]  /*25e80*/  @P5 LOP3.LUT R17, R17, 0x400, RZ, 0xfc, !PT ;  /* 0x0000040011115812 */ /* 0x000fe400078efcff */
[----:B------:R-:W-:Y:S01]  /*25e90*/  ISETP.LT.AND P4, PT, R5, UR5, !P2 ;  /* 0x0000000505007c0c */ /* 0x000fe2000d781270 */
[----:B------:R-:W-:Y:S01]  /*25ea0*/  ULDC UR5, c[0x0][0x228] ;  /* 0x00008a0000057ab9 */ /* 0x000fe20000000800 */
[----:B------:R-:W-:-:S04]  /*25eb0*/  LOP3.LUT R17, R17, 0xfffffeff, RZ, 0xc0, !PT ;  /* 0xfffffeff11117812 */ /* 0x000fc800078ec0ff */
[----:B------:R-:W-:Y:S02]  /*25ec0*/  @P0 LOP3.LUT R17, R17, 0x100, RZ, 0xfc, !PT ;  /* 0x0000010011110812 */ /* 0x000fe400078efcff */
[C---:B------:R-:W-:Y:S01]  /*25ed0*/  ISETP.LT.AND P0, PT, R6.reuse, UR24, !P2 ;  /* 0x0000001806007c0c */ /* 0x040fe2000d701270 */
        /* <DEDUP_REMOVED lines=19> */
[----:B------:R-:W-:-:S04]  /*26010*/  LOP3.LUT R17, R17, 0xffffffef, RZ, 0xc0, !PT ;  /* 0xffffffef11117812 */ /* 0x000fc800078ec0ff */
[----:B------:R-:W-:-:S04]  /*26020*/  @P2 LOP3.LUT R17, R17, 0x10, RZ, 0xfc, !PT ;  /* 0x0000001011112812 */ /* 0x000fc800078efcff */
[----:B------:R-:W-:-:S04]  /*26030*/  LOP3.LUT R17, R17, 0xfffffffd, RZ, 0xc0, !PT ;  /* 0xfffffffd11117812 */ /* 0x000fc800078ec0ff */
[----:B------:R-:W-:Y:S02]  /*26040*/  @P0 LOP3.LUT R17, R17, 0x2, RZ, 0xfc, !PT ;  /* 0x0000000211110812 */ /* 0x000fe400078efcff */
[----:B------:R-:W-:Y:S01]  /*26050*/  ISETP.GE.AND P0, PT, R172, UR5, PT ;  /* 0x00000005ac007c0c */ /* 0x000fe2000bf06270 */
[----:B------:R-:W-:-:S03]  /*26060*/  ULDC UR5, c[0x0][0x22c] ;  /* 0x00008b0000057ab9 */ /* 0x000fc60000000800 */
        /* <DEDUP_REMOVED lines=8> */
[----:B------:R-:W-:Y:S01]  /*260f0*/  ISETP.GE.AND P0, PT, R170, UR47, PT ;  /* 0x0000002faa007c0c */ /* 0x000fe2000bf06270 */
[----:B------:R-:W-:Y:S01]  /*26100*/  VIADD R198, R4, 0x5b ;  /* 0x0000005b04c67836 */ /* 0x000fe20000000000 */
[----:B------:R-:W-:Y:S02]  /*26110*/  ULDC UR47, c[0x0][0x22c] ;  /* 0x00008b00002f7ab9 */ /* 0x000fe40000000800 */
[----:B------:R-:W-:Y:S01]  /*26120*/  ISETP.LT.AND P1, PT, R5, UR24, !P0 ;  /* 0x0000001805007c0c */ /* 0x000fe2000c721270 */
[----:B------:R-:W-:Y:S01]  /*26130*/  ULDC UR24, c[0x0][0x22c] ;  /* 0x00008b0000187ab9 */ /* 0x000fe20000000800 */
[----:B------:R-:W-:Y:S01]  /*26140*/  ISETP.LT.AND P0, PT, R6, UR32, !P0 ;  /* 0x0000002006007c0c */ /* 0x000fe2000c701270 */
[----:B------:R-:W-:-:S10]  /*26150*/  ULDC UR32, c[0x0][0x228] ;  /* 0x00008a0000207ab9 */ /* 0x000fd40000000800 */
        /* <DEDUP_REMOVED lines=15> */
[----:B------:R-:W-:Y:S01]  /*26250*/  LOP3.LUT R18, R18, 0xefffffff, RZ, 0xc0, !PT ;  /* 0xefffffff12127812 */ /* 0x000fe200078ec0ff */
[----:B------:R-:W-:Y:S01]  /*26260*/  VIADD R200, R4, 0x5d ;  /* 0x0000005d04c87836 */ /* 0x000fe20000000000 */
[----:B------:R-:W-:Y:S01]  /*26270*/  ISETP.LT.AND P1, PT, R5, UR32, !P0 ;  /* 0x0000002005007c0c */ /* 0x000fe2000c721270 */
[----:B------:R-:W-:Y:S01]  /*26280*/  ULDC UR32, c[0x0][0x22c] ;  /* 0x00008b0000207ab9 */ /* 0x000fe20000000800 */
[----:B------:R-:W-:Y:S01]  /*26290*/  ISETP.LT.AND P0, PT, R6, UR34, !P0 ;  /* 0x0000002206007c0c */ /* 0x000fe2000c701270 */
[----:B------:R-:W-:Y:S01]  /*262a0*/  ULDC UR34, c[0x0][0x228] ;  /* 0x00008a0000227ab9 */ /* 0x000fe20000000800 */
[----:B------:R-:W-:Y:S01]  /*262b0*/  VIADD R201, R4, 0x5e ;  /* 0x0000005e04c97836 */ /* 0x000fe20000000000 */
[----:B------:R-:W-:-:S08]  /*262c0*/  ULDC UR49, c[0x0][0x22c] ;  /* 0x00008b0000317ab9 */ /* 0x000fd00000000800 */
        /* <DEDUP_REMOVED lines=34> */
[----:B------:R-:W-:Y:S01]  /*264f0*/  ULDC UR13, c[0x0][0x22c] ;  /* 0x00008b00000d7ab9 */ /* 0x000fe20000000800 */
[----:B------:R-:W-:Y:S01]  /*26500*/  LOP3.LUT R18, R18, 0xffefffff, RZ, 0xc0, !PT ;  /* 0xffefffff12127812 */ /* 0x000fe200078ec0ff */
[----:B------:R-:W2:Y:S01]  /*26510*/  LDL.LU R26, [R1+0x1558] ;  /* 0x00155800011a7983 */ /* 0x000ea20000300800 */
        /* <DEDUP_REMOVED lines=21> */
[----:B------:R-:W3:Y:S01]  /*26670*/  LDL.LU R28, [R1+0x1550] ;  /* 0x00155000011c7983 */ /* 0x000ee20000300800 */
        /* <DEDUP_REMOVED lines=14> */
[----:B------:R-:W-:Y:S01]  /*26760*/  VIADD R202, R4, 0x5f ;  /* 0x0000005f04ca7836 */ /* 0x000fe20000000000 */
[----:B------:R-:W-:-:S09]  /*26770*/  ULDC UR36, c[0x0][0x22c] ;  /* 0x00008b0000247ab9 */ /* 0x000fd20000000800 */
[----:B------:R-:W-:-:S04]  /*26780*/  @P1 LOP3.LUT R18, R18, 0x2000, RZ, 0xfc, !PT ;  /* 0x0000200012121812 */ /* 0x000fc800078efcff */
[----:B------:R-:W-:-:S04]  /*26790*/  LOP3.LUT R18, R18, 0xfffff7ff, RZ, 0xc0, !PT ;  /* 0xfffff7ff12127812 */ /* 0x000fc800078ec0ff */
[----:B------:R-:W-:Y:S02]  /*267a0*/  @P0 LOP3.LUT R18, R18, 0x800, RZ, 0xfc, !PT ;  /* 0x0000080012120812 */ /* 0x000fe400078efcff */
[----:B------:R-:W-:Y:S01]  /*267b0*/  ISETP.GE.AND P0, PT, R30, UR38, PT ;  /* 0x000000261e007c0c */ /* 0x000fe2000bf06270 */
[----:B------:R-:W-:Y:S01]  /*267c0*/  ULDC UR38, c[0x0][0x22c] ;  /* 0x00008b0000267ab9 */ /* 0x000fe20000000800 */
[----:B------:R-:W-:Y:S01]  /*267d0*/  LOP3.LUT R18, R18, 0xffffefff, RZ, 0xc0, !PT ;  /* 0xffffefff12127812 */ /* 0x000fe200078ec0ff */
[----:B------:R-:W4:Y:S01]  /*267e0*/  LDL.LU R30, [R1+0x1548] ;  /* 0x00154800011e7983 */ /* 0x000f220000300800 */
        /* <DEDUP_REMOVED lines=8> */
[----:B------:R-:W-:Y:S01]  /*26870*/  VIADD R203, R4, 0x60 ;  /* 0x0000006004cb7836 */ /* 0x000fe20000000000 */
[----:B------:R-:W-:Y:S01]  /*26880*/  LOP3.LUT R18, R18, 0xfffffbff, RZ, 0xc0, !PT ;  /* 0xfffffbff12127812 */ /* 0x000fe200078ec0ff */
[----:B------:R-:W4:Y:S01]  /*26890*/  LDL.LU R31, [R1+0x1544] ;  /* 0x00154400011f7983 */ /* 0x000f220000300800 */
[----:B------:R-:W-:Y:S01]  /*268a0*/  ISETP.LT.AND P1, PT, R6, UR9, !P0 ;  /* 0x0000000906007c0c */ /* 0x000fe2000c721270 */
[----:B------:R-:W-:Y:S01]  /*268b0*/  ULDC UR9, c[0x0][0x228] ;  /* 0x00008a0000097ab9 */ /* 0x000fe20000000800 */
[----:B------:R-:W-:Y:S01]  /*268c0*/  ISETP.LT.AND P0, PT, R5, UR13, !P0 ;  /* 0x0000000d05007c0c */ /* 0x000fe2000c701270 */
[----:B------:R-:W-:Y:S01]  /*268d0*/  ULDC UR13, c[0x0][0x228] ;  /* 0x00008a00000d7ab9 */ /* 0x000fe20000000800 */
[----:B------:R-:W-:-:S09]  /*268e0*/  ULDC UR34, c[0x0][0x22c] ;  /* 0x00008b0000227ab9 */ /* 0x000fd20000000800 */
        /* <DEDUP_REMOVED lines=17> */
[----:B------:R-:W2:Y:S01]  /*26a00*/  LDL.LU R33, [R1+0x153c] ;  /* 0x00153c0001217983 */ /* 0x000ea20000300800 */
        /* <DEDUP_REMOVED lines=22> */
[----:B------:R-:W4:Y:S02]  /*26b70*/  LDL.LU R19, [R1+0x1534] ;  /* 0x0015340001137983 */ /* 0x000f240000300800 */
        /* <DEDUP_REMOVED lines=10> */
[----:B------:R-:W3:Y:S02]  /*26c20*/  LDL.LU R35, [R1+0x1530] ;  /* 0x0015300001237983 */ /* 0x000ee40000300800 */
[----:B------:R-:W-:Y:S01]  /*26c30*/  ISETP.LT.AND P1, PT, R5, UR9, !P0 ;  /* 0x0000000905007c0c */ /* 0x000fe2000c721270 */
[----:B------:R-:W-:Y:S01]  /*26c40*/  ULDC UR9, c[0x0][0x228] ;  /* 0x00008a0000097ab9 */ /* 0x000fe20000000800 */
[----:B------:R-:W-:Y:S01]  /*26c50*/  ISETP.LT.AND P0, PT, R6, UR13, !P0 ;  /* 0x0000000d06007c0c */ /* 0x000fe2000c701270 */
[----:B------:R-:W-:Y:S01]  /*26c60*/  ULDC UR13, c[0x0][0x228] ;  /* 0x00008a00000d7ab9 */ /* 0x000fe20000000800 */
[----:B----4-:R-:W-:-:S09]  /*26c70*/  LOP3.LUT R19, R19, 0x7fffffff, RZ, 0xc0, !PT ;  /* 0x7fffffff13137812 */ /* 0x010fd200078ec0ff */
        /* <DEDUP_REMOVED lines=54> */
[----:B------:R-:W3:Y:S01]  /*26fe0*/  LDL.LU R40, [R1+0x151c] ;  /* 0x00151c0001287983 */ /* 0x000ee20000300800 */
        /* <DEDUP_REMOVED lines=118> */
[----:B------:R-:W2:Y:S02]  /*27750*/  LDL.LU R190, [R1+0x14f4] ;  /* 0x0014f40001be7983 */ /* 0x000ea40000300800 */
        /* <DEDUP_REMOVED lines=15> */
[----:B--2---:R-:W-:-:S09]  /*27850*/  LOP3.LUT R190, R190, 0x7fffffff, RZ, 0xc0, !PT ;  /* 0x7fffffffbebe7812 */ /* 0x004fd200078ec0ff */
        /* <DEDUP_REMOVED lines=54> */
[C---:B------:R-:W-:Y:S01]  /*27bc0*/  VIADD R221, R4.reuse, 0x73 ;  /* 0x0000007304dd7836 */ /* 0x040fe20000000000 */
        /* <DEDUP_REMOVED lines=12> */
[----:B------:R-:W-:Y:S01]  /*27c90*/  VIADD R223, R4, 0x75 ;  /* 0x0000007504df7836 */ /* 0x000fe20000000000 */
        /* <DEDUP_REMOVED lines=98> */
[----:B------:R-:W-:Y:S01]  /*282c0*/  VIADD R165, R4, 0x80 ;  /* 0x0000008004a57836 */ /* 0x000fe20000000000 */
        /* <DEDUP_REMOVED lines=8> */
[----:B------:R-:W4:Y:S02]  /*28350*/  LDL.LU R16, [R1+0x14b4] ;  /* 0x0014b40001107983 */ /* 0x000f240000300800 */
[----:B------:R-:W-:Y:S01]  /*28360*/  ISETP.LT.AND P1, PT, R6, UR16, !P0 ;  /* 0x0000001006007c0c */ /* 0x000fe2000c721270 */
[----:B------:R-:W-:Y:S01]  /*28370*/  VIADD R69, R4, 0x81 ;  /* 0x0000008104457836 */ /* 0x000fe20000000000 */
[----:B------:R-:W-:Y:S01]  /*28380*/  ISETP.LT.AND P0, PT, R5, UR59, !P0 ;  /* 0x0000003b05007c0c */ /* 0x000fe2000c701270 */
[----:B------:R-:W-:Y:S01]  /*28390*/  ULDC UR59, c[0x0][0x228] ;  /* 0x00008a00003b7ab9 */ /* 0x000fe20000000800 */
[----:B------:R-:W-:Y:S01]  /*283a0*/  LOP3.LUT R190, R190, 0xfffffffb, RZ, 0xc0, !PT ;  /* 0xfffffffbbebe7812 */ /* 0x000fe200078ec0ff */
[----:B------:R-:W-:-:S08]  /*283b0*/  ULDC UR16, c[0x0][0x22c] ;  /* 0x00008b0000107ab9 */ /* 0x000fd00000000800 */
[----:B------:R-:W-:-:S04]  /*283c0*/  @P1 LOP3.LUT R190, R190, 0x4, RZ, 0xfc, !PT ;  /* 0x00000004bebe1812 */ /* 0x000fc800078efcff */
[----:B------:R-:W-:-:S04]  /*283d0*/  LOP3.LUT R190, R190, 0xfffffffe, RZ, 0xc0, !PT ;  /* 0xfffffffebebe7812 */ /* 0x000fc800078ec0ff */
[----:B------:R-:W-:Y:S02]  /*283e0*/  @P0 LOP3.LUT R190, R190, 0x1, RZ, 0xfc, !PT ;  /* 0x00000001bebe0812 */ /* 0x000fe400078efcff */
[----:B------:R-:W-:Y:S01]  /*283f0*/  ISETP.GE.AND P0, PT, R195, UR61, PT ;  /* 0x0000003dc3007c0c */ /* 0x000fe2000bf06270 */
[C---:B------:R-:W-:Y:S01]  /*28400*/  VIADD R70, R4.reuse, 0x82 ;  /* 0x0000008204467836 */ /* 0x040fe20000000000 */
[----:B------:R-:W2:Y:S01]  /*28410*/  LDL.LU R195, [R1+0x14b0] ;  /* 0x0014b00001c37983 */ /* 0x000ea20000300800 */
[----:B------:R-:W-:Y:S01]  /*28420*/  VIADD R71, R4, 0x83 ;  /* 0x0000008304477836 */ /* 0x000fe20000000000 */
[----:B------:R-:W-:Y:S01]  /*28430*/  ISETP.LT.AND P1, PT, R5, UR59, !P0 ;  /* 0x0000003b05007c0c */ /* 0x000fe2000c721270 */
[----:B------:R-:W-:Y:S01]  /*28440*/  ULDC UR59, c[0x0][0x228] ;  /* 0x00008a00003b7ab9 */ /* 0x000fe20000000800 */
[----:B------:R-:W-:Y:S01]  /*28450*/  ISETP.LT.AND P0, PT, R6, UR60, !P0 ;  /* 0x0000003c06007c0c */ /* 0x000fe2000c701270 */
[----:B------:R-:W-:Y:S01]  /*28460*/  ULDC UR60, c[0x0][0x228] ;  /* 0x00008a00003c7ab9 */ /* 0x000fe20000000800 */
[----:B------:R-:W-:Y:S01]  /*28470*/  VIADD R72, R4, 0x84 ;  /* 0x0000008404487836 */ /* 0x000fe20000000000 */
[----:B------:R-:W-:Y:S01]  /*28480*/  ULDC UR61, c[0x0][0x22c] ;  /* 0x00008b00003d7ab9 */ /* 0x000fe20000000800 */
[----:B----4-:R-:W-:-:S07]  /*28490*/  LOP3.LUT R16, R16, 0x7fffffff, RZ, 0xc0, !PT ;  /* 0x7fffffff10107812 */ /* 0x010fce00078ec0ff */
        /* <DEDUP_REMOVED lines=82> */
[----:B------:R-:W-:Y:S01]  /*289c0*/  VIADD R229, R4, 0xfa ;  /* 0x000000fa04e57836 */ /* 0x000fe20000000000 */
[----:B------:R-:W-:Y:S01]  /*289d0*/  ISETP.LT.AND P0, PT, R6, UR53, !P0 ;  /* 0x0000003506007c0c */ /* 0x000fe2000c701270 */
[----:B------:R-:W-:Y:S01]  /*289e0*/  ULDC UR53, c[0x0][0x228] ;  /* 0x00008a0000357ab9 */ /* 0x000fe20000000800 */
[C---:B------:R-:W-:Y:S01]  /*289f0*/  VIADD R230, R4.reuse, 0xf7 ;  /* 0x000000f704e67836 */ /* 0x040fe20000000000 */
[----:B------:R-:W-:Y:S01]  /*28a00*/  ULDC UR32, c[0x0][0x22c] ;  /* 0x00008b0000207ab9 */ /* 0x000fe20000000800 */
[----:B------:R-:W-:Y:S01]  /*28a10*/  VIADD R231, R4, 0xf8 ;  /* 0x000000f804e77836 */ /* 0x000fe20000000000 */
[----:B------:R-:W-:-:S06]  /*28a20*/  ULDC UR58, c[0x0][0x22c] ;  /* 0x00008b00003a7ab9 */ /* 0x000fcc0000000800 */
        /* <DEDUP_REMOVED lines=92> */
[----:B------:R-:W3:Y:S01]  /*28ff0*/  LDL.LU R14, [R1+0x1474] ;  /* 0x00147400010e7983 */ /* 0x000ee20000300800 */
        /* <DEDUP_REMOVED lines=21> */
[----:B---3--:R-:W-:-:S07]  /*29150*/  LOP3.LUT R14, R14, 0x7fffffff, RZ, 0xc0, !PT ;  /* 0x7fffffff0e0e7812 */ /* 0x008fce00078ec0ff */
        /* <DEDUP_REMOVED lines=194> */
[C---:B------:R-:W-:Y:S01]  /*29d80*/  VIADD R103, R4.reuse, 0xa3 ;  /* 0x000000a304677836 */ /* 0x040fe20000000000 */
[----:B------:R-:W-:Y:S01]  /*29d90*/  LOP3.LUT R15, R15, 0xdfffffff, RZ, 0xc0, !PT ;  /* 0xdfffffff0f0f7812 */ /* 0x000fe200078ec0ff */
[----:B------:R-:W-:Y:S01]  /*29da0*/  VIADD R104, R4, 0xa4 ;  /* 0x000000a404687836 */ /* 0x000fe20000000000 */
[----:B------:R-:W-:Y:S01]  /*29db0*/  ISETP.LT.AND P1, PT, R5, UR9, !P0 ;  /* 0x0000000905007c0c */ /* 0x000fe2000c721270 */
[----:B------:R-:W-:Y:S01]  /*29dc0*/  ULDC UR9, c[0x0][0x228] ;  /* 0x00008a0000097ab9 */ /* 0x000fe20000000800 */
[----:B------:R-:W-:Y:S01]  /*29dd0*/  ISETP.LT.AND P0, PT, R6, UR10, !P0 ;  /* 0x0000000a06007c0c */ /* 0x000fe2000c701270 */
[----:B------:R-:W-:Y:S01]  /*29de0*/  ULDC UR10, c[0x0][0x228] ;  /* 0x00008a00000a7ab9 */ /* 0x000fe20000000800 */
[C---:B------:R-:W-:Y:S01]  /*29df0*/  VIADD R105, R4.reuse, 0xa5 ;  /* 0x000000a504697836 */ /* 0x040fe20000000000 */
[----:B------:R-:W3:Y:S01]  /*29e00*/  LDL.LU R13, [R1+0x142c] ;  /* 0x00142c00010d7983 */ /* 0x000ee20000300800 */
[----:B------:R-:W-:Y:S01]  /*29e10*/  VIADD R106, R4, 0xa6 ;  /* 0x000000a6046a7836 */ /* 0x000fe20000000000 */
[----:B------:R-:W-:-:S06]  /*29e20*/  ULDC UR8, c[0x0][0x22c] ;  /* 0x00008b0000087ab9 */ /* 0x000fcc0000000800 */
[----:B------:R-:W-:-:S04]  /*29e30*/  @P1 LOP3.LUT R15, R15, 0x20000000, RZ, 0xfc, !PT ;  /* 0x200000000f0f1812 */ /* 0x000fc800078efcff */
[----:B------:R-:W-:-:S04]  /*29e40*/  LOP3.LUT R15, R15, 0xefffffff, RZ, 0xc0, !PT ;  /* 0xefffffff0f0f7812 */ /* 0x000fc800078ec0ff */
[----:B------:R-:W-:Y:S02]  /*29e50*/  @P0 LOP3.LUT R15, R15, 0x10000000, RZ, 0xfc, !PT ;  /* 0x100000000f0f0812 */ /* 0x000fe400078efcff */
[----:B------:R-:W-:Y:S01]  /*29e60*/  ISETP.GE.AND P0, PT, R252, UR44, PT ;  /* 0x0000002cfc007c0c */ /* 0x000fe2000bf06270 */
[----:B------:R-:W-:-:S03]  /*29e70*/  ULDC UR44, c[0x0][0x22c] ;  /* 0x00008b00002c7ab9 */ /* 0x000fc60000000800 */
[----:B------:R-:W-:Y:S01]  /*29e80*/  ISETP.LT.AND P1, PT, R5, UR9, !P0 ;  /* 0x0000000905007c0c */ /* 0x000fe2000c721270 */
[----:B------:R-:W-:Y:S01]  /*29e90*/  VIADD R107, R4, 0xa7 ;  /* 0x000000a7046b7836 */ /* 0x000fe20000000000 */
[----:B------:R-:W-:Y:S01]  /*29ea0*/  ISETP.LT.AND P0, PT, R6, UR10, !P0 ;  /* 0x0000000a06007c0c */ /* 0x000fe2000c701270 */
[----:B------:R-:W-:Y:S01]  /*29eb0*/  ULDC UR10, c[0x0][0x228] ;  /* 0x00008a00000a7ab9 */ /* 0x000fe20000000800 */
[----:B------:R-:W-:Y:S01]  /*29ec0*/  LOP3.LUT R15, R15, 0xf7ffffff, RZ, 0xc0, !PT ;  /* 0xf7ffffff0f0f7812 */ /* 0x000fe200078ec0ff */
[C---:B------:R-:W-:Y:S02]  /*29ed0*/  VIADD R108, R4.reuse, 0xa8 ;  /* 0x000000a8046c7836 */ /* 0x040fe40000000000 */
[C---:B------:R-:W-:Y:S02]  /*29ee0*/  VIADD R109, R4.reuse, 0xa9 ;  /* 0x000000a9046d7836 */ /* 0x040fe40000000000 */
[C---:B------:R-:W-:Y:S02]  /*29ef0*/  VIADD R110, R4.reuse, 0xaa ;  /* 0x000000aa046e7836 */ /* 0x040fe40000000000 */
[----:B------:R-:W-:-:S02]  /*29f00*/  VIADD R111, R4, 0xab ;  /* 0x000000ab046f7836 */ /* 0x000fc40000000000 */
[C---:B------:R-:W-:Y:S01]  /*29f10*/  VIADD R112, R4.reuse, 0xac ;  /* 0x000000ac04707836 */ /* 0x040fe20000000000 */
[----:B------:R-:W-:Y:S01]  /*29f20*/  @P1 LOP3.LUT R15, R15, 0x8000000, RZ, 0xfc, !PT ;  /* 0x080000000f0f1812 */ /* 0x000fe200078efcff */
[C---:B------:R-:W-:Y:S02]  /*29f30*/  VIADD R113, R4.reuse, 0xad ;  /* 0x000000ad04717836 */ /* 0x040fe40000000000 */
[C---:B------:R-:W-:Y:S01]  /*29f40*/  VIADD R114, R4.reuse, 0xae ;  /* 0x000000ae04727836 */ /* 0x040fe20000000000 */
[----:B------:R-:W-:Y:S01]  /*29f50*/  LOP3.LUT R15, R15, 0xfbffffff, RZ, 0xc0, !PT ;  /* 0xfbffffff0f0f7812 */ /* 0x000fe200078ec0ff */
[C---:B------:R-:W-:Y:S02]  /*29f60*/  VIADD R115, R4.reuse, 0xaf ;  /* 0x000000af04737836 */ /* 0x040fe40000000000 */
[C---:B------:R-:W-:Y:S01]  /*29f70*/  VIADD R116, R4.reuse, 0xb0 ;  /* 0x000000b004747836 */ /* 0x040fe20000000000 */
[----:B------:R-:W-:Y:S01]  /*29f80*/  @P0 LOP3.LUT R15, R15, 0x4000000, RZ, 0xfc, !PT ;  /* 0x040000000f0f0812 */ /* 0x000fe200078efcff */
[C---:B------:R-:W-:Y:S01]  /*29f90*/  VIADD R117, R4.reuse, 0xb1 ;  /* 0x000000b104757836 */ /* 0x040fe20000000000 */
[----:B------:R-:W-:Y:S01]  /*29fa0*/  ISETP.GE.AND P0, PT, R175, UR44, PT ;  /* 0x0000002caf007c0c */ /* 0x000fe2000bf06270 */
[----:B------:R-:W-:Y:S01]  /*29fb0*/  ULDC UR44, c[0x0][0x22c] ;  /* 0x00008b00002c7ab9 */ /* 0x000fe20000000800 */
[----:B------:R-:W-:-:S02]  /*29fc0*/  VIADD R118, R4, 0xb2 ;  /* 0x000000b204767836 */ /* 0x000fc40000000000 */
[C---:B------:R-:W-:Y:S01]  /*29fd0*/  VIADD R119, R4.reuse, 0xb3 ;  /* 0x000000b304777836 */ /* 0x040fe20000000000 */
[----:B------:R-:W-:Y:S01]  /*29fe0*/  ISETP.LT.AND P1, PT, R5, UR10, !P0 ;  /* 0x0000000a05007c0c */ /* 0x000fe2000c721270 */
[----:B------:R-:W-:Y:S01]  /*29ff0*/  VIADD R120, R4, 0xb4 ;  /* 0x000000b404787836 */ /* 0x000fe20000000000 */
[----:B------:R-:W-:Y:S01]  /*2a000*/  ISETP.LT.AND P0, PT, R6, UR17, !P0 ;  /* 0x0000001106007c0c */ /* 0x000fe2000c701270 */
[----:B------:R-:W-:Y:S01]  /*2a010*/  ULDC UR17, c[0x0][0x228] ;  /* 0x00008a0000117ab9 */ /* 0x000fe20000000800 */
[----:B------:R-:W-:Y:S01]  /*2a020*/  LOP3.LUT R15, R15, 0xfdffffff, RZ, 0xc0, !PT ;  /* 0xfdffffff0f0f7812 */ /* 0x000fe200078ec0ff */
[C---:B------:R-:W-:Y:S02]  /*2a030*/  VIADD R121, R4.reuse, 0xb5 ;  /* 0x000000b504797836 */ /* 0x040fe40000000000 */
[C---:B------:R-:W-:Y:S02]  /*2a040*/  VIADD R122, R4.reuse, 0xb6 ;  /* 0x000000b6047a7836 */ /* 0x040fe40000000000 */
[----:B------:R-:W-:-:S02]  /*2a050*/  VIADD R123, R4, 0xb7 ;  /* 0x000000b7047b7836 */ /* 0x000fc40000000000 */
[C---:B------:R-:W-:Y:S02]  /*2a060*/  VIADD R124, R4.reuse, 0xb8 ;  /* 0x000000b8047c7836 */ /* 0x040fe40000000000 */
        /* <DEDUP_REMOVED lines=17> */
[----:B------:R-:W-:-:S02]  /*2a180*/  VIADD R133, R4, 0xc1 ;  /* 0x000000c104857836 */ /* 0x000fc40000000000 */
[C---:B------:R-:W-:Y:S02]  /*2a190*/  VIADD R134, R4.reuse, 0xc2 ;  /* 0x000000c204867836 */ /* 0x040fe40000000000 */
[C---:B------:R-:W-:Y:S02]  /*2a1a0*/  VIADD R135, R4.reuse, 0xc3 ;  /* 0x000000c304877836 */ /* 0x040fe40000000000 */
[C---:B------:R-:W-:Y:S02]  /*2a1b0*/  VIADD R136, R4.reuse, 0xc4 ;  /* 0x000000c404887836 */ /* 0x040fe40000000000 */
[C---:B------:R-:W-:Y:S01]  /*2a1c0*/  VIADD R137, R4.reuse, 0xc5 ;  /* 0x000000c504897836 */ /* 0x040fe20000000000 */
[----:B------:R-:W-:Y:S01]  /*2a1d0*/  @P1 LOP3.LUT R15, R15, 0x800000, RZ, 0xfc, !PT ;  /* 0x008000000f0f1812 */ /* 0x000fe200078efcff */
[C---:B------:R-:W-:Y:S02]  /*2a1e0*/  VIADD R138, R4.reuse, 0xc6 ;  /* 0x000000c6048a7836 */ /* 0x040fe40000000000 */
[C---:B------:R-:W-:Y:S01]  /*2a1f0*/  VIADD R139, R4.reuse, 0xc7 ;  /* 0x000000c7048b7836 */ /* 0x040fe20000000000 */
[----:B------:R-:W-:Y:S01]  /*2a200*/  LOP3.LUT R15, R15, 0xffbfffff, RZ, 0xc0, !PT ;  /* 0xffbfffff0f0f7812 */ /* 0x000fe200078ec0ff */
[----:B------:R-:W-:-:S02]  /*2a210*/  VIADD R140, R4, 0xc8 ;  /* 0x000000c8048c7836 */ /* 0x000fc40000000000 */
        /* <DEDUP_REMOVED lines=76> */
[----:B------:R-:W-:Y:S01]  /*2a6e0*/  VIADD R64, R4, 0xff ;  /* 0x000000ff04407836 */ /* 0x000fe20000000000 */
[----:B----4-:R-:W-:Y:S01]  /*2a6f0*/  LOP3.LUT R11, R11, 0x7fffffff, RZ, 0xc0, !PT ;  /* 0x7fffffff0b0b7812 */ /* 0x010fe200078ec0ff */
[----:B------:R-:W-:Y:S01]  /*2a700*/  ULDC UR9, c[0x0][0x22c] ;  /* 0x00008b0000097ab9 */ /* 0x000fe20000000800 */
[----:B--2---:R-:W-:Y:S01]  /*2a710*/  LOP3.LUT R12, R12, 0xbfffffff, RZ, 0xc0, !PT ;  /* 0xbfffffff0c0c7812 */ /* 0x004fe200078ec0ff */
[----:B------:R-:W-:Y:S01]  /*2a720*/  ULDC UR10, c[0x0][0x22c] ;  /* 0x00008b00000a7ab9 */ /* 0x000fe20000000800 */
[----:B------:R-:W-:Y:S01]  /*2a730*/  @P1 LOP3.LUT R15, R15, 0x8000, RZ, 0xfc, !PT ;  /* 0x000080000f0f1812 */ /* 0x000fe200078efcff */
[----:B------:R-:W-:Y:S01]  /*2a740*/  ULDC UR11, c[0x0][0x22c] ;  /* 0x00008b00000b7ab9 */ /* 0x000fe20000000800 */
[----:B------:R-:W-:Y:S01]  /*2a750*/  ULDC UR12, c[0x0][0x22c] ;  /* 0x00008b00000c7ab9 */ /* 0x000fe20000000800 */
[----:B------:R-:W-:Y:S01]  /*2a760*/  ULDC UR13, c[0x0][0x22c] ;  /* 0x00008b00000d7ab9 */ /* 0x000fe20000000800 */
[----:B------:R-:W-:Y:S01]  /*2a770*/  LOP3.LUT R15, R15, 0xffffbfff, RZ, 0xc0, !PT ;  /* 0xffffbfff0f0f7812 */ /* 0x000fe200078ec0ff */
[----:B------:R-:W-:Y:S01]  /*2a780*/  ULDC UR14, c[0x0][0x22c] ;  /* 0x00008b00000e7ab9 */ /* 0x000fe20000000800 */
[----:B------:R-:W-:-:S02]  /*2a790*/  ULDC UR15, c[0x0][0x22c] ;  /* 0x00008b00000f7ab9 */ /* 0x000fc40000000800 */
        /* <DEDUP_REMOVED lines=355> */
[----:B---3--:R-:W-:Y:S02]  /*2bdd0*/  LOP3.LUT R13, R13, 0xbfffffff, RZ, 0xc0, !PT ;  /* 0xbfffffff0d0d7812 */ /* 0x008fe400078ec0ff */
[----:B------:R-:W-:-:S09]  /*2bde0*/  LOP3.LUT R12, R12, 0xfffffffe, RZ, 0xc0, !PT ;  /* 0xfffffffe0c0c7812 */ /* 0x000fd200078ec0ff */
[----:B------:R-:W-:Y:S02]  /*2bdf0*/  @P0 LOP3.LUT R13, R13, 0x40000000, RZ, 0xfc, !PT ;  /* 0x400000000d0d0812 */ /* 0x000fe400078efcff */
[----:B------:R-:W-:Y:S01]  /*2be00*/  ISETP.GE.AND P0, PT, R105, UR10, PT ;  /* 0x0000000a69007c0c */ /* 0x000fe2000bf06270 */
[----:B------:R-:W-:Y:S01]  /*2be10*/  ULDC UR10, c[0x0][0x22c] ;  /* 0x00008b00000a7ab9 */ /* 0x000fe20000000800 */
        /* <DEDUP_REMOVED lines=85> */
[----:B------:R-:W-:Y:S02]  /*2c370*/  LOP3.LUT R0, R0, 0xbfffffff, RZ, 0xc0, !PT ;  /* 0xbfffffff00007812 */ /* 0x000fe400078ec0ff */
        /* <DEDUP_REMOVED lines=29> */
[----:B------:R-:W-:-:S04]  /*2c550*/  LOP3.LUT R0, R0, 0xfffbffff, RZ, 0xc0, !PT ;  /* 0xfffbffff00007812 */ /* 0x000fc800078ec0ff */
[----:B------:R-:W-:-:S05]  /*2c560*/  LOP3.LUT R0, R0, 0xffefffff, RZ, 0xc0, !PT ;  /* 0xffefffff00007812 */ /* 0x000fca00078ec0ff */
[----:B------:R-:W-:-:S04]  /*2c570*/  @P1 LOP3.LUT R0, R0, 0x100000, RZ, 0xfc, !PT ;  /* 0x0010000000001812 */ /* 0x000fc800078efcff */
        /* <DEDUP_REMOVED lines=27> */
[----:B------:R-:W-:Y:S01]  /*2c730*/  ISETP.GE.AND P4, PT, R224, UR19, PT ;  /* 0x00000013e0007c0c */ /* 0x000fe2000bf86270 */
[----:B------:R-:W-:Y:S01]  /*2c740*/  ULDC UR19, c[0x0][0x22c] ;  /* 0x00008b0000137ab9 */ /* 0x000fe20000000800 */
[----:B------:R-:W-:Y:S01]  /*2c750*/  LOP3.LUT R0, R0, 0xfffffbff, RZ, 0xc0, !PT ;  /* 0xfffffbff00007812 */ /* 0x000fe200078ec0ff */
[----:B------:R-:W2:Y:S01]  /*2c760*/  LDL.LU R224, [R1+0x1428] ;  /* 0x0014280001e07983 */ /* 0x000ea20000300800 */
[----:B------:R-:W-:-:S05]  /*2c770*/  LOP3.LUT R7, R7, 0xfffeffff, RZ, 0xc0, !PT ;  /* 0xfffeffff07077812 */ /* 0x000fca00078ec0ff */
[----:B------:R-:W-:-:S04]  /*2c780*/  @P1 LOP3.LUT R0, R0, 0x400, RZ, 0xfc, !PT ;  /* 0x0000040000001812 */ /* 0x000fc800078efcff */
[----:B------:R-:W-:Y:S02]  /*2c790*/  LOP3.LUT R0, R0, 0xfffffeff, RZ, 0xc0, !PT ;  /* 0xfffffeff00007812 */ /* 0x000fe400078ec0ff */
[----:B------:R-:W-:Y:S02]  /*2c7a0*/  @P4 LOP3.LUT R7, R7, 0x10000, RZ, 0xfc, !PT ;  /* 0x0001000007074812 */ /* 0x000fe400078efcff */
[----:B------:R-:W-:Y:S02]  /*2c7b0*/  @P0 LOP3.LUT R0, R0, 0x100, RZ, 0xfc, !PT ;  /* 0x0000010000000812 */ /* 0x000fe400078efcff */
[----:B------:R-:W-:Y:S01]  /*2c7c0*/  ISETP.GE.AND P0, PT, R120, UR34, PT ;  /* 0x0000002278007c0c */ /* 0x000fe2000bf06270 */
[----:B------:R-:W-:Y:S01]  /*2c7d0*/  ULDC UR34, c[0x0][0x22c] ;  /* 0x00008b0000227ab9 */ /* 0x000fe20000000800 */
[----:B------:R-:W-:Y:S02]  /*2c7e0*/  ISETP.GE.AND P4, PT, R228, UR31, PT ;  /* 0x0000001fe4007c0c */ /* 0x000fe4000bf86270 */
[----:B------:R-:W-:Y:S01]  /*2c7f0*/  ISETP.LT.AND P1, PT, R5, UR36, !P0 ;  /* 0x0000002405007c0c */ /* 0x000fe2000c721270 */
[----:B------:R-:W-:Y:S01]  /*2c800*/  ULDC UR36, c[0x0][0x228] ;  /* 0x00008a0000247ab9 */ /* 0x000fe20000000800 */
[----:B------:R-:W-:-:S02]  /*2c810*/  ISETP.GE.AND P6, PT, R230, UR35, PT ;  /* 0x00000023e6007c0c */ /* 0x000fc4000bfc6270 */
[----:B------:R-:W-:Y:S02]  /*2c820*/  LOP3.LUT R4, R4, 0xffefffff, RZ, 0xc0, !PT ;  /* 0xffefffff04047812 */ /* 0x000fe400078ec0ff */
[----:B------:R-:W-:Y:S01]  /*2c830*/  ISETP.LT.AND P0, PT, R6, UR38, !P0 ;  /* 0x0000002606007c0c */ /* 0x000fe2000c701270 */
[----:B------:R-:W-:Y:S01]  /*2c840*/  ULDC UR38, c[0x0][0x228] ;  /* 0x00008a0000267ab9 */ /* 0x000fe20000000800 */
[----:B------:R-:W-:-:S03]  /*2c850*/  LOP3.LUT R0, R0, 0xffffff7f, RZ, 0xc0, !PT ;  /* 0xffffff7f00007812 */ /* 0x000fc600078ec0ff */
[----:B------:R-:W-:Y:S02]  /*2c860*/  @P4 LOP3.LUT R4, R4, 0x100000, RZ, 0xfc, !PT ;  /* 0x0010000004044812 */ /* 0x000fe400078efcff */
[----:B------:R-:W-:Y:S02]  /*2c870*/  ISETP.GE.AND P4, PT, R231, UR37, PT ;  /* 0x00000025e7007c0c */ /* 0x000fe4000bf86270 */
[----:B------:R-:W-:Y:S02]  /*2c880*/  @P1 LOP3.LUT R0, R0, 0x80, RZ, 0xfc, !PT ;  /* 0x0000008000001812 */ /* 0x000fe400078efcff */
[----:B------:R-:W-:Y:S02]  /*2c890*/  LOP3.LUT R4, R4, 0xfffeffff, RZ, 0xc0, !PT ;  /* 0xfffeffff04047812 */ /* 0x000fe400078ec0ff */
[----:B------:R-:W-:Y:S02]  /*2c8a0*/  LOP3.LUT R0, R0, 0xffffffbf, RZ, 0xc0, !PT ;  /* 0xffffffbf00007812 */ /* 0x000fe400078ec0ff */
[----:B------:R-:W-:-:S02]  /*2c8b0*/  @P6 LOP3.LUT R4, R4, 0x10000, RZ, 0xfc, !PT ;  /* 0x0001000004046812 */ /* 0x000fc400078efcff */
[----:B------:R-:W-:Y:S02]  /*2c8c0*/  ISETP.GE.AND P5, PT, R232, UR39, PT ;  /* 0x00000027e8007c0c */ /* 0x000fe4000bfa6270 */
[----:B------:R-:W-:Y:S02]  /*2c8d0*/  @P0 LOP3.LUT R0, R0, 0x40, RZ, 0xfc, !PT ;  /* 0x0000004000000812 */ /* 0x000fe400078efcff */
[----:B------:R-:W-:Y:S02]  /*2c8e0*/  LOP3.LUT R4, R4, 0xfff7ffff, RZ, 0xc0, !PT ;  /* 0xfff7ffff04047812 */ /* 0x000fe400078ec0ff */
[----:B------:R-:W-:Y:S01]  /*2c8f0*/  ISETP.GE.AND P0, PT, R121, UR5, PT ;  /* 0x0000000579007c0c */ /* 0x000fe2000bf06270 */
[----:B------:R-:W-:Y:S01]  /*2c900*/  ULDC UR5, c[0x0][0x228] ;  /* 0x00008a0000057ab9 */ /* 0x000fe20000000800 */
[----:B------:R-:W-:Y:S02]  /*2c910*/  @P4 LOP3.LUT R4, R4, 0x80000, RZ, 0xfc, !PT ;  /* 0x0008000004044812 */ /* 0x000fe400078efcff */
[----:B------:R-:W-:Y:S01]  /*2c920*/  ISETP.LT.AND P1, PT, R5, UR36, !P0 ;  /* 0x0000002405007c0c */ /* 0x000fe2000c721270 */
[----:B------:R-:W-:Y:S01]  /*2c930*/  ULDC UR36, c[0x0][0x22c] ;  /* 0x00008b0000247ab9 */ /* 0x000fe20000000800 */
[----:B------:R-:W-:-:S02]  /*2c940*/  ISETP.GE.AND P4, PT, R233, UR41, PT ;  /* 0x00000029e9007c0c */ /* 0x000fc4000bf86270 */
[----:B------:R-:W-:Y:S02]  /*2c950*/  LOP3.LUT R4, R4, 0xffffdfff, RZ, 0xc0, !PT ;  /* 0xffffdfff04047812 */ /* 0x000fe400078ec0ff */
[----:B------:R-:W-:Y:S01]  /*2c960*/  ISETP.LT.AND P0, PT, R6, UR38, !P0 ;  /* 0x0000002606007c0c */ /* 0x000fe2000c701270 */
[----:B------:R-:W-:Y:S01]  /*2c970*/  ULDC UR38, c[0x0][0x22c] ;  /* 0x00008b0000267ab9 */ /* 0x000fe20000000800 */
[----:B------:R-:W-:Y:S02]  /*2c980*/  @P5 LOP3.LUT R4, R4, 0x2000, RZ, 0xfc, !PT ;  /* 0x0000200004045812 */ /* 0x000fe400078efcff */
[----:B------:R-:W-:Y:S02]  /*2c990*/  LOP3.LUT R0, R0, 0xffffffef, RZ, 0xc0, !PT ;  /* 0xffffffef00007812 */ /* 0x000fe400078ec0ff */
[----:B------:R-:W-:Y:S02]  /*2c9a0*/  ISETP.GE.AND P6, PT, R234, UR43, PT ;  /* 0x0000002bea007c0c */ /* 0x000fe4000bfc6270 */
[----:B------:R-:W-:-:S02]  /*2c9b0*/  LOP3.LUT R4, R4, 0xfffff7ff, RZ, 0xc0, !PT ;  /* 0xfffff7ff04047812 */ /* 0x000fc400078ec0ff */
[----:B------:R-:W-:Y:S02]  /*2c9c0*/  @P1 LOP3.LUT R0, R0, 0x10, RZ, 0xfc, !PT ;  /* 0x0000001000001812 */ /* 0x000fe400078efcff */
[----:B------:R-:W-:Y:S02]  /*2c9d0*/  @P4 LOP3.LUT R4, R4, 0x800, RZ, 0xfc, !PT ;  /* 0x0000080004044812 */ /* 0x000fe400078efcff */
[----:B------:R-:W-:Y:S01]  /*2c9e0*/  ISETP.GE.AND P4, PT, R122, UR19, PT ;  /* 0x000000137a007c0c */ /* 0x000fe2000bf86270 */
[----:B------:R-:W-:Y:S01]  /*2c9f0*/  ULDC UR19, c[0x0][0x22c] ;  /* 0x00008b0000137ab9 */ /* 0x000fe20000000800 */
[----:B------:R-:W-:Y:S02]  /*2ca00*/  LOP3.LUT R0, R0, 0xfffffff7, RZ, 0xc0, !PT ;  /* 0xfffffff700007812 */ /* 0x000fe400078ec0ff */
[----:B------:R-:W-:Y:S02]  /*2ca10*/  LOP3.LUT R4, R4, 0xfffffdff, RZ, 0xc0, !PT ;  /* 0xfffffdff04047812 */ /* 0x000fe400078ec0ff */
[----:B------:R-:W-:-:S02]  /*2ca20*/  @P0 LOP3.LUT R0, R0, 0x8, RZ, 0xfc, !PT ;  /* 0x0000000800000812 */ /* 0x000fc400078efcff */
[----:B------:R-:W-:Y:S01]  /*2ca30*/  ISETP.GE.AND P2, PT, R226, UR27, PT ;  /* 0x0000001be2007c0c */ /* 0x000fe2000bf46270 */
[----:B------:R-:W-:Y:S01]  /*2ca40*/  ULDC UR27, c[0x0][0x22c] ;  /* 0x00008b00001b7ab9 */ /* 0x000fe20000000800 */
[----:B------:R-:W-:Y:S02]  /*2ca50*/  @P6 LOP3.LUT R4, R4, 0x200, RZ, 0xfc, !PT ;  /* 0x0000020004046812 */ /* 0x000fe400078efcff */
[----:B------:R-:W-:Y:S01]  /*2ca60*/  ISETP.GE.AND P6, PT, R124, UR27, PT ;  /* 0x0000001b7c007c0c */ /* 0x000fe2000bfc6270 */
[----:B------:R-:W-:Y:S01]  /*2ca70*/  ULDC UR27, c[0x0][0x22c] ;  /* 0x00008b00001b7ab9 */ /* 0x000fe20000000800 */
[----:B------:R-:W-:-:S04]  /*2ca80*/  LOP3.LUT R0, R0, 0xfffffffe, RZ, 0xc0, !PT ;  /* 0xfffffffe00007812 */ /* 0x000fc800078ec0ff */
[----:B------:R-:W-:Y:S02]  /*2ca90*/  @P4 LOP3.LUT R0, R0, 0x1, RZ, 0xfc, !PT ;  /* 0x0000000100004812 */ /* 0x000fe400078efcff */
[----:B------:R-:W-:Y:S01]  /*2caa0*/  ISETP.GE.AND P3, PT, R225, UR23, PT ;  /* 0x00000017e1007c0c */ /* 0x000fe2000bf66270 */
[----:B------:R-:W-:Y:S01]  /*2cab0*/  ULDC UR23, c[0x0][0x22c] ;  /* 0x00008b0000177ab9 */ /* 0x000fe20000000800 */
[----:B------:R-:W-:Y:S01]  /*2cac0*/  LOP3.LUT R0, R0, 0xfffffffd, RZ, 0xc0, !PT ;  /* 0xfffffffd00007812 */ /* 0x000fe200078ec0ff */
[----:B------:R-:W2:Y:S03]  /*2cad0*/  LDL.LU R225, [R1+0x1424] ;  /* 0x0014240001e17983 */ /* 0x000ea60000300800 */
[----:B------:R-:W-:Y:S01]  /*2cae0*/  @P6 LOP3.LUT R0, R0, 0x2, RZ, 0xfc, !PT ;  /* 0x0000000200006812 */ /* 0x000fe200078efcff */
[----:B------:R-:W3:Y:S01]  /*2caf0*/  LDL.LU R226, [R1+0x1420] ;  /* 0x0014200001e27983 */ /* 0x000ee20000300800 */
[----:B------:R-:W-:Y:S01]  /*2cb00*/  ISETP.GE.AND P6, PT, R125, UR23, PT ;  /* 0x000000177d007c0c */ /* 0x000fe2000bfc6270 */
[----:B------:R-:W-:Y:S01]  /*2cb10*/  ULDC UR23, c[0x0][0x22c] ;  /* 0x00008b0000177ab9 */ /* 0x000fe20000000800 */
[----:B------:R-:W-:-:S02]  /*2cb20*/  LOP3.LUT R0, R0, 0xffffffdf, RZ, 0xc0, !PT ;  /* 0xffffffdf00007812 */ /* 0x000fc400078ec0ff */
[----:B------:R-:W-:Y:S02]  /*2cb30*/  ISETP.GE.AND P5, PT, R235, UR45, PT ;  /* 0x0000002deb007c0c */ /* 0x000fe4000bfa6270 */
[----:B------:R-:W-:-:S07]  /*2cb40*/  LOP3.LUT R4, R4, 0xffffff7f, RZ, 0xc0, !PT ;  /* 0xffffff7f04047812 */ /* 0x000fce00078ec0ff */
[----:B------:R-:W-:Y:S02]  /*2cb50*/  @P6 LOP3.LUT R0, R0, 0x20, RZ, 0xfc, !PT ;  /* 0x0000002000006812 */ /* 0x000fe400078efcff */
[----:B------:R-:W-:Y:S01]  /*2cb60*/  ISETP.GE.AND P6, PT, R126, UR19, PT ;  /* 0x000000137e007c0c */ /* 0x000fe2000bfc6270 */
[----:B------:R-:W-:Y:S01]  /*2cb70*/  ULDC UR19, c[0x0][0x22c] ;  /* 0x00008b0000137ab9 */ /* 0x000fe20000000800 */
[----:B------:R-:W-:Y:S01]  /*2cb80*/  ISETP.GE.AND P1, PT, R227, UR29, PT ;  /* 0x0000001de3007c0c */ /* 0x000fe2000bf26270 */
[----:B------:R-:W-:Y:S01]  /*2cb90*/  ULDC UR29, c[0x0][0x22c] ;  /* 0x00008b00001d7ab9 */ /* 0x000fe20000000800 */
[----:B------:R-:W-:Y:S01]  /*2cba0*/  LOP3.LUT R0, R0, 0xfffffdff, RZ, 0xc0, !PT ;  /* 0xfffffdff00007812 */ /* 0x000fe200078ec0ff */
[----:B------:R-:W3:Y:S01]  /*2cbb0*/  LDL.LU R227, [R1+0x141c] ;  /* 0x00141c0001e37983 */ /* 0x000ee20000300800 */
[----:B------:R-:W-:Y:S02]  /*2cbc0*/  @P5 LOP3.LUT R4, R4, 0x80, RZ, 0xfc, !PT ;  /* 0x0000008004045812 */ /* 0x000fe400078efcff */
[----:B------:R-:W-:Y:S01]  /*2cbd0*/  ISETP.GE.AND P5, PT, R123, UR29, PT ;  /* 0x0000001d7b007c0c */ /* 0x000fe2000bfa6270 */
[----:B------:R-:W-:Y:S01]  /*2cbe0*/  ULDC UR29, c[0x0][0x22c] ;  /* 0x00008b00001d7ab9 */ /* 0x000fe20000000800 */
[----:B------:R-:W-:Y:S01]  /*2cbf0*/  LOP3.LUT R13, R13, 0xfffffffb, RZ, 0xc0, !PT ;  /* 0xfffffffb0d0d7812 */ /* 0x000fe200078ec0ff */
[----:B------:R-:W4:Y:S02]  /*2cc00*/  LDL.LU R228, [R1+0x1418] ;  /* 0x0014180001e47983 */ /* 0x000f240000300800 */
[----:B------:R-:W-:-:S02]  /*2cc10*/  @P6 LOP3.LUT R0, R0, 0x200, RZ, 0xfc, !PT ;  /* 0x0000020000006812 */ /* 0x000fc400078efcff */
[----:B------:R-:W-:Y:S01]  /*2cc20*/  ISETP.GE.AND P6, PT, R127, UR29, PT ;  /* 0x0000001d7f007c0c */ /* 0x000fe2000bfc6270 */
[----:B------:R-:W-:Y:S01]  /*2cc30*/  ULDC UR29, c[0x0][0x22c] ;  /* 0x00008b00001d7ab9 */ /* 0x000fe20000000800 */
[----:B------:R-:W-:-:S11]  /*2cc40*/  LOP3.LUT R0, R0, 0xffffefff, RZ, 0xc0, !PT ;  /* 0xffffefff00007812 */ /* 0x000fd600078ec0ff */
[----:B------:R-:W-:Y:S02]  /*2cc50*/  @P6 LOP3.LUT R0, R0, 0x1000, RZ, 0xfc, !PT ;  /* 0x0000100000006812 */ /* 0x000fe400078efcff */
        /* <DEDUP_REMOVED lines=37> */
[----:B------:R-:W-:-:S12]  /*2ceb0*/  ULDC UR23, c[0x0][0x22c] ;  /* 0x00008b0000177ab9 */ /* 0x000fd80000000800 */
[----:B------:R-:W-:Y:S02]  /*2cec0*/  @P6 LOP3.LUT R13, R13, 0x4, RZ, 0xfc, !PT ;  /* 0x000000040d0d6812 */ /* 0x000fe400078efcff */
[----:B------:R-:W-:Y:S01]  /*2ced0*/  ISETP.GE.AND P6, PT, R138, UR19, PT ;  /* 0x000000138a007c0c */ /* 0x000fe2000bfc6270 */
[----:B------:R-:W-:Y:S01]  /*2cee0*/  ULDC UR19, c[0x0][0x22c] ;  /* 0x00008b0000137ab9 */ /* 0x000fe20000000800 */
[----:B------:R-:W-:-:S11]  /*2cef0*/  LOP3.LUT R13, R13, 0xffffffdf, RZ, 0xc0, !PT ;  /* 0xffffffdf0d0d7812 */ /* 0x000fd600078ec0ff */
[----:B------:R-:W-:Y:S02]  /*2cf00*/  @P6 LOP3.LUT R13, R13, 0x20, RZ, 0xfc, !PT ;  /* 0x000000200d0d6812 */ /* 0x000fe400078efcff */
[----:B------:R-:W-:Y:S02]  /*2cf10*/  ISETP.GE.AND P6, PT, R139, UR29, PT ;  /* 0x0000001d8b007c0c */ /* 0x000fe4000bfc6270 */
        /* <DEDUP_REMOVED lines=63> */
[----:B------:R-:W-:Y:S02]  /*2d310*/  LOP3.LUT R12, R12, 0xffdfffff, RZ, 0xc0, !PT ;  /* 0xffdfffff0c0c7812 */ /* 0x000fe400078ec0ff */
[----:B------:R-:W-:Y:S02]  /*2d320*/  ISETP.GE.AND P0, PT, R229, UR33, PT ;  /* 0x00000021e5007c0c */ /* 0x000fe4000bf06270 */
[----:B------:R-:W4:Y:S04]  /*2d330*/  LDL.LU R229, [R1+0x1414] ;  /* 0x0014140001e57983 */ /* 0x000f280000300800 */
[----:B------:R-:W2:Y:S03]  /*2d340*/  LDL.LU R230, [R1+0x1410] ;  /* 0x0014100001e67983 */ /* 0x000ea60000300800 */
[----:B------:R-:W-:Y:S01]  /*2d350*/  @P6 LOP3.LUT R12, R12, 0x200000, RZ, 0xfc, !PT ;  /* 0x002000000c0c6812 */ /* 0x000fe200078efcff */
[----:B------:R-:W2:Y:S01]  /*2d360*/  LDL.LU R231, [R1+0x140c] ;  /* 0x00140c0001e77983 */ /* 0x000ea20000300800 */
[----:B------:R-:W-:-:S02]  /*2d370*/  ISETP.GE.AND P6, PT, R161, UR32, PT ;  /* 0x00000020a1007c0c */ /* 0x000fc4000bfc6270 */
[----:B------:R-:W-:Y:S01]  /*2d380*/  LOP3.LUT R12, R12, 0xff7fffff, RZ, 0xc0, !PT ;  /* 0xff7fffff0c0c7812 */ /* 0x000fe200078ec0ff */
[----:B------:R-:W3:Y:S04]  /*2d390*/  LDL.LU R232, [R1+0x1408] ;  /* 0x0014080001e87983 */ /* 0x000ee80000300800 */
[----:B------:R-:W3:Y:S04]  /*2d3a0*/  LDL.LU R233, [R1+0x1404] ;  /* 0x0014040001e97983 */ /* 0x000ee80000300800 */
[----:B------:R-:W4:Y:S02]  /*2d3b0*/  LDL.LU R234, [R1+0x1400] ;  /* 0x0014000001ea7983 */ /* 0x000f240000300800 */
[----:B------:R-:W-:-:S02]  /*2d3c0*/  @P6 LOP3.LUT R12, R12, 0x800000, RZ, 0xfc, !PT ;  /* 0x008000000c0c6812 */ /* 0x000fc400078efcff */
[----:B------:R-:W4:Y:S01]  /*2d3d0*/  LDL.LU R235, [R1+0x13fc] ;  /* 0x0013fc0001eb7983 */ /* 0x000f220000300800 */
        /* <DEDUP_REMOVED lines=59> */
[----:B------:R-:W-:-:S09]  /*2d790*/  ISETP.LT.AND P4, PT, R5, UR61, !P4 ;  /* 0x0000003d05007c0c */ /* 0x000fd2000e781270 */
[----:B------:R-:W-:Y:S02]  /*2d7a0*/  @P6 LOP3.LUT R4, R4, 0x8, RZ, 0xfc, !PT ;  /* 0x0000000804046812 */ /* 0x000fe400078efcff */
[----:B------:R-:W-:Y:S02]  /*2d7b0*/  ISETP.GE.AND P6, PT, R63, UR60, PT ;  /* 0x0000003c3f007c0c */ /* 0x000fe4000bfc6270 */
[----:B------:R-:W-:Y:S02]  /*2d7c0*/  LOP3.LUT R4, R4, 0xffffffdf, RZ, 0xc0, !PT ;  /* 0xffffffdf04047812 */ /* 0x000fe400078ec0ff */
[----:B------:R-:W-:-:S04]  /*2d7d0*/  LOP3.LUT R0, R0, 0xfffffffb, RZ, 0xc0, !PT ;  /* 0xfffffffb00007812 */ /* 0x000fc800078ec0ff */
[----:B------:R-:W-:Y:S02]  /*2d7e0*/  @P4 LOP3.LUT R0, R0, 0x4, RZ, 0xfc, !PT ;  /* 0x0000000400004812 */ /* 0x000fe400078efcff */
[----:B------:R-:W-:-:S03]  /*2d7f0*/  LOP3.LUT P4, RZ, R7, 0x10000, RZ, 0xc0, !PT ;  /* 0x0001000007ff7812 */ /* 0x000fc6000788c0ff */
[----:B------:R-:W-:Y:S02]  /*2d800*/  @P6 LOP3.LUT R4, R4, 0x20, RZ, 0xfc, !PT ;  /* 0x0000002004046812 */ /* 0x000fe400078efcff */
[----:B------:R-:W-:Y:S01]  /*2d810*/  ISETP.GE.AND P6, PT, R64, UR25, PT ;  /* 0x0000001940007c0c */ /* 0x000fe2000bfc6270 */
[----:B------:R-:W2:Y:S01]  /*2d820*/  LDL.LU R169, [R1+0x1158] ;  /* 0x0011580001a97983 */ /* 0x000ea20000300800 */
[----:B------:R-:W0:Y:S01]  /*2d830*/  S2R R167, SR_TID.X ;  /* 0x0000000000a77919 */ /* 0x000e220000002100 */
[----:B------:R-:W-:Y:S01]  /*2d840*/  BAR.SYNC.DEFER_BLOCKING 0x0 ;  /* 0x0000000000007b1d */ /* 0x000fe20000010000 */
[----:B------:R-:W-:Y:S02]  /*2d850*/  LOP3.LUT R2, R2, 0xffbfffff, RZ, 0xc0, !PT ;  /* 0xffbfffff02027812 */ /* 0x000fe400078ec0ff */
[----:B------:R-:W-:Y:S02]  /*2d860*/  LOP3.LUT R7, R7, 0xffffff7f, RZ, 0xc0, !PT ;  /* 0xffffff7f07077812 */ /* 0x000fe400078ec0ff */
[----:B------:R-:W-:Y:S01]  /*2d870*/  LOP3.LUT R191, R191, 0x7fffffff, RZ, 0xc0, !PT ;  /* 0x7fffffffbfbf7812 */ /* 0x000fe200078ec0ff */
[----:B------:R-:W-:Y:S01]  /*2d880*/  ULDC UR6, c[0x0][0x228] ;  /* 0x00008a0000067ab9 */ /* 0x000fe20000000800 */
[----:B------:R-:W2:Y:S04]  /*2d890*/  LDL.LU R171, [R1+0x1394] ;  /* 0x0013940001ab7983 */ /* 0x000ea80000300800 */
        /* <DEDUP_REMOVED lines=8> */
[----:B------:R-:W4:Y:S01]  /*2d920*/  LDL.LU R68, [R1+0x1000] ;  /* 0x0010000001447983 */ /* 0x000f220000300800 */
[----:B0-----:R-:W-:-:S03]  /*2d930*/  IMAD.SHL.U32 R172, R167, 0x40, RZ ;  /* 0x00000040a7ac7824 */ /* 0x001fc600078e00ff */
[----:B------:R-:W4:Y:S01]  /*2d940*/  LDL.LU R66, [R1+0xffc] ;  /* 0x000ffc0001427983 */ /* 0x000f220000300800 */
[----:B------:R-:W-:Y:S01]  /*2d950*/  IMAD.SHL.U32 R167, R167, 0x10, RZ ;  /* 0x00000010a7a77824 */ /* 0x000fe200078e00ff */
[----:B------:R-:W-:Y:S02]  /*2d960*/  LOP3.LUT R172, R172, 0x400, RZ, 0xc0, !PT ;  /* 0x00000400acac7812 */ /* 0x000fe400078ec0ff */
[----:B------:R-:W-:Y:S01]  /*2d970*/  STL.64 [R1+0x1440], R248 ;  /* 0x001440f801007387 */ /* 0x000fe20000100a00 */
[----:B------:R-:W-:Y:S02]  /*2d980*/  @P5 LOP3.LUT R2, R2, 0x400000, RZ, 0xfc, !PT ;  /* 0x0040000002025812 */ /* 0x000fe400078efcff */
[----:B------:R-:W-:Y:S01]  /*2d990*/  LOP3.LUT R167, R167, 0xf0, RZ, 0xc0, !PT ;  /* 0x000000f0a7a77812 */ /* 0x000fe200078ec0ff */
[----:B------:R-:W-:Y:S01]  /*2d9a0*/  STL.64 [R1+0x1438], R246 ;  /* 0x001438f601007387 */ /* 0x000fe20000100a00 */
[----:B------:R-:W-:Y:S02]  /*2d9b0*/  LOP3.LUT R2, R2, 0xffdfffff, RZ, 0xc0, !PT ;  /* 0xffdfffff02027812 */ /* 0x000fe400078ec0ff */
[----:B------:R-:W-:Y:S01]  /*2d9c0*/  IADD3 R59, R172, UR4, R167 ;  /* 0x00000004ac3b7c10 */ /* 0x000fe2000fffe0a7 */
[----:B------:R-:W-:Y:S01]  /*2d9d0*/  STL.64 [R1+0x1430], R244 ;  /* 0x001430f401007387 */ /* 0x000fe20000100a00 */
[----:B------:R-:W-:-:S02]  /*2d9e0*/  @P0 LOP3.LUT R2, R2, 0x200000, RZ, 0xfc, !PT ;  /* 0x0020000002020812 */ /* 0x000fc400078efcff */
[C---:B------:R-:W-:Y:S01]  /*2d9f0*/  LOP3.LUT P0, RZ, R3.reuse, 0x1000, RZ, 0xc0, !PT ;  /* 0x0000100003ff7812 */ /* 0x040fe2000780c0ff */
[----:B------:R-:W-:Y:S01]  /*2da00*/  STL.64 [R1+0x1428], R242 ;  /* 0x001428f201007387 */ /* 0x000fe20000100a00 */
[----:B------:R-:W-:Y:S02]  /*2da10*/  LOP3.LUT R2, R2, 0xffefffff, RZ, 0xc0, !PT ;  /* 0xffefffff02027812 */ /* 0x000fe400078ec0ff */
[C---:B------:R-:W-:Y:S01]  /*2da20*/  LOP3.LUT P5, RZ, R3.reuse, 0x800, RZ, 0xc0, !PT ;  /* 0x0000080003ff7812 */ /* 0x040fe200078ac0ff */
[----:B------:R-:W-:Y:S01]  /*2da30*/  STL.64 [R1+0x1420], R240 ;  /* 0x001420f001007387 */ /* 0x000fe20000100a00 */
[----:B------:R-:W-:Y:S02]  /*2da40*/  @P1 LOP3.LUT R2, R2, 0x100000, RZ, 0xfc, !PT ;  /* 0x0010000002021812 */ /* 0x000fe400078efcff */
[----:B------:R-:W-:Y:S01]  /*2da50*/  LOP3.LUT P1, RZ, R3, 0x4000, RZ, 0xc0, !PT ;  /* 0x0000400003ff7812 */ /* 0x000fe2000782c0ff */
[----:B------:R-:W-:Y:S01]  /*2da60*/  STL.64 [R1+0x1418], R238 ;  /* 0x001418ee01007387 */ /* 0x000fe20000100a00 */
[----:B------:R-:W-:-:S03]  /*2da70*/  LOP3.LUT R2, R2, 0xfff7ffff, RZ, 0xc0, !PT ;  /* 0xfff7ffff02027812 */ /* 0x000fc600078ec0ff */
[----:B------:R-:W-:Y:S01]  /*2da80*/  STL.64 [R1+0x1410], R236 ;  /* 0x001410ec01007387 */ /* 0x000fe20000100a00 */
[----:B------:R-:W-:-:S03]  /*2da90*/  @P2 LOP3.LUT R2, R2, 0x80000, RZ, 0xfc, !PT ;  /* 0x0008000002022812 */ /* 0x000fc600078efcff */
[----:B------:R-:W-:Y:S01]  /*2daa0*/  STL.64 [R1+0x1408], R4 ;  /* 0x0014080401007387 */ /* 0x000fe20000100a00 */
[C---:B------:R-:W-:Y:S02]  /*2dab0*/  LOP3.LUT P2, RZ, R2.reuse, 0x4000, RZ, 0xc0, !PT ;  /* 0x0000400002ff7812 */ /* 0x040fe4000784c0ff */
[----:B------:R-:W-:Y:S01]  /*2dac0*/  LOP3.LUT R2, R2, 0xfffbffff, RZ, 0xc0, !PT ;  /* 0xfffbffff02027812 */ /* 0x000fe200078ec0ff */
[----:B------:R-:W-:Y:S03]  /*2dad0*/  STL.64 [R1+0x1400], R12 ;  /* 0x0014000c01007387 */ /* 0x000fe60000100a00 */
[----:B------:R-:W-:Y:S01]  /*2dae0*/  @P6 LOP3.LUT R2, R2, 0x40000, RZ, 0xfc, !PT ;  /* 0x0004000002026812 */ /* 0x000fe200078efcff */
[----:B------:R-:W4:Y:S01]  /*2daf0*/  LDL.LU R74, [R1+0x113c] ;  /* 0x00113c00014a7983 */ /* 0x000f220000300800 */
[----:B------:R-:W-:Y:S02]  /*2db00*/  LOP3.LUT P6, RZ, R3, 0x80, RZ, 0xc0, !PT ;  /* 0x0000008003ff7812 */ /* 0x000fe400078cc0ff */
[----:B------:R-:W-:Y:S01]  /*2db10*/  LOP3.LUT R2, R2, 0xfffdffff, RZ, 0xc0, !PT ;  /* 0xfffdffff02027812 */ /* 0x000fe200078ec0ff */
[----:B------:R-:W4:Y:S03]  /*2db20*/  LDL.LU R73, [R1+0x1378] ;  /* 0x0013780001497983 */ /* 0x000f260000300800 */
[----:B------:R-:W-:Y:S01]  /*2db30*/  @P3 LOP3.LUT R2, R2, 0x20000, RZ, 0xfc, !PT ;  /* 0x0002000002023812 */ /* 0x000fe200078efcff */
[----:B------:R-:W4:Y:S03]  /*2db40*/  LDL.LU R72, [R1+0x1134] ;  /* 0x0011340001487983 */ /* 0x000f260000300800 */
[C---:B------:R-:W-:Y:S01]  /*2db50*/  LOP3.LUT P3, RZ, R2.reuse, 0x8000, RZ, 0xc0, !PT ;  /* 0x0000800002ff7812 */ /* 0x040fe2000786c0ff */
[----:B------:R-:W4:Y:S01]  /*2db60*/  LDL.LU R71, [R1+0x1370] ;  /* 0x0013700001477983 */ /* 0x000f220000300800 */
[----:B------:R-:W-:-:S03]  /*2db70*/  LOP3.LUT R2, R2, 0xfffeffff, RZ, 0xc0, !PT ;  /* 0xfffeffff02027812 */ /* 0x000fc600078ec0ff */
[----:B------:R-:W4:Y:S01]  /*2db80*/  LDL.LU R165, [R1+0x1128] ;  /* 0x0011280001a57983 */ /* 0x000f220000300800 */
[----:B------:R-:W-:-:S03]  /*2db90*/  @P4 LOP3.LUT R2, R2, 0x10000, RZ, 0xfc, !PT ;  /* 0x0001000002024812 */ /* 0x000fc600078efcff */
[----:B------:R-:W4:Y:S01]  /*2dba0*/  LDL.LU R167, [R1+0x1350] ;  /* 0x0013500001a77983 */ /* 0x000f220000300800 */
[----:B------:R-:W0:Y:S02]  /*2dbb0*/  S2R R172, SR_TID.X ;  /* 0x0000000000ac7919 */ /* 0x000e240000002100 */
[----:B0-----:R-:W-:Y:S01]  /*2dbc0*/  IMAD.SHL.U32 R60, R172, 0x8, RZ ;  /* 0x00000008ac3c7824 */ /* 0x001fe200078e00ff */
[----:B--2---:R-:W-:Y:S02]  /*2dbd0*/  PRMT R49, R171, 0x5410, R169 ;  /* 0x00005410ab317816 */ /* 0x004fe400000000a9 */
[----:B------:R-:W2:Y:S04]  /*2dbe0*/  LDL.LU R169, [R1+0x10bc] ;  /* 0x0010bc0001a97983 */ /* 0x000ea80000300800 */
[----:B------:R-:W2:Y:S01]  /*2dbf0*/  LDL.LU R171, [R1+0x12b0] ;  /* 0x0012b00001ab7983 */ /* 0x000ea20000300800 */
[----:B---3--:R-:W-:-:S03]  /*2dc00*/  PRMT R50, R175, 0x5410, R173 ;  /* 0x00005410af327816 */ /* 0x008fc600000000ad */
[----:B------:R-:W3:Y:S04]  /*2dc10*/  LDL.LU R173, [R1+0x10c0] ;  /* 0x0010c00001ad7983 */ /* 0x000ee80000300800 */
[----:B------:R-:W3:Y:S01]  /*2dc20*/  LDL.LU R175, [R1+0x12b4] ;  /* 0x0012b40001af7983 */ /* 0x000ee20000300800 */
[----:B----4-:R-:W-:-:S03]  /*2dc30*/  PRMT R52, R174, 0x5410, R252 ;  /* 0x00005410ae347816 */ /* 0x010fc600000000fc */
[----:B------:R-:W4:Y:S01]  /*2dc40*/  LDL.LU R252, [R1+0x10c8] ;  /* 0x0010c80001fc7983 */ /* 0x000f220000300800 */
[----:B------:R-:W-:-:S03]  /*2dc50*/  LOP3.LUT R55, R170, 0xffff, RZ, 0xc0, !PT ;  /* 0x0000ffffaa377812 */ /* 0x000fc600078ec0ff */
[----:B------:R-:W4:Y:S01]  /*2dc60*/  LDL.LU R174, [R1+0x12bc] ;  /* 0x0012bc0001ae7983 */ /* 0x000f220000300800 */
[----:B------:R-:W-:-:S03]  /*2dc70*/  LOP3.LUT R54, R168, 0xffff, RZ, 0xc0, !PT ;  /* 0x0000ffffa8367812 */ /* 0x000fc600078ec0ff */
[----:B------:R-:W3:Y:S01]  /*2dc80*/  LDL.LU R172, [R1+0x103c] ;  /* 0x00103c0001ac7983 */ /* 0x000ee20000300800 */
[----:B------:R-:W-:-:S03]  /*2dc90*/  LOP3.LUT R53, R166, 0xffff, RZ, 0xc0, !PT ;  /* 0x0000ffffa6357812 */ /* 0x000fc600078ec0ff */
[----:B------:R-:W4:Y:S01]  /*2dca0*/  LDL.LU R170, [R1+0x1030] ;  /* 0x0010300001aa7983 */ /* 0x000f220000300800 */
[----:B------:R-:W-:-:S03]  /*2dcb0*/  LOP3.LUT R51, R164, 0xffff, RZ, 0xc0, !PT ;  /* 0x0000ffffa4337812 */ /* 0x000fc600078ec0ff */
[----:B------:R-:W3:Y:S01]  /*2dcc0*/  LDL.LU R168, [R1+0x101c] ;  /* 0x00101c0001a87983 */ /* 0x000ee20000300800 */
[----:B------:R-:W-:-:S03]  /*2dcd0*/  LOP3.LUT R48, R68, 0xffff, RZ, 0xc0, !PT ;  /* 0x0000ffff44307812 */ /* 0x000fc600078ec0ff */
[----:B------:R-:W3:Y:S01]  /*2dce0*/  LDL.LU R166, [R1+0x1010] ;  /* 0x0010100001a67983 */ /* 0x000ee20000300800 */
[----:B------:R-:W-:-:S03]  /*2dcf0*/  LOP3.LUT R10, R66, 0xffff, RZ, 0xc0, !PT ;  /* 0x0000ffff420a7812 */ /* 0x000fc600078ec0ff */
[----:B------:R-:W3:Y:S01]  /*2dd00*/  LDL.LU R164, [R1+0x1008] ;  /* 0x0010080001a47983 */ /* 0x000ee20000300800 */
[----:B------:R-:W-:Y:S02]  /*2dd10*/  SHF.R.U32.HI R58, RZ, 0x8, R55 ;  /* 0x00000008ff3a7819 */ /* 0x000fe40000011637 */
[--C-:B------:R-:W-:Y:S01]  /*2dd20*/  PRMT R68, R55, 0x3340, R51.reuse ;  /* 0x0000334037447816 */ /* 0x100fe20000000033 */
[----:B------:R-:W3:Y:S01]  /*2dd30*/  LDL.LU R66, [R1+0x1004] ;  /* 0x0010040001427983 */ /* 0x000ee20000300800 */
[----:B------:R-:W-:Y:S02]  /*2dd40*/  SHF.R.U32.HI R55, RZ, 0x8, R51 ;  /* 0x00000008ff377819 */ /* 0x000fe40000011633 */
[----:B------:R-:W-:Y:S01]  /*2dd50*/  SHF.R.U32.HI R56, RZ, 0x8, R53 ;  /* 0x00000008ff387819 */ /* 0x000fe20000011635 */
[----:B------:R-:W3:Y:S01]  /*2dd60*/  LDL.LU R80, [R1+0x1100] ;  /* 0x0011000001507983 */ /* 0x000ee20000300800 */
[--C-:B------:R-:W-:Y:S02]  /*2dd70*/  PRMT R69, R54, 0x3340, R48.reuse ;  /* 0x0000334036457816 */ /* 0x100fe40000000030 */
[----:B------:R-:W-:Y:S01]  /*2dd80*/  SHF.R.U32.HI R51, RZ, 0x8, R48 ;  /* 0x00000008ff337819 */ /* 0x000fe20000011630 */
[----:B------:R-:W3:Y:S01]  /*2dd90*/  LDL.LU R79, [R1+0x12e8] ;  /* 0x0012e800014f7983 */ /* 0x000ee20000300800 */
[----:B------:R-:W-:-:S02]  /*2dda0*/  SHF.R.U32.HI R57, RZ, 0x8, R54 ;  /* 0x00000008ff397819 */ /* 0x000fc40000011636 */
[----:B------:R-:W-:Y:S01]  /*2ddb0*/  LOP3.LUT R48, R55, 0xffff, RZ, 0xc0, !PT ;  /* 0x0000ffff37307812 */ /* 0x000fe200078ec0ff */
[----:B------:R-:W3:Y:S01]  /*2ddc0*/  LDL.LU R78, [R1+0x10dc] ;  /* 0x0010dc00014e7983 */ /* 0x000ee20000300800 */
[--C-:B------:R-:W-:Y:S02]  /*2ddd0*/  PRMT R70, R53, 0x3340, R10.reuse ;  /* 0x0000334035467816 */ /* 0x100fe4000000000a */
[----:B------:R-:W-:Y:S01]  /*2dde0*/  SHF.R.U32.HI R54, RZ, 0x8, R10 ;  /* 0x00000008ff367819 */ /* 0x000fe2000001160a */
[----:B------:R-:W3:Y:S01]  /*2ddf0*/  LDL.LU R77, [R1+0x12d4] ;  /* 0x0012d400014d7983 */ /* 0x000ee20000300800 */
[----:B------:R-:W-:Y:S02]  /*2de00*/  LOP3.LUT R55, R56, 0xffff, RZ, 0xc0, !PT ;  /* 0x0000ffff38377812 */ /* 0x000fe400078ec0ff */
[----:B------:R-:W-:Y:S01]  /*2de10*/  LOP3.LUT R10, R58, 0xffff, RZ, 0xc0, !PT ;  /* 0x0000ffff3a0a7812 */ /* 0x000fe200078ec0ff */
[----:B------:R-:W3:Y:S01]  /*2de20*/  LDL.LU R76, [R1+0x10e0] ;  /* 0x0010e000014c7983 */ /* 0x000ee20000300800 */
[----:B------:R-:W-:-:S02]  /*2de30*/  LOP3.LUT R56, R60, 0x300, RZ, 0xc0, !PT ;  /* 0x000003003c387812 */ /* 0x000fc400078ec0ff */
[----:B------:R-:W-:-:S03]  /*2de40*/  PRMT R48, R10, 0x3340, R48 ;  /* 0x000033400a307816 */ /* 0x000fc60000000030 */
[----:B------:R-:W-:Y:S01]  /*2de50*/  IMAD.IADD R10, R59, 0x1, R56 ;  /* 0x000000013b0a7824 */ /* 0x000fe200078e0238 */
[----:B------:R-:W-:Y:S02]  /*2de60*/  LOP3.LUT R53, R57, 0xffff, RZ, 0xc0, !PT ;  /* 0x0000ffff39357812 */ /* 0x000fe400078ec0ff */
[----:B------:R-:W-:Y:S02]  /*2de70*/  PRMT R57, R73, 0x5410, R74 ;  /* 0x0000541049397816 */ /* 0x000fe4000000004a */
[----:B------:R-:W-:Y:S02]  /*2de80*/  PRMT R58, R71, 0x5410, R72 ;  /* 0x00005410473a7816 */ /* 0x000fe40000000048 */
[----:B------:R-:W-:Y:S02]  /*2de90*/  PRMT R56, R167, 0x5410, R165 ;  /* 0x00005410a7387816 */ /* 0x000fe400000000a5 */
[----:B------:R-:W3:Y:S04]  /*2dea0*/  LDL.LU R167, [R1+0x12d8] ;  /* 0x0012d80001a77983 */ /* 0x000ee80000300800 */
[----:B------:R-:W3:Y:S04]  /*2deb0*/  LDL.LU R75, [R1+0x10ec] ;  /* 0x0010ec00014b7983 */ /* 0x000ee80000300800 */
[----:B------:R-:W3:Y:S04]  /*2dec0*/  LDL.LU R74, [R1+0x12dc] ;  /* 0x0012dc00014a7983 */ /* 0x000ee80000300800 */
[----:B------:R-:W3:Y:S04]  /*2ded0*/  LDL.LU R73, [R1+0x10d0] ;  /* 0x0010d00001497983 */ /* 0x000ee80000300800 */
[----:B------:R-:W3:Y:S04]  /*2dee0*/  LDL.LU R72, [R1+0x12c4] ;  /* 0x0012c40001487983 */ /* 0x000ee80000300800 */
[----:B------:R-:W3:Y:S04]  /*2def0*/  LDL.LU R71, [R1+0x10b8] ;  /* 0x0010b80001477983 */ /* 0x000ee80000300800 */
[----:B------:R-:W3:Y:S01]  /*2df00*/  LDL.LU R165, [R1+0x12ac] ;  /* 0x0012ac0001a57983 */ /* 0x000ee20000300800 */
[----:B------:R-:W-:-:S02]  /*2df10*/  LOP3.LUT R51, R51, 0xffff, RZ, 0xc0, !PT ;  /* 0x0000ffff33337812 */ /* 0x000fc400078ec0ff */
[----:B------:R-:W-:Y:S02]  /*2df20*/  LOP3.LUT R54, R54, 0xffff, RZ, 0xc0, !PT ;  /* 0x0000ffff36367812 */ /* 0x000fe400078ec0ff */
[----:B------:R-:W-:Y:S02]  /*2df30*/  PRMT R51, R53, 0x3340, R51 ;  /* 0x0000334035337816 */ /* 0x000fe40000000033 */
[----:B------:R-:W-:Y:S02]  /*2df40*/  PRMT R53, R55, 0x3340, R54 ;  /* 0x0000334037357816 */ /* 0x000fe40000000036 */
[----:B--2---:R-:W-:Y:S02]  /*2df50*/  PRMT R60, R171, 0x5410, R169 ;  /* 0x00005410ab3c7816 */ /* 0x004fe400000000a9 */
[----:B------:R-:W2:Y:S04]  /*2df60*/  LDL.LU R169, [R1+0x10c4] ;  /* 0x0010c40001a97983 */ /* 0x000ea80000300800 */
[----:B------:R-:W2:Y:S01]  /*2df70*/  LDL.LU R171, [R1+0x12b8] ;  /* 0x0012b80001ab7983 */ /* 0x000ea20000300800 */
[----:B----4-:R-:W-:-:S03]  /*2df80*/  LOP3.LUT R64, R170, 0xffff, RZ, 0xc0, !PT ;  /* 0x0000ffffaa407812 */ /* 0x010fc600078ec0ff */
[----:B------:R-:W4:Y:S01]  /*2df90*/  LDL.LU R170, [R1+0x10cc] ;  /* 0x0010cc0001aa7983 */ /* 0x000f220000300800 */
[----:B---3--:R-:W-:-:S03]  /*2dfa0*/  LOP3.LUT R63, R168, 0xffff, RZ, 0xc0, !PT ;  /* 0x0000ffffa83f7812 */ /* 0x008fc600078ec0ff */
[----:B------:R-:W4:Y:S01]  /*2dfb0*/  LDL.LU R168, [R1+0x12c0] ;  /* 0x0012c00001a87983 */ /* 0x000f220000300800 */
[----:B------:R-:W-:-:S03]  /*2dfc0*/  LOP3.LUT R59, R166, 0xffff, RZ, 0xc0, !PT ;  /* 0x0000ffffa63b7812 */ /* 0x000fc600078ec0ff */
[----:B------:R-:W3:Y:S01]  /*2dfd0*/  LDL.LU R166, [R1+0x10a8] ;  /* 0x0010a80001a67983 */ /* 0x000ee20000300800 */
[----:B------:R-:W-:-:S03]  /*2dfe0*/  LOP3.LUT R55, R164, 0xffff, RZ, 0xc0, !PT ;  /* 0x0000ffffa4377812 */ /* 0x000fc600078ec0ff */
[----:B------:R-:W3:Y:S01]  /*2dff0*/  LDL.LU R164, [R1+0x129c] ;  /* 0x00129c0001a47983 */ /* 0x000ee20000300800 */
[----:B------:R-:W-:-:S03]  /*2e000*/  LOP3.LUT R65, R172, 0xffff, RZ, 0xc0, !PT ;  /* 0x0000ffffac417812 */ /* 0x000fc600078ec0ff */
[----:B------:R-:W3:Y:S01]  /*2e010*/  LDL.LU R100, [R1+0x10ac] ;  /* 0x0010ac0001647983 */ /* 0x000ee20000300800 */
[----:B------:R-:W-:-:S03]  /*2e020*/  LOP3.LUT R54, R66, 0xffff, RZ, 0xc0, !PT ;  /* 0x0000ffff42367812 */ /* 0x000fc600078ec0ff */
[----:B------:R-:W3:Y:S01]  /*2e030*/  LDL.LU R99, [R1+0x12a0] ;  /* 0x0012a00001637983 */ /* 0x000ee20000300800 */
[----:B------:R-:W-:-:S03]  /*2e040*/  PRMT R62, R174, 0x5410, R252 ;  /* 0x00005410ae3e7816 */ /* 0x000fc600000000fc */
[----:B------:R-:W3:Y:S01]  /*2e050*/  LDL.LU R98, [R1+0x10b0] ;  /* 0x0010b00001627983 */ /* 0x000ee20000300800 */
[----:B------:R-:W-:-:S03]  /*2e060*/  PRMT R61, R175, 0x5410, R173 ;  /* 0x00005410af3d7816 */ /* 0x000fc600000000ad */
[----:B------:R-:W3:Y:S01]  /*2e070*/  LDL.LU R97, [R1+0x12a4] ;  /* 0x0012a40001617983 */ /* 0x000ee20000300800 */
[----:B------:R-:W-:Y:S02]  /*2e080*/  SHF.R.U32.HI R66, RZ, 0x8, R65 ;  /* 0x00000008ff427819 */ /* 0x000fe40000011641 */
[----:B------:R-:W-:Y:S01]  /*2e090*/  PRMT R174, R65, 0x3340, R59 ;  /* 0x0000334041ae7816 */ /* 0x000fe2000000003b */
[----:B------:R-:W3:Y:S01]  /*2e0a0*/  LDL.LU R96, [R1+0x10b4] ;  /* 0x0010b40001607983 */ /* 0x000ee20000300800 */
[----:B------:R-:W-:Y:S02]  /*2e0b0*/  SHF.R.U32.HI R65, RZ, 0x8, R64 ;  /* 0x00000008ff417819 */ /* 0x000fe40000011640 */
[----:B------:R-:W-:Y:S01]  /*2e0c0*/  PRMT R175, R64, 0x3340, R55 ;  /* 0x0000334040af7816 */ /* 0x000fe20000000037 */
[----:B------:R-:W3:Y:S01]  /*2e0d0*/  LDL.LU R95, [R1+0x12a8] ;  /* 0x0012a800015f7983 */ /* 0x000ee20000300800 */
[----:B------:R-:W-:Y:S02]  /*2e0e0*/  SHF.R.U32.HI R64, RZ, 0x8, R63 ;  /* 0x00000008ff407819 */ /* 0x000fe4000001163f */
[----:B------:R-:W-:Y:S01]  /*2e0f0*/  PRMT R252, R63, 0x3340, R54 ;  /* 0x000033403ffc7816 */ /* 0x000fe20000000036 */
[----:B------:R-:W3:Y:S01]  /*2e100*/  LDL.LU R94, [R1+0x10a4] ;  /* 0x0010a400015e7983 */ /* 0x000ee20000300800 */
[----:B------:R-:W-:-:S03]  /*2e110*/  PRMT R63, R79, 0x5410, R80 ;  /* 0x000054104f3f7816 */ /* 0x000fc60000000050 */
[----:B------:R-:W3:Y:S04]  /*2e120*/  LDL.LU R93, [R1+0x1294] ;  /* 0x00129400015d7983 */ /* 0x000ee80000300800 */
[----:B------:R-:W3:Y:S04]  /*2e130*/  LDL.LU R92, [R1+0x109c] ;  /* 0x00109c00015c7983 */ /* 0x000ee80000300800 */
[----:B------:R-:W3:Y:S04]  /*2e140*/  LDL.LU R91, [R1+0x128c] ;  /* 0x00128c00015b7983 */ /* 0x000ee80000300800 */
[----:B------:R-:W3:Y:S04]  /*2e150*/  LDL.LU R90, [R1+0x1090] ;  /* 0x00109000015a7983 */ /* 0x000ee80000300800 */
[----:B------:R-:W3:Y:S04]  /*2e160*/  LDL.LU R89, [R1+0x1284] ;  /* 0x0012840001597983 */ /* 0x000ee80000300800 */
[----:B------:R-:W3:Y:S04]  /*2e170*/  LDL.LU R88, [R1+0x1094] ;  /* 0x0010940001587983 */ /* 0x000ee80000300800 */
[----:B------:R0:W-:Y:S04]  /*2e180*/  STSM.16.M88.4 [R10], R60 ;  /* 0x0000003c0a007844 */ /* 0x0001e80000000200 */
[----:B------:R-:W3:Y:S01]  /*2e190*/  LDL.LU R87, [R1+0x1288] ;  /* 0x0012880001577983 */ /* 0x000ee20000300800 */
[----:B------:R-:W-:-:S03]  /*2e1a0*/  PRMT R67, R72, 0x5410, R73 ;  /* 0x0000541048437816 */ /* 0x000fc60000000049 */
[----:B------:R-:W3:Y:S01]  /*2e1b0*/  LDL.LU R72, [R1+0x1084] ;  /* 0x0010840001487983 */ /* 0x000ee20000300800 */
[----:B0-----:R-:W-:-:S03]  /*2e1c0*/  PRMT R60, R165, 0x5410, R71 ;  /* 0x00005410a53c7816 */ /* 0x001fc60000000047 */
[----:B------:R-:W3:Y:S01]  /*2e1d0*/  LDL.LU R71, [R1+0x1274] ;  /* 0x0012740001477983 */ /* 0x000ee20000300800 */
[----:B------:R-:W-:Y:S02]  /*2e1e0*/  SHF.R.U32.HI R172, RZ, 0x8, R55 ;  /* 0x00000008ffac7819 */ /* 0x000fe40000011637 */
[----:B------:R-:W-:Y:S01]  /*2e1f0*/  LOP3.LUT R55, R65, 0xffff, RZ, 0xc0, !PT ;  /* 0x0000ffff41377812 */ /* 0x000fe200078ec0ff */
[----:B------:R-:W3:Y:S01]  /*2e200*/  LDL.LU R86, [R1+0x1088] ;  /* 0x0010880001567983 */ /* 0x000ee20000300800 */
[----:B------:R-:W-:Y:S02]  /*2e210*/  PRMT R65, R167, 0x5410, R76 ;  /* 0x00005410a7417816 */ /* 0x000fe4000000004c */
[----:B------:R-:W0:Y:S01]  /*2e220*/  S2R R167, SR_TID.X ;  /* 0x0000000000a77919 */ /* 0x000e220000002100 */
[----:B------:R-:W-:Y:S02]  /*2e230*/  SHF.R.U32.HI R173, RZ, 0x8, R54 ;  /* 0x00000008ffad7819 */ /* 0x000fe40000011636 */
[----:B------:R-:W-:Y:S01]  /*2e240*/  LOP3.LUT R64, R64, 0xffff, RZ, 0xc0, !PT ;  /* 0x0000ffff40407812 */ /* 0x000fe200078ec0ff */
[----:B------:R-:W3:Y:S01]  /*2e250*/  LDL.LU R85, [R1+0x1278] ;  /* 0x0012780001557983 */ /* 0x000ee20000300800 */
[----:B------:R-:W-:-:S02]  /*2e260*/  LOP3.LUT R173, R173, 0xffff, RZ, 0xc0, !PT ;  /* 0x0000ffffadad7812 */ /* 0x000fc400078ec0ff */
[----:B0-----:R-:W-:Y:S01]  /*2e270*/  LOP3.LUT R167, R167, 0x7f, RZ, 0xc0, !PT ;  /* 0x0000007fa7a77812 */ /* 0x001fe200078ec0ff */
[----:B------:R-:W3:Y:S03]  /*2e280*/  LDL.LU R84, [R1+0x108c] ;  /* 0x00108c0001547983 */ /* 0x000ee60000300800 */
[----:B------:R-:W-:Y:S01]  /*2e290*/  LEA R4, R167, UR4, 0x4 ;  /* 0x00000004a7047c11 */ /* 0x000fe2000f8e20ff */
[----:B------:R-:W-:Y:S01]  /*2e2a0*/  BAR.SYNC.DEFER_BLOCKING 0x0 ;  /* 0x0000000000007b1d */ /* 0x000fe20000010000 */
[----:B------:R-:W-:Y:S02]  /*2e2b0*/  LOP3.LUT R54, R66, 0xffff, RZ, 0xc0, !PT ;  /* 0x0000ffff42367812 */ /* 0x000fe400078ec0ff */
[----:B------:R-:W-:Y:S02]  /*2e2c0*/  PRMT R173, R64, 0x3340, R173 ;  /* 0x0000334040ad7816 */ /* 0x000fe400000000ad */
[----:B------:R-:W-:Y:S01]  /*2e2d0*/  PRMT R64, R77, 0x5410, R78 ;  /* 0x000054104d407816 */ /* 0x000fe2000000004e */
[----:B------:R-:W-:Y:S01]  /*2e2e0*/  ULDC UR4, c[0x0][0x228] ;  /* 0x00008a0000047ab9 */ /* 0x000fe20000000800 */
[----:B------:R-:W-:Y:S01]  /*2e2f0*/  PRMT R66, R74, 0x5410, R75 ;  /* 0x000054104a427816 */ /* 0x000fe2000000004b */
        /* <DEDUP_REMOVED lines=11> */
[----:B------:R-:W-:Y:S01]  /*2e3b0*/  STL [R1+0x798], R4 ;  /* 0x0007980401007387 */ /* 0x000fe20000100800 */
[----:B--2---:R-:W-:-:S02]  /*2e3c0*/  PRMT R61, R171, 0x5410, R169 ;  /* 0x00005410ab3d7816 */ /* 0x004fc400000000a9 */
[----:B----4-:R-:W-:Y:S02]  /*2e3d0*/  PRMT R62, R168, 0x5410, R170 ;  /* 0x00005410a83e7816 */ /* 0x010fe400000000aa */
[----:B------:R-:W0:Y:S01]  /*2e3e0*/  LDS.128 R168, [R4] ;  /* 0x0000000004a87984 */ /* 0x000e220000000c00 */
[----:B------:R-:W-:Y:S06]  /*2e3f0*/  BAR.SYNC.DEFER_BLOCKING 0x0 ;  /* 0x0000000000007b1d */ /* 0x000fec0000010000 */
[----:B------:R-:W-:Y:S01]  /*2e400*/  STSM.16.M88.4 [R10], R64 ;  /* 0x000000400a007844 */ /* 0x000fe20000000200 */
[----:B---3--:R-:W-:Y:S01]  /*2e410*/  PRMT R63, R164, 0x5410, R166 ;  /* 0x00005410a43f7816 */ /* 0x008fe200000000a6 */
[----:B------:R-:W-:Y:S06]  /*2e420*/  BAR.SYNC.DEFER_BLOCKING 0x0 ;  /* 0x0000000000007b1d */ /* 0x000fec0000010000 */
[----:B------:R-:W1:Y:S02]  /*2e430*/  LDS.128 R164, [R4] ;  /* 0x0000000004a47984 */ /* 0x000e640000000c00 */
[----:B------:R-:W-:Y:S06]  /*2e440*/  BAR.SYNC.DEFER_BLOCKING 0x0 ;  /* 0x0000000000007b1d */ /* 0x000fec0000010000 */
[----:B------:R2:W-:Y:S02]  /*2e450*/  STSM.16.M88.4 [R10], R60 ;  /* 0x0000003c0a007844 */ /* 0x0005e40000000200 */
[----:B------:R-:W-:Y:S01]  /*2e460*/  BAR.SYNC.DEFER_BLOCKING 0x0 ;  /* 0x0000000000007b1d */ /* 0x000fe20000010000 */
[----:B--2---:R-:W-:-:S05]  /*2e470*/  PRMT R63, R71, 0x5410, R72 ;  /* 0x00005410473f7816 */ /* 0x004fca0000000048 */
[----:B------:R-:W2:Y:S04]  /*2e480*/  LDL.LU R72, [R1+0x1050] ;  /* 0x0010500001487983 */ /* 0x000ea80000300800 */
[----:B------:R-:W2:Y:S04]  /*2e490*/  LDL.LU R71, [R1+0x1254] ;  /* 0x0012540001477983 */ /* 0x000ea80000300800 */
[----:B------:R-:W3:Y:S01]  /*2e4a0*/  LDS.128 R160, [R4] ;  /* 0x0000000004a07984 */ /* 0x000ee20000000c00 */
[----:B------:R-:W-:Y:S02]  /*2e4b0*/  PRMT R64, R99, 0x5410, R100 ;  /* 0x0000541063407816 */ /* 0x000fe40000000064 */
[----:B------:R-:W-:Y:S01]  /*2e4c0*/  PRMT R65, R97, 0x5410, R98 ;  /* 0x0000541061417816 */ /* 0x000fe20000000062 */
[----:B------:R-:W4:Y:S01]  /*2e4d0*/  LDL.LU R100, [R1+0x1054] ;  /* 0x0010540001647983 */ /* 0x000f220000300800 */
[----:B------:R-:W-:-:S02]  /*2e4e0*/  PRMT R66, R95, 0x5410, R96 ;  /* 0x000054105f427816 */ /* 0x000fc40000000060 */
[----:B------:R-:W-:Y:S01]  /*2e4f0*/  PRMT R67, R93, 0x5410, R94 ;  /* 0x000054105d437816 */ /* 0x000fe2000000005e */
[----:B------:R-:W-:Y:S01]  /*2e500*/  BAR.SYNC.DEFER_BLOCKING 0x0 ;  /* 0x0000000000007b1d */ /* 0x000fe20000010000 */
[----:B------:R-:W-:-:S05]  /*2e510*/  PRMT R60, R91, 0x5410, R92 ;  /* 0x000054105b3c7816 */ /* 0x000fca000000005c */
[----:B------:R-:W4:Y:S04]  /*2e520*/  LDL.LU R99, [R1+0x124c] ;  /* 0x00124c0001637983 */ /* 0x000f280000300800 */
[----:B------:R-:W3:Y:S04]  /*2e530*/  LDL.LU R98, [R1+0x1058] ;  /* 0x0010580001627983 */ /* 0x000ee80000300800 */
[----:B------:R-:W3:Y:S01]  /*2e540*/  LDL.LU R97, [R1+0x1248] ;  /* 0x0012480001617983 */ /* 0x000ee20000300800 */
[----:B------:R-:W-:-:S03]  /*2e550*/  PRMT R61, R89, 0x5410, R90 ;  /* 0x00005410593d7816 */ /* 0x000fc6000000005a */
[----:B------:R-:W3:Y:S04]  /*2e560*/  LDL.LU R96, [R1+0x1048] ;  /* 0x0010480001607983 */ /* 0x000ee80000300800 */
[----:B------:R0:W-:Y:S01]  /*2e570*/  STSM.16.M88.4 [R10], R64 ;  /* 0x000000400a007844 */ /* 0x0001e20000000200 */
[----:B------:R-:W-:Y:S01]  /*2e580*/  BAR.SYNC.DEFER_BLOCKING 0x0 ;  /* 0x0000000000007b1d */ /* 0x000fe20000010000 */
[----:B------:R-:W-:-:S05]  /*2e590*/  PRMT R62, R87, 0x5410, R88 ;  /* 0x00005410573e7816 */ /* 0x000fca0000000058 */
[----:B------:R-:W3:Y:S04]  /*2e5a0*/  LDL.LU R95, [R1+0x1240] ;  /* 0x00124000015f7983 */ /* 0x000ee80000300800 */
[----:B------:R-:W3:Y:S04]  /*2e5b0*/  LDL.LU R94, [R1+0x104c] ;  /* 0x00104c00015e7983 */ /* 0x000ee80000300800 */
[----:B------:R-:W3:Y:S04]  /*2e5c0*/  LDL.LU R93, [R1+0x1238] ;  /* 0x00123800015d7983 */ /* 0x000ee80000300800 */
[----:B------:R-:W3:Y:S04]  /*2e5d0*/  LDL.LU R92, [R1+0x1028] ;  /* 0x00102800015c7983 */ /* 0x000ee80000300800 */
[----:B------:R-:W1:Y:S01]  /*2e5e0*/  LDS.128 R156, [R4] ;  /* 0x00000000049c7984 */ /* 0x000e620000000c00 */
[----:B------:R-:W-:Y:S06]  /*2e5f0*/  BAR.SYNC.DEFER_BLOCKING 0x0 ;  /* 0x0000000000007b1d */ /* 0x000fec0000010000 */
[----:B------:R-:W3:Y:S04]  /*2e600*/  LDL.LU R91, [R1+0x1214] ;  /* 0x00121400015b7983 */ /* 0x000ee80000300800 */
[----:B------:R-:W3:Y:S04]  /*2e610*/  LDL.LU R90, [R1+0x102c] ;  /* 0x00102c00015a7983 */ /* 0x000ee80000300800 */
[----:B------:R-:W3:Y:S04]  /*2e620*/  LDL.LU R89, [R1+0x1210] ;  /* 0x0012100001597983 */ /* 0x000ee80000300800 */
[----:B------:R-:W3:Y:S04]  /*2e630*/  LDL.LU R88, [R1+0x1020] ;  /* 0x0010200001587983 */ /* 0x000ee80000300800 */
[----:B------:R1:W-:Y:S04]  /*2e640*/  STSM.16.M88.4 [R10], R60 ;  /* 0x0000003c0a007844 */ /* 0x0003e80000000200 */
[----:B------:R-:W3:Y:S01]  /*2e650*/  LDL.LU R87, [R1+0x1208] ;  /* 0x0012080001577983 */ /* 0x000ee20000300800 */
[----:B0-----:R-:W-:-:S02]  /*2e660*/  PRMT R64, R85, 0x5410, R86 ;  /* 0x0000541055407816 */ /* 0x001fc40000000056 */
[----:B------:R-:W-:Y:S01]  /*2e670*/  PRMT R65, R83, 0x5410, R84 ;  /* 0x0000541053417816 */ /* 0x000fe20000000054 */
[----:B------:R-:W-:Y:S01]  /*2e680*/  BAR.SYNC.DEFER_BLOCKING 0x0 ;  /* 0x0000000000007b1d */ /* 0x000fe20000010000 */
[----:B-1----:R-:W-:-:S05]  /*2e690*/  PRMT R62, R73, 0x5410, R74 ;  /* 0x00005410493e7816 */ /* 0x002fca000000004a */
[----:B------:R-:W3:Y:S04]  /*2e6a0*/  LDL.LU R74, [R1+0x1024] ;  /* 0x00102400014a7983 */ /* 0x000ee80000300800 */
[----:B------:R-:W3:Y:S01]  /*2e6b0*/  LDL.LU R73, [R1+0x11f4] ;  /* 0x0011f40001497983 */ /* 0x000ee20000300800 */
[----:B------:R-:W-:-:S03]  /*2e6c0*/  PRMT R66, R81, 0x5410, R82 ;  /* 0x0000541051427816 */ /* 0x000fc60000000052 */
        /* <DEDUP_REMOVED lines=15> */
[----:B------:R-:W0:Y:S01]  /*2e7c0*/  LDS.128 R152, [R4] ;  /* 0x0000000004987984 */ /* 0x000e220000000c00 */
[----:B------:R-:W-:Y:S01]  /*2e7d0*/  BAR.SYNC.DEFER_BLOCKING 0x0 ;  /* 0x0000000000007b1d */ /* 0x000fe20000010000 */
[----:B--2---:R-:W-:-:S05]  /*2e7e0*/  PRMT R63, R71, 0x5410, R72 ;  /* 0x00005410473f7816 */ /* 0x004fca0000000048 */
[----:B------:R-:W2:Y:S04]  /*2e7f0*/  LDL.LU R72, [R1+0x1044] ;  /* 0x0010440001487983 */ /* 0x000ea80000300800 */
[----:B------:R-:W2:Y:S04]  /*2e800*/  LDL.LU R71, [R1+0x11ec] ;  /* 0x0011ec0001477983 */ /* 0x000ea80000300800 */
[----:B------:R4:W-:Y:S01]  /*2e810*/  STSM.16.M88.4 [R10], R64 ;  /* 0x000000400a007844 */ /* 0x0009e20000000200 */
[----:B------:R-:W-:Y:S06]  /*2e820*/  BAR.SYNC.DEFER_BLOCKING 0x0 ;  /* 0x0000000000007b1d */ /* 0x000fec0000010000 */
[----:B------:R-:W1:Y:S02]  /*2e830*/  LDS.128 R148, [R4] ;  /* 0x0000000004947984 */ /* 0x000e640000000c00 */
[----:B------:R-:W-:Y:S06]  /*2e840*/  BAR.SYNC.DEFER_BLOCKING 0x0 ;  /* 0x0000000000007b1d */ /* 0x000fec0000010000 */
[----:B------:R0:W-:Y:S02]  /*2e850*/  STSM.16.M88.4 [R10], R60 ;  /* 0x0000003c0a007844 */ /* 0x0001e40000000200 */
[----:B------:R-:W-:Y:S01]  /*2e860*/  BAR.SYNC.DEFER_BLOCKING 0x0 ;  /* 0x0000000000007b1d */ /* 0x000fe20000010000 */
[----:B----4-:R-:W-:-:S02]  /*2e870*/  PRMT R64, R99, 0x5410, R100 ;  /* 0x0000541063407816 */ /* 0x010fc40000000064 */
[----:B---3--:R-:W-:Y:S02]  /*2e880*/  PRMT R65, R97, 0x5410, R98 ;  /* 0x0000541061417816 */ /* 0x008fe40000000062 */
[----:B------:R-:W-:Y:S01]  /*2e890*/  PRMT R66, R95, 0x5410, R96 ;  /* 0x000054105f427816 */ /* 0x000fe20000000060 */
[----:B------:R-:W3:Y:S01]  /*2e8a0*/  LDS.128 R144, [R4] ;  /* 0x0000000004907984 */ /* 0x000ee20000000c00 */
[----:B------:R-:W-:Y:S01]  /*2e8b0*/  PRMT R67, R93, 0x5410, R94 ;  /* 0x000054105d437816 */ /* 0x000fe2000000005e */
[----:B------:R-:W-:Y:S01]  /*2e8c0*/  BAR.SYNC.DEFER_BLOCKING 0x0 ;  /* 0x0000000000007b1d */ /* 0x000fe20000010000 */
[----:B0-----:R-:W-:-:S05]  /*2e8d0*/  PRMT R63, R73, 0x5410, R74 ;  /* 0x00005410493f7816 */ /* 0x001fca000000004a */
[----:B------:R-:W4:Y:S04]  /*2e8e0*/  LDL.LU R74, [R1+0x1038] ;  /* 0x00103800014a7983 */ /* 0x000f280000300800 */
[----:B------:R-:W4:Y:S04]  /*2e8f0*/  LDL.LU R73, [R1+0x11e8] ;  /* 0x0011e80001497983 */ /* 0x000f280000300800 */
[----:B------:R-:W3:Y:S04]  /*2e900*/  LDL.LU R100, [R1+0x1104] ;  /* 0x0011040001647983 */ /* 0x000ee80000300800 */
[----:B------:R-:W3:Y:S04]  /*2e910*/  LDL.LU R99, [R1+0x12e4] ;  /* 0x0012e40001637983 */ /* 0x000ee80000300800 */
        /* <DEDUP_REMOVED lines=13> */
[----:B------:R2:W-:Y:S04]  /*2e9f0*/  STSM.16.M88.4 [R10], R64 ;  /* 0x000000400a007844 */ /* 0x0005e80000000200 */
[----:B------:R-:W3:Y:S04]  /*2ea00*/  LDL.LU R88, [R1+0x10d8] ;  /* 0x0010d80001587983 */ /* 0x000ee80000300800 */
[----:B------:R-:W3:Y:S01]  /*2ea10*/  LDL.LU R87, [R1+0x127c] ;  /* 0x00127c0001577983 */ /* 0x000ee20000300800 */
[----:B------:R-:W-:Y:S06]  /*2ea20*/  BAR.SYNC.DEFER_BLOCKING 0x0 ;  /* 0x0000000000007b1d */ /* 0x000fec0000010000 */
[----:B------:R-:W0:Y:S02]  /*2ea30*/  LDS.128 R140, [R4] ;  /* 0x00000000048c7984 */ /* 0x000e240000000c00 */
[----:B------:R-:W-:Y:S01]  /*2ea40*/  BAR.SYNC.DEFER_BLOCKING 0x0 ;  /* 0x0000000000007b1d */ /* 0x000fe20000010000 */
[----:B--2---:R-:W-:-:S05]  /*2ea50*/  PRMT R67, R71, 0x5410, R72 ;  /* 0x0000541047437816 */ /* 0x004fca0000000048 */
[----:B------:R-:W2:Y:S04]  /*2ea60*/  LDL.LU R72, [R1+0x1078] ;  /* 0x0010780001487983 */ /* 0x000ea80000300800 */
[----:B------:R-:W2:Y:S04]  /*2ea70*/  LDL.LU R71, [R1+0x1200] ;  /* 0x0012000001477983 */ /* 0x000ea80000300800 */
[----:B------:R1:W-:Y:S01]  /*2ea80*/  STSM.16.M88.4 [R10], R60 ;  /* 0x0000003c0a007844 */ /* 0x0003e20000000200 */
[----:B------:R-:W-:Y:S01]  /*2ea90*/  BAR.SYNC.DEFER_BLOCKING 0x0 ;  /* 0x0000000000007b1d */ /* 0x000fe20000010000 */
[----:B------:R-:W-:-:S02]  /*2eaa0*/  PRMT R64, R79, 0x5410, R80 ;  /* 0x000054104f407816 */ /* 0x000fc40000000050 */
[----:B------:R-:W-:-:S03]  /*2eab0*/  PRMT R65, R77, 0x5410, R78 ;  /* 0x000054104d417816 */ /* 0x000fc6000000004e */
[----:B------:R-:W0:Y:S01]  /*2eac0*/  LDS.128 R136, [R4] ;  /* 0x0000000004887984 */ /* 0x000e220000000c00 */
[----:B------:R-:W-:Y:S01]  /*2ead0*/  PRMT R66, R75, 0x5410, R76 ;  /* 0x000054104b427816 */ /* 0x000fe2000000004c */
[----:B------:R-:W-:Y:S01]  /*2eae0*/  BAR.SYNC.DEFER_BLOCKING 0x0 ;  /* 0x0000000000007b1d */ /* 0x000fe20000010000 */
[----:B-1----:R-:W-:Y:S02]  /*2eaf0*/  PRMT R60, R85, 0x5410, R86 ;  /* 0x00005410553c7816 */ /* 0x002fe40000000056 */
[----:B------:R-:W-:Y:S02]  /*2eb00*/  PRMT R61, R83, 0x5410, R84 ;  /* 0x00005410533d7816 */ /* 0x000fe40000000054 */
[----:B------:R-:W-:Y:S01]  /*2eb10*/  PRMT R62, R81, 0x5410, R82 ;  /* 0x00005410513e7816 */ /* 0x000fe20000000052 */
[----:B------:R-:W2:Y:S04]  /*2eb20*/  LDL.LU R86, [R1+0x111c] ;  /* 0x00111c0001567983 */ /* 0x000ea80000300800 */
[----:B------:R-:W2:Y:S04]  /*2eb30*/  LDL.LU R85, [R1+0x1304] ;  /* 0x0013040001557983 */ /* 0x000ea80000300800 */
[----:B------:R-:W2:Y:S04]  /*2eb40*/  LDL.LU R84, [R1+0x1120] ;  /* 0x0011200001547983 */ /* 0x000ea80000300800 */
[----:B------:R-:W2:Y:S04]  /*2eb50*/  LDL.LU R83, [R1+0x1308] ;  /* 0x0013080001537983 */ /* 0x000ea80000300800 */
[----:B------:R3:W-:Y:S01]  /*2eb60*/  STSM.16.M88.4 [R10], R64 ;  /* 0x000000400a007844 */ /* 0x0007e20000000200 */
[----:B------:R-:W-:Y:S06]  /*2eb70*/  BAR.SYNC.DEFER_BLOCKING 0x0 ;  /* 0x0000000000007b1d */ /* 0x000fec0000010000 */
[----:B------:R-:W2:Y:S04]  /*2eb80*/  LDL.LU R82, [R1+0x1124] ;  /* 0x0011240001527983 */ /* 0x000ea80000300800 */
[----:B------:R-:W2:Y:S04]  /*2eb90*/  LDL.LU R81, [R1+0x130c] ;  /* 0x00130c0001517983 */ /* 0x000ea80000300800 */
[----:B------:R-:W2:Y:S04]  /*2eba0*/  LDL.LU R80, [R1+0x1118] ;  /* 0x0011180001507983 */ /* 0x000ea80000300800 */
[----:B------:R-:W2:Y:S04]  /*2ebb0*/  LDL.LU R79, [R1+0x1300] ;  /* 0x00130000014f7983 */ /* 0x000ea80000300800 */
[----:B------:R-:W2:Y:S04]  /*2ebc0*/  LDL.LU R78, [R1+0x1114] ;  /* 0x00111400014e7983 */ /* 0x000ea80000300800 */
[----:B------:R-:W2:Y:S04]  /*2ebd0*/  LDL.LU R77, [R1+0x12fc] ;  /* 0x0012fc00014d7983 */ /* 0x000ea80000300800 */
[----:B------:R-:W2:Y:S04]  /*2ebe0*/  LDL.LU R76, [R1+0x110c] ;  /* 0x00110c00014c7983 */ /* 0x000ea80000300800 */
[----:B------:R-:W2:Y:S04]  /*2ebf0*/  LDL.LU R75, [R1+0x12f4] ;  /* 0x0012f400014b7983 */ /* 0x000ea80000300800 */
[----:B------:R-:W1:Y:S01]  /*2ec00*/  LDS.128 R132, [R4] ;  /* 0x0000000004847984 */ /* 0x000e620000000c00 */
[----:B----4-:R-:W-:Y:S01]  /*2ec10*/  PRMT R63, R73, 0x5410, R74 ;  /* 0x00005410493f7816 */ /* 0x010fe2000000004a */
[----:B------:R-:W-:Y:S06]  /*2ec20*/  BAR.SYNC.DEFER_BLOCKING 0x0 ;  /* 0x0000000000007b1d */ /* 0x000fec0000010000 */
[----:B------:R-:W4:Y:S04]  /*2ec30*/  LDL.LU R74, [R1+0x1110] ;  /* 0x00111000014a7983 */ /* 0x000f280000300800 */
[----:B------:R-:W4:Y:S04]  /*2ec40*/  LDL.LU R73, [R1+0x12f8] ;  /* 0x0012f80001497983 */ /* 0x000f280000300800 */
[----:B------:R2:W-:Y:S01]  /*2ec50*/  STSM.16.M88.4 [R10], R60 ;  /* 0x0000003c0a007844 */ /* 0x0005e20000000200 */
[----:B------:R-:W-:Y:S01]  /*2ec60*/  BAR.SYNC.DEFER_BLOCKING 0x0 ;  /* 0x0000000000007b1d */ /* 0x000fe20000010000 */
[----:B---3--:R-:W-:-:S05]  /*2ec70*/  PRMT R64, R93, 0x5410, R94 ;  /* 0x000054105d407816 */ /* 0x008fca000000005e */
[----:B------:R-:W3:Y:S01]  /*2ec80*/  LDS.128 R128, [R4] ;  /* 0x0000000004807984 */ /* 0x000ee20000000c00 */
[----:B--2---:R-:W-:-:S03]  /*2ec90*/  PRMT R63, R71, 0x5410, R72 ;  /* 0x00005410473f7816 */ /* 0x004fc60000000048 */
[----:B------:R-:W2:Y:S04]  /*2eca0*/  LDL.LU R72, [R1+0x10a0] ;  /* 0x0010a00001487983 */ /* 0x000ea80000300800 */
[----:B------:R-:W2:Y:S01]  /*2ecb0*/  LDL.LU R71, [R1+0x120c] ;  /* 0x00120c0001477983 */ /* 0x000ea20000300800 */
[----:B------:R-:W-:Y:S02]  /*2ecc0*/  PRMT R65, R91, 0x5410, R92 ;  /* 0x000054105b417816 */ /* 0x000fe4000000005c */
[----:B------:R-:W-:Y:S02]  /*2ecd0*/  PRMT R66, R89, 0x5410, R90 ;  /* 0x0000541059427816 */ /* 0x000fe4000000005a */
[----:B------:R-:W-:Y:S01]  /*2ece0*/  PRMT R67, R87, 0x5410, R88 ;  /* 0x0000541057437816 */ /* 0x000fe20000000058 */
[----:B------:R-:W-:Y:S01]  /*2ecf0*/  BAR.SYNC.DEFER_BLOCKING 0x0 ;  /* 0x0000000000007b1d */ /* 0x000fe20000010000 */
[----:B------:R-:W-:-:S02]  /*2ed00*/  PRMT R60, R99, 0x5410, R100 ;  /* 0x00005410633c7816 */ /* 0x000fc40000000064 */
[----:B------:R-:W-:Y:S02]  /*2ed10*/  PRMT R61, R97, 0x5410, R98 ;  /* 0x00005410613d7816 */ /* 0x000fe40000000062 */
[----:B------:R-:W-:Y:S01]  /*2ed20*/  PRMT R62, R95, 0x5410, R96 ;  /* 0x000054105f3e7816 */ /* 0x000fe20000000060 */
[----:B------:R-:W3:Y:S04]  /*2ed30*/  LDL.LU R100, [R1+0x114c] ;  /* 0x00114c0001647983 */ /* 0x000ee80000300800 */
[----:B------:R-:W3:Y:S04]  /*2ed40*/  LDL.LU R99, [R1+0x1324] ;  /* 0x0013240001637983 */ /* 0x000ee80000300800 */
[----:B------:R-:W3:Y:S04]  /*2ed50*/  LDL.LU R98, [R1+0x1150] ;  /* 0x0011500001627983 */ /* 0x000ee80000300800 */
[----:B------:R-:W3:Y:S04]  /*2ed60*/  LDL.LU R97, [R1+0x1328] ;  /* 0x0013280001617983 */ /* 0x000ee80000300800 */
[----:B------:R0:W-:Y:S01]  /*2ed70*/  STSM.16.M88.4 [R10], R64 ;  /* 0x000000400a007844 */ /* 0x0001e20000000200 */
[----:B------:R-:W-:Y:S06]  /*2ed80*/  BAR.SYNC.DEFER_BLOCKING 0x0 ;  /* 0x0000000000007b1d */ /* 0x000fec0000010000 */
        /* <DEDUP_REMOVED lines=10> */
[----:B------:R-:W3:Y:S04]  /*2ee30*/  LDL.LU R88, [R1+0x112c] ;  /* 0x00112c0001587983 */ /* 0x000ee80000300800 */
[----:B------:R-:W3:Y:S04]  /*2ee40*/  LDL.LU R87, [R1+0x1310] ;  /* 0x0013100001577983 */ /* 0x000ee80000300800 */
[----:B------:R1:W-:Y:S01]  /*2ee50*/  STSM.16.M88.4 [R10], R60 ;  /* 0x0000003c0a007844 */ /* 0x0003e20000000200 */
[----:B0-----:R-:W-:-:S02]  /*2ee60*/  PRMT R64, R79, 0x5410, R80 ;  /* 0x000054104f407816 */ /* 0x001fc40000000050 */
[----:B------:R-:W-:Y:S01]  /*2ee70*/  PRMT R65, R77, 0x5410, R78 ;  /* 0x000054104d417816 */ /* 0x000fe2000000004e */
[----:B------:R-:W-:Y:S01]  /*2ee80*/  BAR.SYNC.DEFER_BLOCKING 0x0 ;  /* 0x0000000000007b1d */ /* 0x000fe20000010000 */
[----:B----4-:R-:W-:-:S05]  /*2ee90*/  PRMT R67, R73, 0x5410, R74 ;  /* 0x0000541049437816 */ /* 0x010fca000000004a */
[----:B------:R-:W4:Y:S04]  /*2eea0*/  LDL.LU R74, [R1+0x10d4] ;  /* 0x0010d400014a7983 */ /* 0x000f280000300800 */
[----:B------:R-:W4:Y:S01]  /*2eeb0*/  LDL.LU R73, [R1+0x1218] ;  /* 0x0012180001497983 */ /* 0x000f220000300800 */
[----:B-1----:R-:W-:Y:S02]  /*2eec0*/  PRMT R60, R85, 0x5410, R86 ;  /* 0x00005410553c7816 */ /* 0x002fe40000000056 */
[----:B------:R-:W-:Y:S01]  /*2eed0*/  PRMT R61, R83, 0x5410, R84 ;  /* 0x00005410533d7816 */ /* 0x000fe20000000054 */
[----:B------:R-:W4:Y:S01]  /*2eee0*/  LDL.LU R86, [R1+0x1174] ;  /* 0x0011740001567983 */ /* 0x000f220000300800 */
[----:B------:R-:W-:-:S03]  /*2eef0*/  PRMT R62, R81, 0x5410, R82 ;  /* 0x00005410513e7816 */ /* 0x000fc60000000052 */
[----:B------:R-:W4:Y:S04]  /*2ef00*/  LDL.LU R85, [R1+0x1344] ;  /* 0x0013440001557983 */ /* 0x000f280000300800 */
[----:B------:R-:W4:Y:S04]  /*2ef10*/  LDL.LU R84, [R1+0x1164] ;  /* 0x0011640001547983 */ /* 0x000f280000300800 */
[----:B------:R-:W4:Y:S04]  /*2ef20*/  LDL.LU R83, [R1+0x1334] ;  /* 0x0013340001537983 */ /* 0x000f280000300800 */
[----:B------:R-:W4:Y:S04]  /*2ef30*/  LDL.LU R82, [R1+0x1168] ;  /* 0x0011680001527983 */ /* 0x000f280000300800 */
[----:B------:R-:W4:Y:S01]  /*2ef40*/  LDL.LU R81, [R1+0x1338] ;  /* 0x0013380001517983 */ /* 0x000f220000300800 */
[----:B------:R-:W-:-:S03]  /*2ef50*/  PRMT R66, R75, 0x5410, R76 ;  /* 0x000054104b427816 */ /* 0x000fc6000000004c */
[----:B------:R-:W4:Y:S04]  /*2ef60*/  LDL.LU R80, [R1+0x116c] ;  /* 0x00116c0001507983 */ /* 0x000f280000300800 */
[----:B------:R-:W4:Y:S04]  /*2ef70*/  LDL.LU R79, [R1+0x133c] ;  /* 0x00133c00014f7983 */ /* 0x000f280000300800 */
[----:B------:R-:W4:Y:S04]  /*2ef80*/  LDL.LU R78, [R1+0x1170] ;  /* 0x00117000014e7983 */ /* 0x000f280000300800 */
[----:B------:R-:W4:Y:S04]  /*2ef90*/  LDL.LU R77, [R1+0x1340] ;  /* 0x00134000014d7983 */ /* 0x000f280000300800 */
[----:B------:R-:W4:Y:S04]  /*2efa0*/  LDL.LU R76, [R1+0x1160] ;  /* 0x00116000014c7983 */ /* 0x000f280000300800 */
[----:B------:R-:W4:Y:S04]  /*2efb0*/  LDL.LU R75, [R1+0x1330] ;  /* 0x00133000014b7983 */ /* 0x000f280000300800 */
        /* <DEDUP_REMOVED lines=11> */
[----:B---3--:R-:W-:-:S02]  /*2f070*/  PRMT R64, R93, 0x5410, R94 ;  /* 0x000054105d407816 */ /* 0x008fc4000000005e */
[----:B------:R-:W-:-:S03]  /*2f080*/  PRMT R65, R91, 0x5410, R92 ;  /* 0x000054105b417816 */ /* 0x000fc6000000005c */
[----:B------:R-:W3:Y:S01]  /*2f090*/  LDS.128 R112, [R4] ;  /* 0x0000000004707984 */ /* 0x000ee20000000c00 */
[----:B0-----:R-:W-:Y:S02]  /*2f0a0*/  PRMT R61, R97, 0x5410, R98 ;  /* 0x00005410613d7816 */ /* 0x001fe40000000062 */
[----:B------:R-:W-:Y:S02]  /*2f0b0*/  PRMT R62, R95, 0x5410, R96 ;  /* 0x000054105f3e7816 */ /* 0x000fe40000000060 */
[----:B------:R-:W-:Y:S02]  /*2f0c0*/  PRMT R66, R89, 0x5410, R90 ;  /* 0x0000541059427816 */ /* 0x000fe4000000005a */
[----:B----4-:R-:W-:Y:S02]  /*2f0d0*/  PRMT R63, R73, 0x5410, R74 ;  /* 0x00005410493f7816 */ /* 0x010fe4000000004a */
[----:B------:R-:W4:Y:S04]  /*2f0e0*/  LDL.LU R74, [R1+0x10e8] ;  /* 0x0010e800014a7983 */ /* 0x000f280000300800 */
[----:B------:R-:W4:Y:S01]  /*2f0f0*/  LDL.LU R73, [R1+0x121c] ;  /* 0x00121c0001497983 */ /* 0x000f220000300800 */
[----:B------:R-:W-:Y:S01]  /*2f100*/  PRMT R67, R87, 0x5410, R88 ;  /* 0x0000541057437816 */ /* 0x000fe20000000058 */
[----:B------:R-:W-:Y:S06]  /*2f110*/  BAR.SYNC.DEFER_BLOCKING 0x0 ;  /* 0x0000000000007b1d */ /* 0x000fec0000010000 */
        /* <DEDUP_REMOVED lines=8> */
[----:B------:R0:W-:Y:S04]  /*2f1a0*/  STSM.16.M88.4 [R10], R64 ;  /* 0x000000400a007844 */ /* 0x0001e80000000200 */
[----:B------:R-:W3:Y:S04]  /*2f1b0*/  LDL.LU R90, [R1+0x1178] ;  /* 0x00117800015a7983 */ /* 0x000ee80000300800 */
[----:B------:R-:W3:Y:S01]  /*2f1c0*/  LDL.LU R89, [R1+0x1348] ;  /* 0x0013480001597983 */ /* 0x000ee20000300800 */
[----:B------:R-:W-:Y:S01]  /*2f1d0*/  BAR.SYNC.DEFER_BLOCKING 0x0 ;  /* 0x0000000000007b1d */ /* 0x000fe20000010000 */
[----:B------:R-:W-:-:S05]  /*2f1e0*/  PRMT R60, R99, 0x5410, R100 ;  /* 0x00005410633c7816 */ /* 0x000fca0000000064 */
[----:B------:R-:W1:Y:S02]  /*2f1f0*/  LDS.128 R108, [R4] ;  /* 0x00000000046c7984 */ /* 0x000e640000000c00 */
[----:B------:R-:W-:Y:S01]  /*2f200*/  BAR.SYNC.DEFER_BLOCKING 0x0 ;  /* 0x0000000000007b1d */ /* 0x000fe20000010000 */
[----:B0-----:R-:W-:Y:S02]  /*2f210*/  PRMT R64, R79, 0x5410, R80 ;  /* 0x000054104f407816 */ /* 0x001fe40000000050 */
[----:B--2---:R-:W-:-:S03]  /*2f220*/  PRMT R67, R71, 0x5410, R72 ;  /* 0x0000541047437816 */ /* 0x004fc60000000048 */
[----:B------:R-:W2:Y:S04]  /*2f230*/  LDL.LU R72, [R1+0x117c] ;  /* 0x00117c0001487983 */ /* 0x000ea80000300800 */
[----:B------:R-:W2:Y:S04]  /*2f240*/  LDL.LU R71, [R1+0x134c] ;  /* 0x00134c0001477983 */ /* 0x000ea80000300800 */
[----:B------:R-:W2:Y:S04]  /*2f250*/  LDL.LU R88, [R1+0x1180] ;  /* 0x0011800001587983 */ /* 0x000ea80000300800 */
[----:B------:R-:W2:Y:S04]  /*2f260*/  LDL.LU R87, [R1+0x1354] ;  /* 0x0013540001577983 */ /* 0x000ea80000300800 */
[----:B------:R0:W-:Y:S01]  /*2f270*/  STSM.16.M88.4 [R10], R60 ;  /* 0x0000003c0a007844 */ /* 0x0001e20000000200 */
[----:B------:R-:W-:-:S02]  /*2f280*/  PRMT R65, R77, 0x5410, R78 ;  /* 0x000054104d417816 */ /* 0x000fc4000000004e */
[----:B------:R-:W-:Y:S01]  /*2f290*/  PRMT R66, R75, 0x5410, R76 ;  /* 0x000054104b427816 */ /* 0x000fe2000000004c */
[----:B------:R-:W-:Y:S01]  /*2f2a0*/  BAR.SYNC.DEFER_BLOCKING 0x0 ;  /* 0x0000000000007b1d */ /* 0x000fe20000010000 */
[----:B0-----:R-:W-:-:S05]  /*2f2b0*/  PRMT R60, R85, 0x5410, R86 ;  /* 0x00005410553c7816 */ /* 0x001fca0000000056 */
[----:B------:R-:W2:Y:S01]  /*2f2c0*/  LDL.LU R86, [R1+0x10f8] ;  /* 0x0010f80001567983 */ /* 0x000ea20000300800 */
[----:B------:R-:W-:-:S03]  /*2f2d0*/  PRMT R61, R83, 0x5410, R84 ;  /* 0x00005410533d7816 */ /* 0x000fc60000000054 */
[----:B------:R-:W2:Y:S01]  /*2f2e0*/  LDL.LU R85, [R1+0x1220] ;  /* 0x0012200001557983 */ /* 0x000ea20000300800 */
[----:B------:R-:W-:-:S03]  /*2f2f0*/  PRMT R62, R81, 0x5410, R82 ;  /* 0x00005410513e7816 */ /* 0x000fc60000000052 */
        /* <DEDUP_REMOVED lines=10> */
[----:B------:R-:W0:Y:S01]  /*2f3a0*/  LDS.128 R104, [R4] ;  /* 0x0000000004687984 */ /* 0x000e220000000c00 */
[----:B------:R-:W-:Y:S06]  /*2f3b0*/  BAR.SYNC.DEFER_BLOCKING 0x0 ;  /* 0x0000000000007b1d */ /* 0x000fec0000010000 */
[----:B------:R3:W-:Y:S02]  /*2f3c0*/  STSM.16.M88.4 [R10], R64 ;  /* 0x000000400a007844 */ /* 0x0007e40000000200 */
[----:B------:R-:W-:Y:S06]  /*2f3d0*/  BAR.SYNC.DEFER_BLOCKING 0x0 ;  /* 0x0000000000007b1d */ /* 0x000fec0000010000 */
[----:B------:R-:W0:Y:S01]  /*2f3e0*/  LDS.128 R100, [R4] ;  /* 0x0000000004647984 */ /* 0x000e220000000c00 */
[----:B----4-:R-:W-:Y:S01]  /*2f3f0*/  PRMT R63, R73, 0x5410, R74 ;  /* 0x00005410493f7816 */ /* 0x010fe2000000004a */
[----:B------:R-:W-:Y:S06]  /*2f400*/  BAR.SYNC.DEFER_BLOCKING 0x0 ;  /* 0x0000000000007b1d */ /* 0x000fec0000010000 */
[----:B------:R-:W4:Y:S04]  /*2f410*/  LDL.LU R74, [R1+0x119c] ;  /* 0x00119c00014a7983 */ /* 0x000f280000300800 */
[----:B------:R-:W4:Y:S04]  /*2f420*/  LDL.LU R73, [R1+0x1374] ;  /* 0x0013740001497983 */ /* 0x000f280000300800 */
[----:B------:R1:W-:Y:S01]  /*2f430*/  STSM.16.M88.4 [R10], R60 ;  /* 0x0000003c0a007844 */ /* 0x0003e20000000200 */
[----:B---3--:R-:W-:-:S02]  /*2f440*/  PRMT R64, R91, 0x5410, R92 ;  /* 0x000054105b407816 */ /* 0x008fc4000000005c */
[----:B-1----:R-:W-:Y:S02]  /*2f450*/  PRMT R61, R95, 0x5410, R96 ;  /* 0x000054105f3d7816 */ /* 0x002fe40000000060 */
[----:B------:R-:W-:Y:S01]  /*2f460*/  PRMT R62, R93, 0x5410, R94 ;  /* 0x000054105d3e7816 */ /* 0x000fe2000000005e */
[----:B------:R-:W-:Y:S01]  /*2f470*/  BAR.SYNC.DEFER_BLOCKING 0x0 ;  /* 0x0000000000007b1d */ /* 0x000fe20000010000 */
[----:B------:R-:W-:-:S05]  /*2f480*/  PRMT R65, R89, 0x5410, R90 ;  /* 0x0000541059417816 */ /* 0x000fca000000005a */
[----:B------:R-:W1:Y:S01]  /*2f490*/  LDS.128 R92, [R4] ;  /* 0x00000000045c7984 */ /* 0x000e620000000c00 */
[----:B------:R-:W-:Y:S01]  /*2f4a0*/  PRMT R60, R97, 0x5410, R98 ;  /* 0x00005410613c7816 */ /* 0x000fe20000000062 */
[----:B------:R-:W-:Y:S01]  /*2f4b0*/  BAR.SYNC.DEFER_BLOCKING 0x0 ;  /* 0x0000000000007b1d */ /* 0x000fe20000010000 */
[----:B--2---:R-:W-:-:S05]  /*2f4c0*/  PRMT R66, R71, 0x5410, R72 ;  /* 0x0000541047427816 */ /* 0x004fca0000000048 */
[----:B------:R-:W2:Y:S04]  /*2f4d0*/  LDL.LU R72, [R1+0x11a0] ;  /* 0x0011a00001487983 */ /* 0x000ea80000300800 */
[----:B------:R-:W2:Y:S01]  /*2f4e0*/  LDL.LU R71, [R1+0x137c] ;  /* 0x00137c0001477983 */ /* 0x000ea20000300800 */
[----:B------:R-:W-:-:S03]  /*2f4f0*/  PRMT R67, R87, 0x5410, R88 ;  /* 0x0000541057437816 */ /* 0x000fc60000000058 */
[----:B------:R-:W3:Y:S04]  /*2f500*/  LDL.LU R238, [R1+0x11c4] ;  /* 0x0011c40001ee7983 */ /* 0x000ee80000300800 */
[----:B------:R0:W-:Y:S01]  /*2f510*/  STSM.16.M88.4 [R10], R64 ;  /* 0x000000400a007844 */ /* 0x0001e20000000200 */
[----:B------:R-:W-:Y:S06]  /*2f520*/  BAR.SYNC.DEFER_BLOCKING 0x0 ;  /* 0x0000000000007b1d */ /* 0x000fec0000010000 */
[----:B------:R-:W3:Y:S04]  /*2f530*/  LDL.LU R239, [R1+0x13ac] ;  /* 0x0013ac0001ef7983 */ /* 0x000ee80000300800 */
[----:B------:R-:W3:Y:S01]  /*2f540*/  LDL.LU R240, [R1+0x11c8] ;  /* 0x0011c80001f07983 */ /* 0x000ee20000300800 */
[----:B------:R-:W-:-:S03]  /*2f550*/  PRMT R63, R85, 0x5410, R86 ;  /* 0x00005410553f7816 */ /* 0x000fc60000000056 */
[----:B------:R-:W3:Y:S04]  /*2f560*/  LDL.LU R241, [R1+0x13b0] ;  /* 0x0013b00001f17983 */ /* 0x000ee80000300800 */
[----:B------:R-:W3:Y:S04]  /*2f570*/  LDL.LU R242, [R1+0x11b4] ;  /* 0x0011b40001f27983 */ /* 0x000ee80000300800 */
[----:B------:R-:W1:Y:S01]  /*2f580*/  LDS.128 R96, [R4] ;  /* 0x0000000004607984 */ /* 0x000e620000000c00 */
[----:B------:R-:W-:Y:S06]  /*2f590*/  BAR.SYNC.DEFER_BLOCKING 0x0 ;  /* 0x0000000000007b1d */ /* 0x000fec0000010000 */
[----:B------:R-:W3:Y:S04]  /*2f5a0*/  LDL.LU R243, [R1+0x139c] ;  /* 0x00139c0001f37983 */ /* 0x000ee80000300800 */
[----:B------:R0:W-:Y:S02]  /*2f5b0*/  STSM.16.M88.4 [R10], R60 ;  /* 0x0000003c0a007844 */ /* 0x0001e40000000200 */
[----:B0-----:R-:W-:-:S02]  /*2f5c0*/  PRMT R64, R77, 0x5410, R78 ;  /* 0x000054104d407816 */ /* 0x001fc4000000004e */
[----:B------:R-:W-:Y:S01]  /*2f5d0*/  PRMT R65, R75, 0x5410, R76 ;  /* 0x000054104b417816 */ /* 0x000fe2000000004c */
[----:B------:R-:W-:Y:S01]  /*2f5e0*/  BAR.SYNC.DEFER_BLOCKING 0x0 ;  /* 0x0000000000007b1d */ /* 0x000fe20000010000 */
[----:B------:R-:W-:Y:S02]  /*2f5f0*/  PRMT R60, R83, 0x5410, R84 ;  /* 0x00005410533c7816 */ /* 0x000fe40000000054 */
[----:B------:R-:W-:-:S03]  /*2f600*/  PRMT R61, R81, 0x5410, R82 ;  /* 0x00005410513d7816 */ /* 0x000fc60000000052 */
        /* <DEDUP_REMOVED lines=19> */
[----:B------:R-:W0:Y:S01]  /*2f740*/  LDS.128 R88, [R4] ;  /* 0x0000000004587984 */ /* 0x000e220000000c00 */
[----:B----4-:R-:W-:-:S03]  /*2f750*/  PRMT R66, R73, 0x5410, R74 ;  /* 0x0000541049427816 */ /* 0x010fc6000000004a */
[----:B------:R-:W4:Y:S04]  /*2f760*/  LDL.LU R74, [R1+0x11cc] ;  /* 0x0011cc00014a7983 */ /* 0x000f280000300800 */
[----:B------:R-:W4:Y:S01]  /*2f770*/  LDL.LU R73, [R1+0x13b8] ;  /* 0x0013b80001497983 */ /* 0x000f220000300800 */
[----:B------:R-:W-:Y:S01]  /*2f780*/  PRMT R63, R68, 0x5410, R48 ;  /* 0x00005410443f7816 */ /* 0x000fe20000000030 */
[----:B------:R-:W-:Y:S01]  /*2f790*/  BAR.SYNC.DEFER_BLOCKING 0x0 ;  /* 0x0000000000007b1d */ /* 0x000fe20000010000 */
[----:B--2---:R-:W-:-:S05]  /*2f7a0*/  PRMT R67, R71, 0x5410, R72 ;  /* 0x0000541047437816 */ /* 0x004fca0000000048 */
[----:B------:R-:W2:Y:S04]  /*2f7b0*/  LDL.LU R72, [R1+0x11d0] ;  /* 0x0011d00001487983 */ /* 0x000ea80000300800 */
[----:B------:R-:W-:Y:S01]  /*2f7c0*/  STSM.16.M88.4 [R10], R64 ;  /* 0x000000400a007844 */ /* 0x000fe20000000200 */
[----:B------:R-:W-:Y:S06]  /*2f7d0*/  BAR.SYNC.DEFER_BLOCKING 0x0 ;  /* 0x0000000000007b1d */ /* 0x000fec0000010000 */
[----:B------:R-:W2:Y:S04]  /*2f7e0*/  LDL.LU R71, [R1+0x13b4] ;  /* 0x0013b40001477983 */ /* 0x000ea80000300800 */
[----:B------:R-:W2:Y:S04]  /*2f7f0*/  LDL.LU R236, [R1+0x1224] ;  /* 0x0012240001ec7983 */ /* 0x000ea80000300800 */
[----:B------:R-:W2:Y:S04]  /*2f800*/  LDL.LU R237, [R1+0x13dc] ;  /* 0x0013dc0001ed7983 */ /* 0x000ea80000300800 */
[----:B------:R-:W0:Y:S01]  /*2f810*/  LDS.128 R84, [R4] ;  /* 0x0000000004547984 */ /* 0x000e220000000c00 */
[----:B------:R-:W-:Y:S06]  /*2f820*/  BAR.SYNC.DEFER_BLOCKING 0x0 ;  /* 0x0000000000007b1d */ /* 0x000fec0000010000 */
[----:B------:R3:W-:Y:S02]  /*2f830*/  STSM.16.M88.4 [R10], R60 ;  /* 0x0000003c0a007844 */ /* 0x0007e40000000200 */
[----:B---3--:R-:W-:-:S02]  /*2f840*/  PRMT R60, R239, 0x5410, R238 ;  /* 0x00005410ef3c7816 */ /* 0x008fc400000000ee */
[----:B------:R-:W3:Y:S01]  /*2f850*/  LDL.LU R238, [R1+0x1204] ;  /* 0x0012040001ee7983 */ /* 0x000ee20000300800 */
[----:B------:R-:W-:-:S03]  /*2f860*/  PRMT R64, R82, 0x5410, R83 ;  /* 0x0000541052407816 */ /* 0x000fc60000000053 */
[----:B------:R-:W3:Y:S01]  /*2f870*/  LDL.LU R239, [R1+0x13d8] ;  /* 0x0013d80001ef7983 */ /* 0x000ee20000300800 */
[----:B------:R-:W-:Y:S01]  /*2f880*/  PRMT R65, R80, 0x5410, R81 ;  /* 0x0000541050417816 */ /* 0x000fe20000000051 */
[----:B------:R-:W-:Y:S01]  /*2f890*/  BAR.SYNC.DEFER_BLOCKING 0x0 ;  /* 0x0000000000007b1d */ /* 0x000fe20000010000 */
[----:B------:R-:W-:Y:S02]  /*2f8a0*/  PRMT R61, R241, 0x5410, R240 ;  /* 0x00005410f13d7816 */ /* 0x000fe400000000f0 */
[----:B------:R-:W-:-:S03]  /*2f8b0*/  PRMT R62, R243, 0x5410, R242 ;  /* 0x00005410f33e7816 */ /* 0x000fc600000000f2 */
[----:B------:R-:W3:Y:S04]  /*2f8c0*/  LDL.LU R240, [R1+0x11f8] ;  /* 0x0011f80001f07983 */ /* 0x000ee80000300800 */
[----:B------:R-:W3:Y:S04]  /*2f8d0*/  LDL.LU R241, [R1+0x13d4] ;  /* 0x0013d40001f17983 */ /* 0x000ee80000300800 */
[----:B------:R-:W3:Y:S04]  /*2f8e0*/  LDL.LU R242, [R1+0x11f0] ;  /* 0x0011f00001f27983 */ /* 0x000ee80000300800 */
[----:B------:R-:W3:Y:S04]  /*2f8f0*/  LDL.LU R243, [R1+0x13d0] ;  /* 0x0013d00001f37983 */ /* 0x000ee80000300800 */
[----:B------:R-:W0:Y:S01]  /*2f900*/  LDS.128 R80, [R4] ;  /* 0x0000000004507984 */ /* 0x000e220000000c00 */
[----:B------:R-:W-:-:S02]  /*2f910*/  PRMT R66, R78, 0x5410, R79 ;  /* 0x000054104e427816 */ /* 0x000fc4000000004f */
[----:B------:R-:W-:Y:S01]  /*2f920*/  PRMT R67, R76, 0x5410, R77 ;  /* 0x000054104c437816 */ /* 0x000fe2000000004d */
[----:B------:R-:W-:Y:S06]  /*2f930*/  BAR.SYNC.DEFER_BLOCKING 0x0 ;  /* 0x0000000000007b1d */ /* 0x000fec0000010000 */
[----:B------:R1:W-:Y:S02]  /*2f940*/  STSM.16.M88.4 [R10], R64 ;  /* 0x000000400a007844 */ /* 0x0003e40000000200 */
[----:B------:R-:W-:Y:S01]  /*2f950*/  BAR.SYNC.DEFER_BLOCKING 0x0 ;  /* 0x0000000000007b1d */ /* 0x000fe20000010000 */
[----:B------:R-:W-:-:S05]  /*2f960*/  PRMT R63, R69, 0x5410, R51 ;  /* 0x00005410453f7816 */ /* 0x000fca0000000033 */
[----:B------:R-:W0:Y:S02]  /*2f970*/  LDS.128 R76, [R4] ;  /* 0x00000000044c7984 */ /* 0x000e240000000c00 */
[----:B------:R-:W-:Y:S01]  /*2f980*/  BAR.SYNC.DEFER_BLOCKING 0x0 ;  /* 0x0000000000007b1d */ /* 0x000fe20000010000 */
[----:B------:R-:W-:Y:S02]  /*2f990*/  LOP3.LUT R172, R172, 0xffff, RZ, 0xc0, !PT ;  /* 0x0000ffffacac7812 */ /* 0x000fe400078ec0ff */
[----:B-1----:R-:W-:Y:S02]  /*2f9a0*/  PRMT R64, R248, 0x5410, R247 ;  /* 0x00005410f8407816 */ /* 0x002fe400000000f7 */
[----:B------:R-:W-:Y:S02]  /*2f9b0*/  PRMT R172, R55, 0x3340, R172 ;  /* 0x0000334037ac7816 */ /* 0x000fe400000000ac */
[----:B------:R-:W-:Y:S01]  /*2f9c0*/  PRMT R65, R75, 0x5410, R249 ;  /* 0x000054104b417816 */ /* 0x000fe200000000f9 */
[----:B------:R1:W-:Y:S02]  /*2f9d0*/  STSM.16.M88.4 [R10], R60 ;  /* 0x0000003c0a007844 */ /* 0x0003e40000000200 */
[----:B-1----:R-:W-:-:S02]  /*2f9e0*/  PRMT R61, R244, 0x5410, R5 ;  /* 0x00005410f43d7816 */ /* 0x002fc40000000005 */
        /* <DEDUP_REMOVED lines=9> */
[----:B----4-:R-:W-:-:S02]  /*2fa80*/  PRMT R66, R73, 0x5410, R74 ;  /* 0x0000541049427816 */ /* 0x010fc4000000004a */
[----:B------:R-:W-:Y:S02]  /*2fa90*/  PRMT R63, R70, 0x5410, R53 ;  /* 0x00005410463f7816 */ /* 0x000fe40000000035 */
[----:B--2---:R-:W-:Y:S01]  /*2faa0*/  PRMT R67, R71, 0x5410, R72 ;  /* 0x0000541047437816 */ /* 0x004fe20000000048 */
[----:B------:R-:W-:Y:S06]  /*2fab0*/  BAR.SYNC.DEFER_BLOCKING 0x0 ;  /* 0x0000000000007b1d */ /* 0x000fec0000010000 */
[----:B------:R-:W1:Y:S02]  /*2fac0*/  LDS.128 R72, [R4] ;  /* 0x0000000004487984 */ /* 0x000e640000000c00 */
[----:B------:R-:W-:Y:S06]  /*2fad0*/  BAR.SYNC.DEFER_BLOCKING 0x0 ;  /* 0x0000000000007b1d */ /* 0x000fec0000010000 */
[----:B------:R-:W-:Y:S02]  /*2fae0*/  STSM.16.M88.4 [R10], R64 ;  /* 0x000000400a007844 */ /* 0x000fe40000000200 */
[----:B------:R-:W-:Y:S01]  /*2faf0*/  BAR.SYNC.DEFER_BLOCKING 0x0 ;  /* 0x0000000000007b1d */ /* 0x000fe20000010000 */
[----:B------:R-:W-:-:S02]  /*2fb00*/  SHF.R.U32.HI R59, RZ, 0x8, R59 ;  /* 0x00000008ff3b7819 */ /* 0x000fc4000001163b */
[----:B------:R-:W-:-:S03]  /*2fb10*/  PRMT R60, R13, 0x5410, R12 ;  /* 0x000054100d3c7816 */ /* 0x000fc6000000000c */
[----:B------:R-:W2:Y:S02]  /*2fb20*/  LDS.128 R68, [R4] ;  /* 0x0000000004447984 */ /* 0x000ea40000000c00 */
[----:B------:R-:W-:Y:S01]  /*2fb30*/  BAR.SYNC.DEFER_BLOCKING 0x0 ;  /* 0x0000000000007b1d */ /* 0x000fe20000010000 */
[----:B------:R-:W-:-:S04]  /*2fb40*/  LOP3.LUT R59, R59, 0xffff, RZ, 0xc0, !PT ;  /* 0x0000ffff3b3b7812 */ /* 0x000fc800078ec0ff */
[----:B------:R-:W-:Y:S01]  /*2fb50*/  PRMT R59, R54, 0x3340, R59 ;  /* 0x00003340363b7816 */ /* 0x000fe2000000003b */
[----:B------:R-:W4:Y:S04]  /*2fb60*/  LDL.LU R12, [R1+0x13f8] ;  /* 0x0013f800010c7983 */ /* 0x000f280000300800 */
[----:B------:R-:W2:Y:S04]  /*2fb70*/  LDL.LU R13, [R1+0x12ec] ;  /* 0x0012ec00010d7983 */ /* 0x000ea80000300800 */
[----:B------:R-:W2:Y:S01]  /*2fb80*/  LDL.LU R5, [R1+0x13f4] ;  /* 0x0013f40001057983 */ /* 0x000ea20000300800 */
[----:B------:R-:W-:-:S03]  /*2fb90*/  PRMT R59, R174, 0x5410, R59 ;  /* 0x00005410ae3b7816 */ /* 0x000fc6000000003b */
[----:B------:R0:W-:Y:S01]  /*2fba0*/  STSM.16.M88.4 [R10], R60 ;  /* 0x0000003c0a007844 */ /* 0x0001e20000000200 */
[----:B------:R-:W-:Y:S01]  /*2fbb0*/  BAR.SYNC.DEFER_BLOCKING 0x0 ;  /* 0x0000000000007b1d */ /* 0x000fe20000010000 */
[----:B0-----:R-:W-:-:S05]  /*2fbc0*/  PRMT R60, R237, 0x5410, R236 ;  /* 0x00005410ed3c7816 */ /* 0x001fca00000000ec */
[----:B------:R-:W4:Y:S01]  /*2fbd0*/  LDL.LU R236, [R1+0x1270] ;  /* 0x0012700001ec7983 */ /* 0x000f220000300800 */
[----:B---3--:R-:W-:Y:S02]  /*2fbe0*/  PRMT R61, R239, 0x5410, R238 ;  /* 0x00005410ef3d7816 */ /* 0x008fe400000000ee */
[----:B------:R-:W-:Y:S01]  /*2fbf0*/  PRMT R62, R241, 0x5410, R240 ;  /* 0x00005410f13e7816 */ /* 0x000fe200000000f0 */
[----:B------:R-:W3:Y:S01]  /*2fc00*/  LDL.LU R237, [R1+0x13ec] ;  /* 0x0013ec0001ed7983 */ /* 0x000ee20000300800 */
[----:B------:R-:W-:-:S03]  /*2fc10*/  PRMT R63, R243, 0x5410, R242 ;  /* 0x00005410f33f7816 */ /* 0x000fc600000000f2 */
[----:B------:R-:W3:Y:S04]  /*2fc20*/  LDL.LU.64 R238, [R1+0xe60] ;  /* 0x000e600001ee7983 */ /* 0x000ee80000300a00 */
[----:B------:R-:W3:Y:S04]  /*2fc30*/  LDL.LU.64 R240, [R1+0xe48] ;  /* 0x000e480001f07983 */ /* 0x000ee80000300a00 */
[----:B------:R-:W3:Y:S04]  /*2fc40*/  LDL.LU.64 R242, [R1+0xe58] ;  /* 0x000e580001f27983 */ /* 0x000ee80000300a00 */
[----:B------:R-:W4:Y:S04]  /*2fc50*/  LDL.LU R174, [R1+0x12f0] ;  /* 0x0012f00001ae7983 */ /* 0x000f280000300800 */
[----:B------:R-:W0:Y:S01]  /*2fc60*/  LDS.128 R64, [R4] ;  /* 0x0000000004407984 */ /* 0x000e220000000c00 */
[----:B------:R-:W-:Y:S01]  /*2fc70*/  BAR.SYNC.DEFER_BLOCKING 0x0 ;  /* 0x0000000000007b1d */ /* 0x000fe20000010000 */
[----:B------:R-:W-:-:S05]  /*2fc80*/  PRMT R53, R245, 0x5410, R244 ;  /* 0x00005410f5357816 */ /* 0x000fca00000000f4 */
[----:B------:R-:W3:Y:S01]  /*2fc90*/  LDL.LU.64 R244, [R1+0xe40] ;  /* 0x000e400001f47983 */ /* 0x000ee20000300a00 */
[----:B------:R-:W-:-:S03]  /*2fca0*/  PRMT R54, R247, 0x5410, R246 ;  /* 0x00005410f7367816 */ /* 0x000fc600000000f6 */
[----:B------:R-:W3:Y:S01]  /*2fcb0*/  LDL.LU.64 R246, [R1+0xe50] ;  /* 0x000e500001f67983 */ /* 0x000ee20000300a00 */
[----:B------:R-:W-:Y:S02]  /*2fcc0*/  PRMT R48, R55, 0x5410, R48 ;  /* 0x0000541037307816 */ /* 0x000fe40000000030 */
[----:B------:R-:W-:Y:S02]  /*2fcd0*/  PRMT R55, R249, 0x5410, R248 ;  /* 0x00005410f9377816 */ /* 0x000fe400000000f8 */
[----:B------:R-:W3:Y:S04]  /*2fce0*/  LDL.LU.64 R248, [R1+0xe38] ;  /* 0x000e380001f87983 */ /* 0x000ee80000300a00 */
[----:B------:R-:W-:Y:S01]  /*2fcf0*/  STSM.16.M88.4 [R10], R60 ;  /* 0x0000003c0a007844 */ /* 0x000fe20000000200 */
[----:B------:R-:W-:Y:S06]  /*2fd00*/  BAR.SYNC.DEFER_BLOCKING 0x0 ;  /* 0x0000000000007b1d */ /* 0x000fec0000010000 */
[----:B------:R-:W0:Y:S02]  /*2fd10*/  LDS.128 R60, [R4] ;  /* 0x00000000043c7984 */ /* 0x000e240000000c00 */
[----:B------:R-:W-:Y:S06]  /*2fd20*/  BAR.SYNC.DEFER_BLOCKING 0x0 ;  /* 0x0000000000007b1d */ /* 0x000fec0000010000 */
[----:B------:R-:W-:Y:S02]  /*2fd30*/  STSM.16.M88.4 [R10], R56 ;  /* 0x000000380a007844 */ /* 0x000fe40000000200 */
[----:B------:R-:W-:Y:S06]  /*2fd40*/  BAR.SYNC.DEFER_BLOCKING 0x0 ;  /* 0x0000000000007b1d */ /* 0x000fec0000010000 */
[----:B------:R-:W0:Y:S02]  /*2fd50*/  LDS.128 R56, [R4] ;  /* 0x0000000004387984 */ /* 0x000e240000000c00 */
[----:B------:R-:W-:Y:S06]  /*2fd60*/  BAR.SYNC.DEFER_BLOCKING 0x0 ;  /* 0x0000000000007b1d */ /* 0x000fec0000010000 */
[----:B------:R-:W-:Y:S02]  /*2fd70*/  STSM.16.M88.4 [R10], R52 ;  /* 0x000000340a007844 */ /* 0x000fe40000000200 */
[----:B------:R-:W-:Y:S01]  /*2fd80*/  BAR.SYNC.DEFER_BLOCKING 0x0 ;  /* 0x0000000000007b1d */ /* 0x000fe20000010000 */
[----:B------:R-:W-:-:S05]  /*2fd90*/  PRMT R51, R175, 0x5410, R172 ;  /* 0x00005410af337816 */ /* 0x000fca00000000ac */
[----:B------:R-:W0:Y:S02]  /*2fda0*/  LDS.128 R52, [R4] ;  /* 0x0000000004347984 */ /* 0x000e240000000c00 */
[----:B------:R-:W-:Y:S06]  /*2fdb0*/  BAR.SYNC.DEFER_BLOCKING 0x0 ;  /* 0x0000000000007b1d */ /* 0x000fec0000010000 */
[----:B------:R1:W-:Y:S02]  /*2fdc0*/  STSM.16.M88.4 [R10], R48 ;  /* 0x000000300a007844 */ /* 0x0003e40000000200 */
[----:B-1----:R-:W-:-:S02]  /*2fdd0*/  PRMT R51, R252, 0x5410, R173 ;  /* 0x00005410fc337816 */ /* 0x002fc400000000ad */
[----:B--2---:R-:W-:Y:S02]  /*2fde0*/  PRMT R50, R5, 0x5410, R13 ;  /* 0x0000541005327816 */ /* 0x004fe4000000000d */
[----:B----4-:R-:W-:Y:S01]  /*2fdf0*/  PRMT R49, R12, 0x5410, R174 ;  /* 0x000054100c317816 */ /* 0x010fe200000000ae */
[----:B------:R-:W-:Y:S01]  /*2fe00*/  BAR.SYNC.DEFER_BLOCKING 0x0 ;  /* 0x0000000000007b1d */ /* 0x000fe20000010000 */
[----:B---3--:R-:W-:-:S05]  /*2fe10*/  PRMT R48, R237, 0x5410, R236 ;  /* 0x00005410ed307816 */ /* 0x008fca00000000ec */
[----:B------:R-:W1:Y:S02]  /*2fe20*/  LDS.128 R172, [R4] ;  /* 0x0000000004ac7984 */ /* 0x000e640000000c00 */
[----:B------:R-:W-:Y:S01]  /*2fe30*/  BAR.SYNC.DEFER_BLOCKING 0x0 ;  /* 0x0000000000007b1d */ /* 0x000fe20000010000 */
[----:B------:R-:W-:-:S05]  /*2fe40*/  PRMT R252, R168, 0x7770, RZ ;  /* 0x00007770a8fc7816 */ /* 0x000fca00000000ff */
[----:B------:R2:W-:Y:S02]  /*2fe50*/  STSM.16.M88.4 [R10], R48 ;  /* 0x000000300a007844 */ /* 0x0005e40000000200 */
[----:B------:R-:W-:Y:S01]  /*2fe60*/  BAR.SYNC.DEFER_BLOCKING 0x0 ;  /* 0x0000000000007b1d */ /* 0x000fe20000010000 */
[----:B--2---:R-:W-:-:S05]  /*2fe70*/  PRMT R10, R168, 0x7771, RZ ;  /* 0x00007771a80a7816 */ /* 0x004fca00000000ff */
[----:B------:R-:W-:Y:S04]  /*2fe80*/  @P3 STG.E.U8 desc[UR20][R238.64], R252 ;  /* 0x000000fcee003986 */ /* 0x000fe8000c101114 */
[----:B------:R2:W-:Y:S02]  /*2fe90*/  @P6 STG.E.U8 desc[UR20][R240.64], R10 ;  /* 0x0000000af0006986 */ /* 0x0005e4000c101114 */
[C---:B--2---:R-:W-:Y:S02]  /*2fea0*/  PRMT R10, R168.reuse, 0x7772, RZ ;  /* 0x00007772a80a7816 */ /* 0x044fe400000000ff */
[----:B------:R-:W-:-:S03]  /*2feb0*/  PRMT R168, R168, 0x7773, RZ ;  /* 0x00007773a8a87816 */ /* 0x000fc600000000ff */
[----:B------:R2:W-:Y:S04]  /*2fec0*/  @P2 STG.E.U8 desc[UR20][R242.64], R10 ;  /* 0x0000000af2002986 */ /* 0x0005e8000c101114 */
[----:B------:R-:W-:Y:S01]  /*2fed0*/  @P1 STG.E.U8 desc[UR20][R244.64], R168 ;  /* 0x000000a8f4001986 */ /* 0x000fe2000c101114 */
[----:B--2---:R-:W-:-:S05]  /*2fee0*/  PRMT R10, R169, 0x7770, RZ ;  /* 0x00007770a90a7816 */ /* 0x004fca00000000ff */
[----:B------:R2:W-:Y:S02]  /*2fef0*/  @P0 STG.E.U8 desc[UR20][R246.64], R10 ;  /* 0x0000000af6000986 */ /* 0x0005e4000c101114 */
[----:B--2---:R-:W-:-:S05]  /*2ff00*/  PRMT R10, R169, 0x7771, RZ ;  /* 0x00007771a90a7816 */ /* 0x004fca00000000ff */
[----:B------:R2:W-:Y:S04]  /*2ff10*/  @P5 STG.E.U8 desc[UR20][R248.64], R10 ;  /* 0x0000000af8005986 */ /* 0x0005e8000c101114 */
[----:B--2---:R-:W2:Y:S04]  /*2ff20*/  LDL.LU.64 R248, [R1+0xe30] ;  /* 0x000e300001f87983 */ /* 0x004ea80000300a00 */
[----:B------:R-:W3:Y:S04]  /*2ff30*/  LDL.LU.64 R246, [R1+0xe28] ;  /* 0x000e280001f67983 */ /* 0x000ee80000300a00 */
[----:B------:R-:W4:Y:S04]  /*2ff40*/  LDL.LU.64 R4, [R1+0xe20] ;  /* 0x000e200001047983 */ /* 0x000f280000300a00 */
[----:B------:R-:W4:Y:S04]  /*2ff50*/  LDL.LU.64 R236, [R1+0xe18] ;  /* 0x000e180001ec7983 */ /* 0x000f280000300a00 */
[----:B------:R-:W4:Y:S04]  /*2ff60*/  LDL.LU.64 R238, [R1+0xe10] ;  /* 0x000e100001ee7983 */ /* 0x000f280000300a00 */
[----:B------:R-:W4:Y:S04]  /*2ff70*/  LDL.LU.64 R240, [R1+0xe08] ;  /* 0x000e080001f07983 */ /* 0x000f280000300a00 */
[----:B------:R-:W4:Y:S01]  /*2ff80*/  LDL.LU.64 R242, [R1+0xe00] ;  /* 0x000e000001f27983 */ /* 0x000f220000300a00 */
[----:B------:R-:W-:-:S13]  /*2ff90*/  LOP3.LUT P4, RZ, R18, 0x10000000, RZ, 0xc0, !PT ;  /* 0x1000000012ff7812 */ /* 0x000fda000788c0ff */
[----:B------:R-:W-:Y:S02]  /*2ffa0*/  @P4 LOP3.LUT R7, R7, 0x80, RZ, 0xfc, !PT ;  /* 0x0000008007074812 */ /* 0x000fe400078efcff */
[----:B------:R-:W-:Y:S02]  /*2ffb0*/  LOP3.LUT P4, RZ, R18, 0x40000000, RZ, 0xc0, !PT ;  /* 0x4000000012ff7812 */ /* 0x000fe4000788c0ff */
[----:B------:R-:W-:-:S11]  /*2ffc0*/  LOP3.LUT R7, R7, 0xfffffeff, RZ, 0xc0, !PT ;  /* 0xfffffeff07077812 */ /* 0x000fd600078ec0ff */
[----:B------:R-:W-:Y:S02]  /*2ffd0*/  @P4 LOP3.LUT R7, R7, 0x100, RZ, 0xfc, !PT ;  /* 0x0000010007074812 */ /* 0x000fe400078efcff */
[----:B------:R-:W-:Y:S02]  /*2ffe0*/  LOP3.LUT P4, RZ, R18, 0x80000000, RZ, 0xc0, !PT ;  /* 0x8000000012ff7812 */ /* 0x000fe4000788c0ff */
[----:B------:R-:W-:Y:S02]  /*2fff0*/  LOP3.LUT R7, R7, 0xfffffdff, RZ, 0xc0, !PT ;  /* 0xfffffdff07077812 */ /* 0x000fe400078ec0ff */
[----:B------:R-:W-:-:S09]  /*30000*/  LOP3.LUT P2, RZ, R17, 0x80000, RZ, 0xc0, !PT ;  /* 0x0008000011ff7812 */ /* 0x000fd2000784c0ff */
[----:B------:R-:W-:Y:S02]  /*30010*/  @P4 LOP3.LUT R7, R7, 0x200, RZ, 0xfc, !PT ;  /* 0x0000020007074812 */ /* 0x000fe400078efcff */
[----:B------:R-:W-:Y:S02]  /*30020*/  LOP3.LUT P4, RZ, R17, 0x2, RZ, 0xc0, !PT ;  /* 0x0000000211ff7812 */ /* 0x000fe4000788c0ff */
[----:B------:R-:W-:Y:S02]  /*30030*/  LOP3.LUT R7, R7, 0xfffffbff, RZ, 0xc0, !PT ;  /* 0xfffffbff07077812 */ /* 0x000fe400078ec0ff */
[----:B------:R-:W-:Y:S02]  /*30040*/  PRMT R10, R169, 0x7772, RZ ;  /* 0x00007772a90a7816 */ /* 0x000fe400000000ff */
[----:B------:R-:W-:-:S07]  /*30050*/  LOP3.LUT P1, RZ, R17, 0x20000, RZ, 0xc0, !PT ;  /* 0x0002000011ff7812 */ /* 0x000fce000782c0ff */
[----:B------:R-:W-:Y:S02]  /*30060*/  @P4 LOP3.LUT R7, R7, 0x400, RZ, 0xfc, !PT ;  /* 0x0000040007074812 */ /* 0x000fe400078efcff */
[----:B------:R-:W-:Y:S02]  /*30070*/  LOP3.LUT P4, RZ, R17, 0x10, RZ, 0xc0, !PT ;  /* 0x0000001011ff7812 */ /* 0x000fe4000788c0ff */
[----:B------:R-:W-:Y:S02]  /*30080*/  LOP3.LUT R7, R7, 0xfffff7ff, RZ, 0xc0, !PT ;  /* 0xfffff7ff07077812 */ /* 0x000fe400078ec0ff */
[----:B------:R-:W-:-:S09]  /*30090*/  PRMT R169, R169, 0x7773, RZ ;  /* 0x00007773a9a97816 */ /* 0x000fd200000000ff */
        /* <DEDUP_REMOVED lines=8> */
[C---:B------:R-:W-:Y:S02]  /*30120*/  LOP3.LUT P4, RZ, R17.reuse, 0x200, RZ, 0xc0, !PT ;  /* 0x0000020011ff7812 */ /* 0x040fe4000788c0ff */
[----:B------:R-:W-:Y:S02]  /*30130*/  LOP3.LUT P5, RZ, R17, 0x4000, RZ, 0xc0, !PT ;  /* 0x0000400011ff7812 */ /* 0x000fe400078ac0ff */
[----:B------:R-:W-:-:S09]  /*30140*/  LOP3.LUT R7, R7, 0xffffbfff, RZ, 0xc0, !PT ;  /* 0xffffbfff07077812 */ /* 0x000fd200078ec0ff */
[----:B------:R-:W-:Y:S02]  /*30150*/  @P4 LOP3.LUT R7, R7, 0x4000, RZ, 0xfc, !PT ;  /* 0x0000400007074812 */ /* 0x000fe400078efcff */
[----:B------:R-:W-:Y:S01]  /*30160*/  LOP3.LUT P4, RZ, R17, 0x1000, RZ, 0xc0, !PT ;  /* 0x0000100011ff7812 */ /* 0x000fe2000788c0ff */
[----:B--2---:R2:W-:Y:S04]  /*30170*/  @P2 STG.E.U8 desc[UR20][R248.64], R10 ;  /* 0x0000000af8002986 */ /* 0x0045e8000c101114 */
[----:B--2---:R-:W2:Y:S04]  /*30180*/  LDL.LU.64 R248, [R1+0xdf8] ;  /* 0x000df80001f87983 */ /* 0x004ea80000300a00 */
[----:B---3--:R3:W-:Y:S04]  /*30190*/  @P1 STG.E.U8 desc[UR20][R246.64], R169 ;  /* 0x000000a9f6001986 */ /* 0x0087e8000c101114 */
[----:B---3--:R-:W3:Y:S04]  /*301a0*/  LDL.LU.64 R246, [R1+0xdf0] ;  /* 0x000df00001f67983 */ /* 0x008ee80000300a00 */
[----:B------:R-:W3:Y:S04]  /*301b0*/  LDL.LU.64 R244, [R1+0xde8] ;  /* 0x000de80001f47983 */ /* 0x000ee80000300a00 */
[----:B------:R-:W3:Y:S01]  /*301c0*/  LDL.LU.64 R168, [R1+0xde0] ;  /* 0x000de00001a87983 */ /* 0x000ee20000300a00 */
[----:B------:R-:W-:-:S03]  /*301d0*/  PRMT R10, R170, 0x7770, RZ ;  /* 0x00007770aa0a7816 */ /* 0x000fc600000000ff */
[----:B------:R-:W3:Y:S04]  /*301e0*/  LDL.LU.64 R48, [R1+0xdd8] ;  /* 0x000dd80001307983 */ /* 0x000ee80000300a00 */
[----:B----4-:R4:W-:Y:S04]  /*301f0*/  @P0 STG.E.U8 desc[UR20][R4.64], R10 ;  /* 0x0000000a04000986 */ /* 0x0109e8000c101114 */
[----:B------:R-:W3:Y:S04]  /*30200*/  LDL.LU.64 R50, [R1+0xdd0] ;  /* 0x000dd00001327983 */ /* 0x000ee80000300a00 */
[----:B------:R-:W3:Y:S01]  /*30210*/  LDL.LU.64 R12, [R1+0xdc8] ;  /* 0x000dc800010c7983 */ /* 0x000ee20000300a00 */
[----:B----4-:R-:W-:-:S03]  /*30220*/  PRMT R10, R170, 0x7771, RZ ;  /* 0x00007771aa0a7816 */ /* 0x010fc600000000ff */
[----:B------:R-:W4:Y:S04]  /*30230*/  LDL.LU.64 R4, [R1+0xdc0] ;  /* 0x000dc00001047983 */ /* 0x000f280000300a00 */
[----:B------:R0:W-:Y:S02]  /*30240*/  @P5 STG.E.U8 desc[UR20][R236.64], R10 ;  /* 0x0000000aec005986 */ /* 0x0001e4000c101114 */
[----:B0-----:R-:W-:Y:S02]  /*30250*/  PRMT R10, R170, 0x7772, RZ ;  /* 0x00007772aa0a7816 */ /* 0x001fe400000000ff */
[----:B------:R-:W4:Y:S04]  /*30260*/  LDL.LU.64 R236, [R1+0xdb8] ;  /* 0x000db80001ec7983 */ /* 0x000f280000300a00 */
[----:B------:R0:W-:Y:S01]  /*30270*/  @P4 STG.E.U8 desc[UR20][R238.64], R10 ;  /* 0x0000000aee004986 */ /* 0x0001e2000c101114 */
[----:B------:R-:W-:-:S02]  /*30280*/  LOP3.LUT P4, RZ, R7, 0x4000, RZ, 0xc0, !PT ;  /* 0x0000400007ff7812 */ /* 0x000fc4000788c0ff */
[----:B------:R-:W-:Y:S01]  /*30290*/  PRMT R170, R170, 0x7773, RZ ;  /* 0x00007773aaaa7816 */ /* 0x000fe200000000ff */
[----:B0-----:R-:W4:Y:S10]  /*302a0*/  LDL.LU.64 R238, [R1+0xdb0] ;  /* 0x000db00001ee7983 */ /* 0x001f340000300a00 */
[----:B------:R0:W-:Y:S01]  /*302b0*/  @P4 STG.E.U8 desc[UR20][R240.64], R170 ;  /* 0x000000aaf0004986 */ /* 0x0001e2000c101114 */
[----:B------:R-:W-:-:S02]  /*302c0*/  LOP3.LUT P4, RZ, R7, 0x2000, RZ, 0xc0, !PT ;  /* 0x0000200007ff7812 */ /* 0x000fc4000788c0ff */
[----:B------:R-:W-:Y:S01]  /*302d0*/  PRMT R10, R171, 0x7770, RZ ;  /* 0x00007770ab0a7816 */ /* 0x000fe200000000ff */
[----:B0-----:R-:W4:Y:S10]  /*302e0*/  LDL.LU.64 R240, [R1+0xda8] ;  /* 0x000da80001f07983 */ /* 0x001f340000300a00 */
[----:B------:R0:W-:Y:S04]  /*302f0*/  @P4 STG.E.U8 desc[UR20][R242.64], R10 ;  /* 0x0000000af2004986 */ /* 0x0001e8000c101114 */
[----:B0-----:R-:W4:Y:S01]  /*30300*/  LDL.LU.64 R242, [R1+0xda0] ;  /* 0x000da00001f27983 */ /* 0x001f220000300a00 */
[----:B------:R-:W-:-:S02]  /*30310*/  LOP3.LUT P4, RZ, R7, 0x1000, RZ, 0xc0, !PT ;  /* 0x0000100007ff7812 */ /* 0x000fc4000788c0ff */
[----:B------:R-:W-:Y:S02]  /*30320*/  PRMT R10, R171, 0x7771, RZ ;  /* 0x00007771ab0a7816 */ /* 0x000fe400000000ff */
[C---:B------:R-:W-:Y:S02]  /*30330*/  LOP3.LUT P3, RZ, R18.reuse, 0x2000000, RZ, 0xc0, !PT ;  /* 0x0200000012ff7812 */ /* 0x040fe4000786c0ff */
[C---:B------:R-:W-:Y:S02]  /*30340*/  LOP3.LUT P6, RZ, R18.reuse, 0x800000, RZ, 0xc0, !PT ;  /* 0x0080000012ff7812 */ /* 0x040fe400078cc0ff */
[C---:B------:R-:W-:Y:S02]  /*30350*/  LOP3.LUT P2, RZ, R18.reuse, 0x400000, RZ, 0xc0, !PT ;  /* 0x0040000012ff7812 */ /* 0x040fe4000784c0ff */
[C---:B------:R-:W-:Y:S02]  /*30360*/  LOP3.LUT P1, RZ, R18.reuse, 0x100000, RZ, 0xc0, !PT ;  /* 0x0010000012ff7812 */ /* 0x040fe4000782c0ff */
[----:B------:R-:W-:-:S02]  /*30370*/  LOP3.LUT P0, RZ, R18, 0x20000, RZ, 0xc0, !PT ;  /* 0x0002000012ff7812 */ /* 0x000fc4000780c0ff */
[----:B------:R-:W-:Y:S01]  /*30380*/  LOP3.LUT P5, RZ, R18, 0x8000, RZ, 0xc0, !PT ;  /* 0x0000800012ff7812 */ /* 0x000fe200078ac0ff */
[----:B--2---:R0:W-:Y:S01]  /*30390*/  @P4 STG.E.U8 desc[UR20][R248.64], R10 ;  /* 0x0000000af8004986 */ /* 0x0041e2000c101114 */
[----:B------:R-:W-:Y:S02]  /*303a0*/  LOP3.LUT P4, RZ, R7, 0x800, RZ, 0xc0, !PT ;  /* 0x0000080007ff7812 */ /* 0x000fe4000788c0ff */
[----:B0-----:R-:W-:Y:S01]  /*303b0*/  PRMT R10, R171, 0x7772, RZ ;  /* 0x00007772ab0a7816 */ /* 0x001fe200000000ff */
[----:B------:R-:W2:Y:S10]  /*303c0*/  LDL.LU.64 R248, [R1+0x1440] ;  /* 0x0014400001f87983 */ /* 0x000eb40000300a00 */
[----:B---3--:R0:W-:Y:S01]  /*303d0*/  @P4 STG.E.U8 desc[UR20][R246.64], R10 ;  /* 0x0000000af6004986 */ /* 0x0081e2000c101114 */
[----:B------:R-:W-:-:S02]  /*303e0*/  LOP3.LUT P4, RZ, R7, 0x400, RZ, 0xc0, !PT ;  /* 0x0000040007ff7812 */ /* 0x000fc4000788c0ff */
[----:B------:R-:W-:Y:S02]  /*303f0*/  PRMT R171, R171, 0x7773, RZ ;  /* 0x00007773abab7816 */ /* 0x000fe400000000ff */
[----:B0-----:R-:W-:Y:S01]  /*30400*/  PRMT R10, R164, 0x7770, RZ ;  /* 0x00007770a40a7816 */ /* 0x001fe200000000ff */
[----:B------:R-:W3:Y:S08]  /*30410*/  LDL.LU.64 R246, [R1+0x1438] ;  /* 0x0014380001f67983 */ /* 0x000ef00000300a00 */
[----:B------:R0:W-:Y:S01]  /*30420*/  @P4 STG.E.U8 desc[UR20][R244.64], R171 ;  /* 0x000000abf4004986 */ /* 0x0001e2000c101114 */
[----:B------:R-:W-:-:S03]  /*30430*/  LOP3.LUT P4, RZ, R7, 0x200, RZ, 0xc0, !PT ;  /* 0x0000020007ff7812 */ /* 0x000fc6000788c0ff */
[----:B0-----:R-:W3:Y:S10]  /*30440*/  LDL.LU.64 R244, [R1+0x1430] ;  /* 0x0014300001f47983 */ /* 0x001ef40000300a00 */
[----:B------:R0:W-:Y:S01]  /*30450*/  @P4 STG.E.U8 desc[UR20][R168.64], R10 ;  /* 0x0000000aa8004986 */ /* 0x0001e2000c101114 */
[----:B------:R-:W-:-:S02]  /*30460*/  LOP3.LUT P4, RZ, R7, 0x100, RZ, 0xc0, !PT ;  /* 0x0000010007ff7812 */ /* 0x000fc4000788c0ff */
[----:B0-----:R-:W-:-:S11]  /*30470*/  PRMT R10, R164, 0x7771, RZ ;  /* 0x00007771a40a7816 */ /* 0x001fd600000000ff */
[----:B------:R0:W-:Y:S01]  /*30480*/  @P4 STG.E.U8 desc[UR20][R48.64], R10 ;  /* 0x0000000a30004986 */ /* 0x0001e2000c101114 */
[----:B------:R-:W-:Y:S02]  /*30490*/  LOP3.LUT P4, RZ, R7, 0x80, RZ, 0xc0, !PT ;  /* 0x0000008007ff7812 */ /* 0x000fe4000788c0ff */
[C---:B0-----:R-:W-:Y:S02]  /*304a0*/  PRMT R10, R164.reuse, 0x7772, RZ ;  /* 0x00007772a40a7816 */ /* 0x041fe400000000ff */
[----:B------:R-:W-:-:S09]  /*304b0*/  PRMT R164, R164, 0x7773, RZ ;  /* 0x00007773a4a47816 */ /* 0x000fd200000000ff */
[----:B------:R0:W-:Y:S04]  /*304c0*/  @P4 STG.E.U8 desc[UR20][R50.64], R10 ;  /* 0x0000000a32004986 */ /* 0x0001e8000c101114 */
[----:B------:R-:W-:Y:S01]  /*304d0*/  @P3 STG.E.U8 desc[UR20][R12.64], R164 ;  /* 0x000000a40c003986 */ /* 0x000fe2000c101114 */
[----:B0-----:R-:W-:-:S05]  /*304e0*/  PRMT R10, R165, 0x7770, RZ ;  /* 0x00007770a50a7816 */ /* 0x001fca00000000ff */
[----:B----4-:R0:W-:Y:S02]  /*304f0*/  @P6 STG.E.U8 desc[UR20][R4.64], R10 ;  /* 0x0000000a04006986 */ /* 0x0101e4000c101114 */
[----:B0-----:R-:W-:-:S05]  /*30500*/  PRMT R10, R165, 0x7771, RZ ;  /* 0x00007771a50a7816 */ /* 0x001fca00000000ff */
[----:B------:R0:W-:Y:S02]  /*30510*/  @P2 STG.E.U8 desc[UR20][R236.64], R10 ;  /* 0x0000000aec002986 */ /* 0x0001e4000c101114 */
[C---:B0-----:R-:W-:Y:S02]  /*30520*/  PRMT R10, R165.reuse, 0x7772, RZ ;  /* 0x00007772a50a7816 */ /* 0x041fe400000000ff */
[----:B------:R-:W-:-:S03]  /*30530*/  PRMT R165, R165, 0x7773, RZ ;  /* 0x00007773a5a57816 */ /* 0x000fc600000000ff */
[----:B------:R0:W-:Y:S04]  /*30540*/  @P1 STG.E.U8 desc[UR20][R238.64], R10 ;  /* 0x0000000aee001986 */ /* 0x0001e8000c101114 */
[----:B------:R-:W-:Y:S01]  /*30550*/  @P0 STG.E.U8 desc[UR20][R240.64], R165 ;  /* 0x000000a5f0000986 */ /* 0x000fe2000c101114 */
[----:B0-----:R-:W-:-:S05]  /*30560*/  PRMT R10, R166, 0x7770, RZ ;  /* 0x00007770a60a7816 */ /* 0x001fca00000000ff */
[----:B------:R0:W-:Y:S04]  /*30570*/  @P5 STG.E.U8 desc[UR20][R242.64], R10 ;  /* 0x0000000af2005986 */ /* 0x0001e8000c101114 */
[----:B0-----:R-:W4:Y:S04]  /*30580*/  LDL.LU.64 R242, [R1+0xd98] ;  /* 0x000d980001f27983 */ /* 0x001f280000300a00 */
[----:B------:R-:W2:Y:S04]  /*30590*/  LDL.LU.64 R240, [R1+0xd90] ;  /* 0x000d900001f07983 */ /* 0x000ea80000300a00 */
[----:B------:R-:W3:Y:S04]  /*305a0*/  LDL.LU.64 R50, [R1+0xd88] ;  /* 0x000d880001327983 */ /* 0x000ee80000300a00 */
[----:B------:R-:W3:Y:S04]  /*305b0*/  LDL.LU.64 R12, [R1+0xd80] ;  /* 0x000d8000010c7983 */ /* 0x000ee80000300a00 */
[----:B------:R-:W3:Y:S04]  /*305c0*/  LDL.LU.64 R4, [R1+0xd78] ;  /* 0x000d780001047983 */ /* 0x000ee80000300a00 */
[----:B------:R-:W3:Y:S04]  /*305d0*/  LDL.LU.64 R236, [R1+0xd70] ;  /* 0x000d700001ec7983 */ /* 0x000ee80000300a00 */
[----:B------:R-:W3:Y:S01]  /*305e0*/  LDL.LU.64 R238, [R1+0xd68] ;  /* 0x000d680001ee7983 */ /* 0x000ee20000300a00 */
[----:B------:R-:W-:-:S02]  /*305f0*/  LOP3.LUT P4, RZ, R19, 0x400000, RZ, 0xc0, !PT ;  /* 0x0040000013ff7812 */ /* 0x000fc4000788c0ff */
[----:B------:R-:W-:-:S11]  /*30600*/  LOP3.LUT R7, R7, 0xfffffffe, RZ, 0xc0, !PT ;  /* 0xfffffffe07077812 */ /* 0x000fd600078ec0ff */
[----:B------:R-:W-:Y:S02]  /*30610*/  @P4 LOP3.LUT R191, R191, 0x80000000, RZ, 0xfc, !PT ;  /* 0x80000000bfbf4812 */ /* 0x000fe400078efcff */
[----:B------:R-:W-:-:S13]  /*30620*/  LOP3.LUT P4, RZ, R19, 0x800000, RZ, 0xc0, !PT ;  /* 0x0080000013ff7812 */ /* 0x000fda000788c0ff */
[----:B------:R-:W-:Y:S02]  /*30630*/  @P4 LOP3.LUT R7, R7, 0x1, RZ, 0xfc, !PT ;  /* 0x0000000107074812 */ /* 0x000fe400078efcff */
[----:B------:R-:W-:Y:S02]  /*30640*/  LOP3.LUT P4, RZ, R19, 0x2000000, RZ, 0xc0, !PT ;  /* 0x0200000013ff7812 */ /* 0x000fe4000788c0ff */
[----:B------:R-:W-:-:S11]  /*30650*/  LOP3.LUT R7, R7, 0xfffffffd, RZ, 0xc0, !PT ;  /* 0xfffffffd07077812 */ /* 0x000fd600078ec0ff */
        /* <DEDUP_REMOVED lines=10> */
[C---:B------:R-:W-:Y:S02]  /*30700*/  LOP3.LUT P4, RZ, R18.reuse, 0x2, RZ, 0xc0, !PT ;  /* 0x0000000212ff7812 */ /* 0x040fe4000788c0ff */
[----:B------:R-:W-:Y:S02]  /*30710*/  LOP3.LUT R7, R7, 0xffffffdf, RZ, 0xc0, !PT ;  /* 0xffffffdf07077812 */ /* 0x000fe400078ec0ff */
[C---:B------:R-:W-:Y:S02]  /*30720*/  LOP3.LUT P2, RZ, R18.reuse, 0x4000, RZ, 0xc0, !PT ;  /* 0x0000400012ff7812 */ /* 0x040fe4000784c0ff */
[----:B------:R-:W-:Y:S02]  /*30730*/  LOP3.LUT P1, RZ, R18, 0x1000, RZ, 0xc0, !PT ;  /* 0x0000100012ff7812 */ /* 0x000fe4000782c0ff */
[----:B------:R-:W-:-:S05]  /*30740*/  PRMT R10, R166, 0x7771, RZ ;  /* 0x00007771a60a7816 */ /* 0x000fca00000000ff */
[----:B------:R-:W-:Y:S02]  /*30750*/  @P4 LOP3.LUT R7, R7, 0x20, RZ, 0xfc, !PT ;  /* 0x0000002007074812 */ /* 0x000fe400078efcff */
[C---:B------:R-:W-:Y:S02]  /*30760*/  LOP3.LUT P4, RZ, R18.reuse, 0x10, RZ, 0xc0, !PT ;  /* 0x0000001012ff7812 */ /* 0x040fe4000788c0ff */
[C---:B------:R-:W-:Y:S02]  /*30770*/  LOP3.LUT P0, RZ, R18.reuse, 0x200, RZ, 0xc0, !PT ;  /* 0x0000020012ff7812 */ /* 0x040fe4000780c0ff */
[----:B------:R-:W-:Y:S02]  /*30780*/  LOP3.LUT P5, RZ, R18, 0x80, RZ, 0xc0, !PT ;  /* 0x0000008012ff7812 */ /* 0x000fe400078ac0ff */
[----:B------:R-:W-:-:S07]  /*30790*/  LOP3.LUT R7, R7, 0xffffffbf, RZ, 0xc0, !PT ;  /* 0xffffffbf07077812 */ /* 0x000fce00078ec0ff */
[----:B------:R-:W-:Y:S02]  /*307a0*/  @P4 LOP3.LUT R7, R7, 0x40, RZ, 0xfc, !PT ;  /* 0x0000004007074812 */ /* 0x000fe400078efcff */
[----:B------:R-:W-:Y:S01]  /*307b0*/  LOP3.LUT P4, RZ, R18, 0x40, RZ, 0xc0, !PT ;  /* 0x0000004012ff7812 */ /* 0x000fe2000788c0ff */
[----:B----4-:R0:W-:Y:S02]  /*307c0*/  @P2 STG.E.U8 desc[UR20][R242.64], R10 ;  /* 0x0000000af2002986 */ /* 0x0101e4000c101114 */
[C---:B0-----:R-:W-:Y:S02]  /*307d0*/  PRMT R10, R166.reuse, 0x7772, RZ ;  /* 0x00007772a60a7816 */ /* 0x041fe400000000ff */
[----:B------:R-:W4:Y:S01]  /*307e0*/  LDL.LU.64 R242, [R1+0xd60] ;  /* 0x000d600001f27983 */ /* 0x000f220000300a00 */
[----:B------:R-:W-:-:S03]  /*307f0*/  PRMT R166, R166, 0x7773, RZ ;  /* 0x00007773a6a67816 */ /* 0x000fc600000000ff */
[----:B--2---:R0:W-:Y:S04]  /*30800*/  @P1 STG.E.U8 desc[UR20][R240.64], R10 ;  /* 0x0000000af0001986 */ /* 0x0041e8000c101114 */
[----:B---3--:R-:W-:Y:S01]  /*30810*/  @P0 STG.E.U8 desc[UR20][R50.64], R166 ;  /* 0x000000a632000986 */ /* 0x008fe2000c101114 */
[----:B0-----:R-:W-:-:S03]  /*30820*/  PRMT R10, R167, 0x7770, RZ ;  /* 0x00007770a70a7816 */ /* 0x001fc600000000ff */
[----:B------:R-:W2:Y:S04]  /*30830*/  LDL.LU.64 R240, [R1+0xd58] ;  /* 0x000d580001f07983 */ /* 0x000ea80000300a00 */
[----:B------:R0:W-:Y:S04]  /*30840*/  @P5 STG.E.U8 desc[UR20][R12.64], R10 ;  /* 0x0000000a0c005986 */ /* 0x0001e8000c101114 */
[----:B------:R-:W3:Y:S04]  /*30850*/  LDL.LU.64 R164, [R1+0xd48] ;  /* 0x000d480001a47983 */ /* 0x000ee80000300a00 */
[----:B------:R-:W3:Y:S01]  /*30860*/  LDL.LU.64 R170, [R1+0xd40] ;  /* 0x000d400001aa7983 */ /* 0x000ee20000300a00 */
[----:B0-----:R-:W-:-:S03]  /*30870*/  PRMT R10, R167, 0x7771, RZ ;  /* 0x00007771a70a7816 */ /* 0x001fc600000000ff */
[----:B------:R-:W3:Y:S04]  /*30880*/  LDL.LU.64 R168, [R1+0xd38] ;  /* 0x000d380001a87983 */ /* 0x000ee80000300a00 */
[----:B------:R0:W-:Y:S01]  /*30890*/  @P4 STG.E.U8 desc[UR20][R4.64], R10 ;  /* 0x0000000a04004986 */ /* 0x0001e2000c101114 */
[----:B------:R-:W-:-:S03]  /*308a0*/  LOP3.LUT P4, RZ, R7, 0x40, RZ, 0xc0, !PT ;  /* 0x0000004007ff7812 */ /* 0x000fc6000788c0ff */
[----:B------:R-:W3:Y:S04]  /*308b0*/  LDL.LU.64 R48, [R1+0xd30] ;  /* 0x000d300001307983 */ /* 0x000ee80000300a00 */
[----:B------:R-:W3:Y:S01]  /*308c0*/  LDL.LU.64 R50, [R1+0xd28] ;  /* 0x000d280001327983 */ /* 0x000ee20000300a00 */
[----:B0-----:R-:W-:-:S03]  /*308d0*/  PRMT R10, R167, 0x7772, RZ ;  /* 0x00007772a70a7816 */ /* 0x001fc600000000ff */
[----:B------:R-:W3:Y:S04]  /*308e0*/  LDL.LU.64 R12, [R1+0xd20] ;  /* 0x000d2000010c7983 */ /* 0x000ee80000300a00 */
[----:B------:R0:W-:Y:S01]  /*308f0*/  @P4 STG.E.U8 desc[UR20][R236.64], R10 ;  /* 0x0000000aec004986 */ /* 0x0001e2000c101114 */
[----:B------:R-:W-:Y:S02]  /*30900*/  LOP3.LUT P4, RZ, R7, 0x20, RZ, 0xc0, !PT ;  /* 0x0000002007ff7812 */ /* 0x000fe4000788c0ff */
[----:B------:R-:W-:Y:S01]  /*30910*/  PRMT R167, R167, 0x7773, RZ ;  /* 0x00007773a7a77816 */ /* 0x000fe200000000ff */
[----:B------:R-:W3:Y:S04]  /*30920*/  LDL.LU.64 R4, [R1+0xd18] ;  /* 0x000d180001047983 */ /* 0x000ee80000300a00 */
[----:B0-----:R-:W3:Y:S06]  /*30930*/  LDL.LU.64 R236, [R1+0xd10] ;  /* 0x000d100001ec7983 */ /* 0x001eec0000300a00 */
[----:B------:R0:W-:Y:S04]  /*30940*/  @P4 STG.E.U8 desc[UR20][R238.64], R167 ;  /* 0x000000a7ee004986 */ /* 0x0001e8000c101114 */
[----:B0-----:R-:W3:Y:S04]  /*30950*/  LDL.LU.64 R166, [R1+0xd50] ;  /* 0x000d500001a67983 */ /* 0x001ee80000300a00 */
[----:B------:R-:W3:Y:S01]  /*30960*/  LDL.LU.64 R238, [R1+0xd08] ;  /* 0x000d080001ee7983 */ /* 0x000ee20000300a00 */
        /* <DEDUP_REMOVED lines=8> */
[----:B----4-:R0:W-:Y:S01]  /*309f0*/  @P4 STG.E.U8 desc[UR20][R242.64], R10 ;  /* 0x0000000af2004986 */ /* 0x0101e2000c101114 */
[C---:B------:R-:W-:Y:S02]  /*30a00*/  LOP3.LUT P4, RZ, R7.reuse, 0x8, RZ, 0xc0, !PT ;  /* 0x0000000807ff7812 */ /* 0x040fe4000788c0ff */
[----:B0-----:R-:W-:Y:S01]  /*30a10*/  PRMT R10, R160, 0x7771, RZ ;  /* 0x00007771a00a7816 */ /* 0x001fe200000000ff */
[----:B------:R-:W4:Y:S10]  /*30a20*/  LDL.LU.64 R242, [R1+0x1428] ;  /* 0x0014280001f27983 */ /* 0x000f340000300a00 */
[----:B--2---:R0:W-:Y:S01]  /*30a30*/  @P4 STG.E.U8 desc[UR20][R240.64], R10 ;  /* 0x0000000af0004986 */ /* 0x0041e2000c101114 */
[----:B------:R-:W-:-:S02]  /*30a40*/  LOP3.LUT P4, RZ, R7, 0x4, RZ, 0xc0, !PT ;  /* 0x0000000407ff7812 */ /* 0x000fc4000788c0ff */
[C---:B0-----:R-:W-:Y:S01]  /*30a50*/  PRMT R10, R160.reuse, 0x7772, RZ ;  /* 0x00007772a00a7816 */ /* 0x041fe200000000ff */
[----:B------:R-:W2:Y:S01]  /*30a60*/  LDL.LU.64 R240, [R1+0x1420] ;  /* 0x0014200001f07983 */ /* 0x000ea20000300a00 */
[----:B------:R-:W-:-:S09]  /*30a70*/  PRMT R160, R160, 0x7773, RZ ;  /* 0x00007773a0a07816 */ /* 0x000fd200000000ff */
[----:B---3--:R-:W-:Y:S01]  /*30a80*/  @P4 STG.E.U8 desc[UR20][R166.64], R10 ;  /* 0x0000000aa6004986 */ /* 0x008fe2000c101114 */
[----:B------:R-:W-:-:S13]  /*30a90*/  LOP3.LUT P4, RZ, R7, 0x2, RZ, 0xc0, !PT ;  /* 0x0000000207ff7812 */ /* 0x000fda000788c0ff */
[----:B------:R-:W-:Y:S01]  /*30aa0*/  @P4 STG.E.U8 desc[UR20][R164.64], R160 ;  /* 0x000000a0a4004986 */ /* 0x000fe2000c101114 */
[----:B------:R-:W-:Y:S02]  /*30ab0*/  LOP3.LUT P4, RZ, R7, 0x1, RZ, 0xc0, !PT ;  /* 0x0000000107ff7812 */ /* 0x000fe4000788c0ff */
[----:B------:R-:W-:-:S11]  /*30ac0*/  PRMT R7, R161, 0x7770, RZ ;  /* 0x00007770a1077816 */ /* 0x000fd600000000ff */
[----:B------:R0:W-:Y:S01]  /*30ad0*/  @P4 STG.E.U8 desc[UR20][R170.64], R7 ;  /* 0x00000007aa004986 */ /* 0x0001e2000c101114 */
[----:B------:R-:W-:Y:S02]  /*30ae0*/  LOP3.LUT P4, RZ, R191, 0x80000000, RZ, 0xc0, !PT ;  /* 0x80000000bfff7812 */ /* 0x000fe4000788c0ff */
[----:B0-----:R-:W-:-:S11]  /*30af0*/  PRMT R7, R161, 0x7771, RZ ;  /* 0x00007771a1077816 */ /* 0x001fd600000000ff */
[----:B------:R0:W-:Y:S02]  /*30b00*/  @P4 STG.E.U8 desc[UR20][R168.64], R7 ;  /* 0x00000007a8004986 */ /* 0x0001e4000c101114 */
[C---:B0-----:R-:W-:Y:S02]  /*30b10*/  PRMT R7, R161.reuse, 0x7772, RZ ;  /* 0x00007772a1077816 */ /* 0x041fe400000000ff */
[----:B------:R-:W-:-:S03]  /*30b20*/  PRMT R161, R161, 0x7773, RZ ;  /* 0x00007773a1a17816 */ /* 0x000fc600000000ff */
[----:B------:R0:W-:Y:S04]  /*30b30*/  @P3 STG.E.U8 desc[UR20][R48.64], R7 ;  /* 0x0000000730003986 */ /* 0x0001e8000c101114 */
[----:B------:R-:W-:Y:S01]  /*30b40*/  @P6 STG.E.U8 desc[UR20][R50.64], R161 ;  /* 0x000000a132006986 */ /* 0x000fe2000c101114 */
[----:B0-----:R-:W-:-:S05]  /*30b50*/  PRMT R7, R162, 0x7770, RZ ;  /* 0x00007770a2077816 */ /* 0x001fca00000000ff */
[----:B------:R0:W-:Y:S02]  /*30b60*/  @P2 STG.E.U8 desc[UR20][R12.64], R7 ;  /* 0x000000070c002986 */ /* 0x0001e4000c101114 */
[----:B0-----:R-:W-:-:S05]  /*30b70*/  PRMT R7, R162, 0x7771, RZ ;  /* 0x00007771a2077816 */ /* 0x001fca00000000ff */
[----:B------:R0:W-:Y:S02]  /*30b80*/  @P1 STG.E.U8 desc[UR20][R4.64], R7 ;  /* 0x0000000704001986 */ /* 0x0001e4000c101114 */
[C---:B0-----:R-:W-:Y:S02]  /*30b90*/  PRMT R7, R162.reuse, 0x7772, RZ ;  /* 0x00007772a2077816 */ /* 0x041fe400000000ff */
[----:B------:R-:W-:-:S03]  /*30ba0*/  PRMT R162, R162, 0x7773, RZ ;  /* 0x00007773a2a27816 */ /* 0x000fc600000000ff */
[----:B------:R-:W-:Y:S04]  /*30bb0*/  @P0 STG.E.U8 desc[UR20][R236.64], R7 ;  /* 0x00000007ec000986 */ /* 0x000fe8000c101114 */
[----:B------:R0:W-:Y:S04]  /*30bc0*/  @P5 STG.E.U8 desc[UR20][R238.64], R162 ;  /* 0x000000a2ee005986 */ /* 0x0001e8000c101114 */
[----:B0-----:R-:W3:Y:S04]  /*30bd0*/  LDL.LU.64 R238, [R1+0xd00] ;  /* 0x000d000001ee7983 */ /* 0x001ee80000300a00 */
[----:B------:R-:W4:Y:S04]  /*30be0*/  LDL.LU.64 R236, [R1+0xcf8] ;  /* 0x000cf80001ec7983 */ /* 0x000f280000300a00 */
[----:B------:R-:W2:Y:S04]  /*30bf0*/  LDL.LU.64 R168, [R1+0xcf0] ;  /* 0x000cf00001a87983 */ /* 0x000ea80000300a00 */
[----:B------:R-:W2:Y:S04]  /*30c00*/  LDL.LU.64 R48, [R1+0xce8] ;  /* 0x000ce80001307983 */ /* 0x000ea80000300a00 */
[----:B------:R-:W2:Y:S04]  /*30c10*/  LDL.LU.64 R50, [R1+0xce0] ;  /* 0x000ce00001327983 */ /* 0x000ea80000300a00 */
[----:B------:R-:W2:Y:S04]  /*30c20*/  LDL.LU.64 R12, [R1+0xcd8] ;  /* 0x000cd800010c7983 */ /* 0x000ea80000300a00 */
[----:B------:R-:W2:Y:S01]  /*30c30*/  LDL.LU.64 R4, [R1+0xcd0] ;  /* 0x000cd00001047983 */ /* 0x000ea20000300a00 */
[----:B------:R-:W-:-:S02]  /*30c40*/  LOP3.LUT P4, RZ, R190, 0x8000, RZ, 0xc0, !PT ;  /* 0x00008000beff7812 */ /* 0x000fc4000788c0ff */
[----:B------:R-:W-:-:S11]  /*30c50*/  LOP3.LUT R191, R191, 0xff7fffff, RZ, 0xc0, !PT ;  /* 0xff7fffffbfbf7812 */ /* 0x000fd600078ec0ff */
[----:B------:R-:W-:Y:S02]  /*30c60*/  @P4 LOP3.LUT R191, R191, 0x800000, RZ, 0xfc, !PT ;  /* 0x00800000bfbf4812 */ /* 0x000fe400078efcff */
[----:B------:R-:W-:Y:S02]  /*30c70*/  LOP3.LUT P4, RZ, R190, 0x20000, RZ, 0xc0, !PT ;  /* 0x00020000beff7812 */ /* 0x000fe4000788c0ff */
[----:B------:R-:W-:-:S11]  /*30c80*/  LOP3.LUT R191, R191, 0xfeffffff, RZ, 0xc0, !PT ;  /* 0xfeffffffbfbf7812 */ /* 0x000fd600078ec0ff */
[----:B------:R-:W-:Y:S02]  /*30c90*/  @P4 LOP3.LUT R191, R191, 0x1000000, RZ, 0xfc, !PT ;  /* 0x01000000bfbf4812 */ /* 0x000fe400078efcff */
[----:B------:R-:W-:Y:S02]  /*30ca0*/  LOP3.LUT P4, RZ, R190, 0x100000, RZ, 0xc0, !PT ;  /* 0x00100000beff7812 */ /* 0x000fe4000788c0ff */
[----:B------:R-:W-:Y:S02]  /*30cb0*/  LOP3.LUT R191, R191, 0xfdffffff, RZ, 0xc0, !PT ;  /* 0xfdffffffbfbf7812 */ /* 0x000fe400078ec0ff */
[----:B------:R-:W-:Y:S02]  /*30cc0*/  LOP3.LUT P2, RZ, R19, 0x80, RZ, 0xc0, !PT ;  /* 0x0000008013ff7812 */ /* 0x000fe4000784c0ff */
[----:B------:R-:W-:-:S07]  /*30cd0*/  PRMT R7, R163, 0x7770, RZ ;  /* 0x00007770a3077816 */ /* 0x000fce00000000ff */
[----:B------:R-:W-:Y:S02]  /*30ce0*/  @P4 LOP3.LUT R191, R191, 0x2000000, RZ, 0xfc, !PT ;  /* 0x02000000bfbf4812 */ /* 0x000fe400078efcff */
[----:B------:R-:W-:Y:S02]  /*30cf0*/  LOP3.LUT P4, RZ, R190, 0x400000, RZ, 0xc0, !PT ;  /* 0x00400000beff7812 */ /* 0x000fe4000788c0ff */
[----:B------:R-:W-:Y:S02]  /*30d00*/  LOP3.LUT R191, R191, 0xfbffffff, RZ, 0xc0, !PT ;  /* 0xfbffffffbfbf7812 */ /* 0x000fe400078ec0ff */
[----:B------:R-:W-:-:S09]  /*30d10*/  LOP3.LUT P1, RZ, R19, 0x40, RZ, 0xc0, !PT ;  /* 0x0000004013ff7812 */ /* 0x000fd2000782c0ff */
[----:B------:R-:W-:Y:S02]  /*30d20*/  @P4 LOP3.LUT R191, R191, 0x4000000, RZ, 0xfc, !PT ;  /* 0x04000000bfbf4812 */ /* 0x000fe400078efcff */
[----:B------:R-:W-:Y:S02]  /*30d30*/  LOP3.LUT P4, RZ, R190, 0x800000, RZ, 0xc0, !PT ;  /* 0x00800000beff7812 */ /* 0x000fe4000788c0ff */
[----:B------:R-:W-:Y:S02]  /*30d40*/  LOP3.LUT R191, R191, 0xf7ffffff, RZ, 0xc0, !PT ;  /* 0xf7ffffffbfbf7812 */ /* 0x000fe400078ec0ff */
[C---:B------:R-:W-:Y:S02]  /*30d50*/  LOP3.LUT P0, RZ, R19.reuse, 0x10, RZ, 0xc0, !PT ;  /* 0x0000001013ff7812 */ /* 0x040fe4000780c0ff */
[----:B------:R-:W-:-:S07]  /*30d60*/  LOP3.LUT P5, RZ, R19, 0x2, RZ, 0xc0, !PT ;  /* 0x0000000213ff7812 */ /* 0x000fce00078ac0ff */
        /* <DEDUP_REMOVED lines=10> */
[----:B------:R-:W-:Y:S01]  /*30e10*/  LOP3.LUT P4, RZ, R190, 0x80000000, RZ, 0xc0, !PT ;  /* 0x80000000beff7812 */ /* 0x000fe2000788c0ff */
[----:B---3--:R0:W-:Y:S04]  /*30e20*/  @P2 STG.E.U8 desc[UR20][R238.64], R7 ;  /* 0x00000007ee002986 */ /* 0x0081e8000c101114 */
[----:B0-----:R-:W3:Y:S01]  /*30e30*/  LDL.LU.64 R238, [R1+0xcc8] ;  /* 0x000cc80001ee7983 */ /* 0x001ee20000300a00 */
[----:B------:R-:W-:-:S05]  /*30e40*/  PRMT R7, R163, 0x7771, RZ ;  /* 0x00007771a3077816 */ /* 0x000fca00000000ff */
[----:B----4-:R0:W-:Y:S04]  /*30e50*/  @P1 STG.E.U8 desc[UR20][R236.64], R7 ;  /* 0x00000007ec001986 */ /* 0x0101e8000c101114 */
[----:B0-----:R-:W4:Y:S01]  /*30e60*/  LDL.LU.64 R236, [R1+0xcc0] ;  /* 0x000cc00001ec7983 */ /* 0x001f220000300a00 */
[C---:B------:R-:W-:Y:S02]  /*30e70*/  PRMT R7, R163.reuse, 0x7772, RZ ;  /* 0x00007772a3077816 */ /* 0x040fe400000000ff */
[----:B------:R-:W-:Y:S01]  /*30e80*/  PRMT R163, R163, 0x7773, RZ ;  /* 0x00007773a3a37816 */ /* 0x000fe200000000ff */
[----:B------:R-:W4:Y:S04]  /*30e90*/  LDL.LU.64 R160, [R1+0xcb0] ;  /* 0x000cb00001a07983 */ /* 0x000f280000300a00 */
[----:B--2---:R-:W-:Y:S04]  /*30ea0*/  @P0 STG.E.U8 desc[UR20][R168.64], R7 ;  /* 0x00000007a8000986 */ /* 0x004fe8000c101114 */
[----:B------:R0:W-:Y:S04]  /*30eb0*/  @P5 STG.E.U8 desc[UR20][R48.64], R163 ;  /* 0x000000a330005986 */ /* 0x0001e8000c101114 */
[----:B0-----:R-:W2:Y:S04]  /*30ec0*/  LDL.LU.64 R162, [R1+0xcb8] ;  /* 0x000cb80001a27983 */ /* 0x001ea80000300a00 */
[----:B------:R-:W2:Y:S01]  /*30ed0*/  LDL.LU.64 R166, [R1+0xca8] ;  /* 0x000ca80001a67983 */ /* 0x000ea20000300a00 */
[----:B------:R-:W-:-:S03]  /*30ee0*/  PRMT R7, R156, 0x7770, RZ ;  /* 0x000077709c077816 */ /* 0x000fc600000000ff */
[----:B------:R-:W2:Y:S04]  /*30ef0*/  LDL.LU.64 R164, [R1+0xca0] ;  /* 0x000ca00001a47983 */ /* 0x000ea80000300a00 */
[----:B------:R0:W-:Y:S01]  /*30f00*/  @P4 STG.E.U8 desc[UR20][R50.64], R7 ;  /* 0x0000000732004986 */ /* 0x0001e2000c101114 */
[----:B------:R-:W-:-:S03]  /*30f10*/  LOP3.LUT P4, RZ, R191, 0x40000000, RZ, 0xc0, !PT ;  /* 0x40000000bfff7812 */ /* 0x000fc6000788c0ff */
[----:B------:R-:W2:Y:S04]  /*30f20*/  LDL.LU.64 R170, [R1+0xc98] ;  /* 0x000c980001aa7983 */ /* 0x000ea80000300a00 */
[----:B------:R-:W2:Y:S01]  /*30f30*/  LDL.LU.64 R168, [R1+0xc90] ;  /* 0x000c900001a87983 */ /* 0x000ea20000300a00 */
[----:B0-----:R-:W-:-:S03]  /*30f40*/  PRMT R7, R156, 0x7771, RZ ;  /* 0x000077719c077816 */ /* 0x001fc600000000ff */
[----:B------:R-:W2:Y:S04]  /*30f50*/  LDL.LU.64 R48, [R1+0xc88] ;  /* 0x000c880001307983 */ /* 0x000ea80000300a00 */
[----:B------:R0:W-:Y:S01]  /*30f60*/  @P4 STG.E.U8 desc[UR20][R12.64], R7 ;  /* 0x000000070c004986 */ /* 0x0001e2000c101114 */
[----:B------:R-:W-:-:S03]  /*30f70*/  LOP3.LUT P4, RZ, R191, 0x20000000, RZ, 0xc0, !PT ;  /* 0x20000000bfff7812 */ /* 0x000fc6000788c0ff */
[----:B------:R-:W2:Y:S04]  /*30f80*/  LDL.LU.64 R50, [R1+0xc80] ;  /* 0x000c800001327983 */ /* 0x000ea80000300a00 */
[----:B0-----:R-:W2:Y:S01]  /*30f90*/  LDL.LU.64 R12, [R1+0xc78] ;  /* 0x000c7800010c7983 */ /* 0x001ea20000300a00 */
[----:B------:R-:W-:-:S05]  /*30fa0*/  PRMT R7, R156, 0x7772, RZ ;  /* 0x000077729c077816 */ /* 0x000fca00000000ff */
[----:B------:R0:W-:Y:S04]  /*30fb0*/  @P4 STG.E.U8 desc[UR20][R4.64], R7 ;  /* 0x0000000704004986 */ /* 0x0001e8000c101114 */
[----:B0-----:R-:W2:Y:S01]  /*30fc0*/  LDL.LU.64 R4, [R1+0xc70] ;  /* 0x000c700001047983 */ /* 0x001ea20000300a00 */
[----:B------:R-:W-:Y:S02]  /*30fd0*/  LOP3.LUT P4, RZ, R191, 0x10000000, RZ, 0xc0, !PT ;  /* 0x10000000bfff7812 */ /* 0x000fe4000788c0ff */
[----:B------:R-:W-:Y:S02]  /*30fe0*/  PRMT R156, R156, 0x7773, RZ ;  /* 0x000077739c9c7816 */ /* 0x000fe400000000ff */
[----:B------:R-:W-:Y:S02]  /*30ff0*/  PRMT R7, R157, 0x7770, RZ ;  /* 0x000077709d077816 */ /* 0x000fe400000000ff */
[----:B------:R-:W-:-:S02]  /*31000*/  LOP3.LUT P3, RZ, R190, 0x4000, RZ, 0xc0, !PT ;  /* 0x00004000beff7812 */ /* 0x000fc4000786c0ff */
[C---:B------:R-:W-:Y:S02]  /*31010*/  LOP3.LUT P6, RZ, R190.reuse, 0x1000, RZ, 0xc0, !PT ;  /* 0x00001000beff7812 */ /* 0x040fe400078cc0ff */
[C---:B------:R-:W-:Y:S02]  /*31020*/  LOP3.LUT P2, RZ, R190.reuse, 0x200, RZ, 0xc0, !PT ;  /* 0x00000200beff7812 */ /* 0x040fe4000784c0ff */
[C---:B------:R-:W-:Y:S02]  /*31030*/  LOP3.LUT P1, RZ, R190.reuse, 0x80, RZ, 0xc0, !PT ;  /* 0x00000080beff7812 */ /* 0x040fe4000782c0ff */
[C---:B------:R-:W-:Y:S02]  /*31040*/  LOP3.LUT P0, RZ, R190.reuse, 0x40, RZ, 0xc0, !PT ;  /* 0x00000040beff7812 */ /* 0x040fe4000780c0ff */
[----:B------:R-:W-:Y:S01]  /*31050*/  LOP3.LUT P5, RZ, R190, 0x10, RZ, 0xc0, !PT ;  /* 0x00000010beff7812 */ /* 0x000fe200078ac0ff */
[----:B---3--:R0:W-:Y:S01]  /*31060*/  @P4 STG.E.U8 desc[UR20][R238.64], R156 ;  /* 0x0000009cee004986 */ /* 0x0081e2000c101114 */
[----:B------:R-:W-:-:S03]  /*31070*/  LOP3.LUT P4, RZ, R191, 0x8000000, RZ, 0xc0, !PT ;  /* 0x08000000bfff7812 */ /* 0x000fc6000788c0ff */
[----:B0-----:R-:W3:Y:S10]  /*31080*/  LDL.LU.64 R238, [R1+0x1418] ;  /* 0x0014180001ee7983 */ /* 0x001ef40000300a00 */
[----:B----4-:R0:W-:Y:S01]  /*31090*/  @P4 STG.E.U8 desc[UR20][R236.64], R7 ;  /* 0x00000007ec004986 */ /* 0x0101e2000c101114 */
[----:B------:R-:W-:-:S02]  /*310a0*/  LOP3.LUT P4, RZ, R191, 0x4000000, RZ, 0xc0, !PT ;  /* 0x04000000bfff7812 */ /* 0x000fc4000788c0ff */
[----:B0-----:R-:W-:Y:S01]  /*310b0*/  PRMT R7, R157, 0x7771, RZ ;  /* 0x000077719d077816 */ /* 0x001fe200000000ff */
[----:B------:R-:W4:Y:S10]  /*310c0*/  LDL.LU.64 R236, [R1+0x1410] ;  /* 0x0014100001ec7983 */ /* 0x000f340000300a00 */
[----:B--2---:R0:W-:Y:S01]  /*310d0*/  @P4 STG.E.U8 desc[UR20][R162.64], R7 ;  /* 0x00000007a2004986 */ /* 0x0041e2000c101114 */
[----:B------:R-:W-:-:S02]  /*310e0*/  LOP3.LUT P4, RZ, R191, 0x2000000, RZ, 0xc0, !PT ;  /* 0x02000000bfff7812 */ /* 0x000fc4000788c0ff */
[----:B0-----:R-:W-:-:S11]  /*310f0*/  PRMT R7, R157, 0x7772, RZ ;  /* 0x000077729d077816 */ /* 0x001fd600000000ff */
[----:B------:R0:W-:Y:S01]  /*31100*/  @P4 STG.E.U8 desc[UR20][R160.64], R7 ;  /* 0x00000007a0004986 */ /* 0x0001e2000c101114 */
[----:B------:R-:W-:Y:S02]  /*31110*/  LOP3.LUT P4, RZ, R191, 0x1000000, RZ, 0xc0, !PT ;  /* 0x01000000bfff7812 */ /* 0x000fe4000788c0ff */
[----:B------:R-:W-:-:S11]  /*31120*/  PRMT R157, R157, 0x7773, RZ ;  /* 0x000077739d9d7816 */ /* 0x000fd600000000ff */
[----:B------:R-:W-:Y:S01]  /*31130*/  @P4 STG.E.U8 desc[UR20][R166.64], R157 ;  /* 0x0000009da6004986 */ /* 0x000fe2000c101114 */
[----:B------:R-:W-:Y:S02]  /*31140*/  LOP3.LUT P4, RZ, R191, 0x800000, RZ, 0xc0, !PT ;  /* 0x00800000bfff7812 */ /* 0x000fe4000788c0ff */
[----:B0-----:R-:W-:-:S11]  /*31150*/  PRMT R7, R158, 0x7770, RZ ;  /* 0x000077709e077816 */ /* 0x001fd600000000ff */
[----:B------:R0:W-:Y:S02]  /*31160*/  @P4 STG.E.U8 desc[UR20][R164.64], R7 ;  /* 0x00000007a4004986 */ /* 0x0001e4000c101114 */
[----:B0-----:R-:W-:-:S05]  /*31170*/  PRMT R7, R158, 0x7771, RZ ;  /* 0x000077719e077816 */ /* 0x001fca00000000ff */
        /* <DEDUP_REMOVED lines=9> */
[----:B0-----:R-:W-:-:S05]  /*31210*/  PRMT R7, R159, 0x7772, RZ ;  /* 0x000077729f077816 */ /* 0x001fca00000000ff */
[----:B------:R0:W-:Y:S04]  /*31220*/  @P5 STG.E.U8 desc[UR20][R4.64], R7 ;  /* 0x0000000704005986 */ /* 0x0001e8000c101114 */
[----:B0-----:R-:W2:Y:S04]  /*31230*/  LDL.LU.64 R4, [R1+0xc68] ;  /* 0x000c680001047983 */ /* 0x001ea80000300a00 */
[----:B------:R-:W3:Y:S04]  /*31240*/  LDL.LU.64 R12, [R1+0xc60] ;  /* 0x000c6000010c7983 */ /* 0x000ee80000300a00 */
[----:B------:R-:W4:Y:S04]  /*31250*/  LDL.LU.64 R164, [R1+0xc58] ;  /* 0x000c580001a47983 */ /* 0x000f280000300a00 */
[----:B------:R-:W4:Y:S04]  /*31260*/  LDL.LU.64 R170, [R1+0xc50] ;  /* 0x000c500001aa7983 */ /* 0x000f280000300a00 */
[----:B------:R-:W4:Y:S04]  /*31270*/  LDL.LU.64 R168, [R1+0xc48] ;  /* 0x000c480001a87983 */ /* 0x000f280000300a00 */
[----:B------:R-:W4:Y:S04]  /*31280*/  LDL.LU.64 R48, [R1+0xc40] ;  /* 0x000c400001307983 */ /* 0x000f280000300a00 */
[----:B------:R-:W4:Y:S01]  /*31290*/  LDL.LU.64 R50, [R1+0xc38] ;  /* 0x000c380001327983 */ /* 0x000f220000300a00 */
[----:B------:R-:W-:-:S02]  /*312a0*/  LOP3.LUT P4, RZ, R190, 0x40000, RZ, 0xc0, !PT ;  /* 0x00040000beff7812 */ /* 0x000fc4000788c0ff */
[----:B------:R-:W-:-:S11]  /*312b0*/  LOP3.LUT R191, R191, 0xffff7fff, RZ, 0xc0, !PT ;  /* 0xffff7fffbfbf7812 */ /* 0x000fd600078ec0ff */
[----:B------:R-:W-:Y:S02]  /*312c0*/  @P4 LOP3.LUT R191, R191, 0x8000, RZ, 0xfc, !PT ;  /* 0x00008000bfbf4812 */ /* 0x000fe400078efcff */
[----:B------:R-:W-:Y:S02]  /*312d0*/  LOP3.LUT P4, RZ, R190, 0x10000, RZ, 0xc0, !PT ;  /* 0x00010000beff7812 */ /* 0x000fe4000788c0ff */
[----:B------:R-:W-:-:S11]  /*312e0*/  LOP3.LUT R191, R191, 0xfffeffff, RZ, 0xc0, !PT ;  /* 0xfffeffffbfbf7812 */ /* 0x000fd600078ec0ff */
[----:B------:R-:W-:Y:S02]  /*312f0*/  @P4 LOP3.LUT R191, R191, 0x10000, RZ, 0xfc, !PT ;  /* 0x00010000bfbf4812 */ /* 0x000fe400078efcff */
[C---:B------:R-:W-:Y:S02]  /*31300*/  LOP3.LUT P4, RZ, R190.reuse, 0x2000, RZ, 0xc0, !PT ;  /* 0x00002000beff7812 */ /* 0x040fe4000788c0ff */
        /* <DEDUP_REMOVED lines=20> */
[----:B------:R-:W-:Y:S02]  /*31450*/  LOP3.LUT R191, R191, 0xffbfffff, RZ, 0xc0, !PT ;  /* 0xffbfffffbfbf7812 */ /* 0x000fe400078ec0ff */
[----:B------:R-:W-:-:S09]  /*31460*/  LOP3.LUT P5, RZ, R190, 0x1, RZ, 0xc0, !PT ;  /* 0x00000001beff7812 */ /* 0x000fd200078ac0ff */
[----:B------:R-:W-:Y:S02]  /*31470*/  @P4 LOP3.LUT R191, R191, 0x400000, RZ, 0xfc, !PT ;  /* 0x00400000bfbf4812 */ /* 0x000fe400078efcff */
[----:B------:R-:W-:Y:S01]  /*31480*/  LOP3.LUT P4, RZ, R190, 0x4, RZ, 0xc0, !PT ;  /* 0x00000004beff7812 */ /* 0x000fe2000788c0ff */
[----:B--2---:R0:W-:Y:S04]  /*31490*/  @P2 STG.E.U8 desc[UR20][R4.64], R159 ;  /* 0x0000009f04002986 */ /* 0x0041e8000c101114 */
[----:B0-----:R-:W2:Y:S04]  /*314a0*/  LDL.LU.64 R4, [R1+0xc30] ;  /* 0x000c300001047983 */ /* 0x001ea80000300a00 */
[----:B---3--:R0:W-:Y:S04]  /*314b0*/  @P1 STG.E.U8 desc[UR20][R12.64], R7 ;  /* 0x000000070c001986 */ /* 0x0081e8000c101114 */
[----:B0-----:R-:W3:Y:S04]  /*314c0*/  LDL.LU.64 R12, [R1+0xc28] ;  /* 0x000c2800010c7983 */ /* 0x001ee80000300a00 */
[----:B------:R-:W3:Y:S04]  /*314d0*/  LDL.LU.64 R158, [R1+0xc20] ;  /* 0x000c2000019e7983 */ /* 0x000ee80000300a00 */
[----:B------:R-:W3:Y:S01]  /*314e0*/  LDL.LU.64 R156, [R1+0xc18] ;  /* 0x000c1800019c7983 */ /* 0x000ee20000300a00 */
[----:B------:R-:W-:-:S03]  /*314f0*/  PRMT R7, R152, 0x7771, RZ ;  /* 0x0000777198077816 */ /* 0x000fc600000000ff */
[----:B------:R-:W3:Y:S04]  /*31500*/  LDL.LU.64 R162, [R1+0xc10] ;  /* 0x000c100001a27983 */ /* 0x000ee80000300a00 */
[----:B----4-:R0:W-:Y:S04]  /*31510*/  @P0 STG.E.U8 desc[UR20][R164.64], R7 ;  /* 0x00000007a4000986 */ /* 0x0101e8000c101114 */
[----:B------:R-:W4:Y:S04]  /*31520*/  LDL.LU.64 R160, [R1+0xc08] ;  /* 0x000c080001a07983 */ /* 0x000f280000300a00 */
[----:B------:R-:W4:Y:S01]  /*31530*/  LDL.LU.64 R166, [R1+0xc00] ;  /* 0x000c000001a67983 */ /* 0x000f220000300a00 */
[----:B0-----:R-:W-:-:S03]  /*31540*/  PRMT R7, R152, 0x7772, RZ ;  /* 0x0000777298077816 */ /* 0x001fc600000000ff */
[----:B------:R-:W4:Y:S01]  /*31550*/  LDL.LU.64 R164, [R1+0xbf8] ;  /* 0x000bf80001a47983 */ /* 0x000f220000300a00 */
[----:B------:R-:W-:-:S03]  /*31560*/  PRMT R152, R152, 0x7773, RZ ;  /* 0x0000777398987816 */ /* 0x000fc600000000ff */
[----:B------:R0:W-:Y:S04]  /*31570*/  @P5 STG.E.U8 desc[UR20][R170.64], R7 ;  /* 0x00000007aa005986 */ /* 0x0001e8000c101114 */
[----:B------:R1:W-:Y:S01]  /*31580*/  @P4 STG.E.U8 desc[UR20][R168.64], R152 ;  /* 0x00000098a8004986 */ /* 0x0003e2000c101114 */
[----:B------:R-:W-:Y:S02]  /*31590*/  LOP3.LUT P4, RZ, R191, 0x400000, RZ, 0xc0, !PT ;  /* 0x00400000bfff7812 */ /* 0x000fe4000788c0ff */
[----:B0-----:R-:W-:Y:S01]  /*315a0*/  PRMT R7, R153, 0x7770, RZ ;  /* 0x0000777099077816 */ /* 0x001fe200000000ff */
[----:B------:R-:W4:Y:S04]  /*315b0*/  LDL.LU.64 R170, [R1+0xbf0] ;  /* 0x000bf00001aa7983 */ /* 0x000f280000300a00 */
[----:B-1----:R-:W4:Y:S06]  /*315c0*/  LDL.LU.64 R168, [R1+0xbe8] ;  /* 0x000be80001a87983 */ /* 0x002f2c0000300a00 */
[----:B------:R0:W-:Y:S01]  /*315d0*/  @P4 STG.E.U8 desc[UR20][R48.64], R7 ;  /* 0x0000000730004986 */ /* 0x0001e2000c101114 */
[----:B------:R-:W-:-:S03]  /*315e0*/  LOP3.LUT P4, RZ, R191, 0x200000, RZ, 0xc0, !PT ;  /* 0x00200000bfff7812 */ /* 0x000fc6000788c0ff */
[----:B0-----:R-:W4:Y:S01]  /*315f0*/  LDL.LU.64 R48, [R1+0xbe0] ;  /* 0x000be00001307983 */ /* 0x001f220000300a00 */
[----:B------:R-:W-:-:S09]  /*31600*/  PRMT R7, R153, 0x7771, RZ ;  /* 0x0000777199077816 */ /* 0x000fd200000000ff */
[----:B------:R0:W-:Y:S04]  /*31610*/  @P4 STG.E.U8 desc[UR20][R50.64], R7 ;  /* 0x0000000732004986 */ /* 0x0001e8000c101114 */
[----:B0-----:R-:W4:Y:S01]  /*31620*/  LDL.LU.64 R50, [R1+0xbd8] ;  /* 0x000bd80001327983 */ /* 0x001f220000300a00 */
[----:B------:R-:W-:Y:S02]  /*31630*/  LOP3.LUT P4, RZ, R191, 0x100000, RZ, 0xc0, !PT ;  /* 0x00100000bfff7812 */ /* 0x000fe4000788c0ff */
[C---:B------:R-:W-:Y:S02]  /*31640*/  PRMT R7, R153.reuse, 0x7772, RZ ;  /* 0x0000777299077816 */ /* 0x040fe400000000ff */
[----:B------:R-:W-:Y:S02]  /*31650*/  PRMT R153, R153, 0x7773, RZ ;  /* 0x0000777399997816 */ /* 0x000fe400000000ff */
[----:B------:R-:W-:-:S02]  /*31660*/  LOP3.LUT P3, RZ, R190, 0x80000, RZ, 0xc0, !PT ;  /* 0x00080000beff7812 */ /* 0x000fc4000786c0ff */
[C---:B------:R-:W-:Y:S02]  /*31670*/  LOP3.LUT P6, RZ, R190.reuse, 0x200000, RZ, 0xc0, !PT ;  /* 0x00200000beff7812 */ /* 0x040fe400078cc0ff */
[C---:B------:R-:W-:Y:S02]  /*31680*/  LOP3.LUT P2, RZ, R190.reuse, 0x1000000, RZ, 0xc0, !PT ;  /* 0x01000000beff7812 */ /* 0x040fe4000784c0ff */
[C---:B------:R-:W-:Y:S02]  /*31690*/  LOP3.LUT P1, RZ, R190.reuse, 0x4000000, RZ, 0xc0, !PT ;  /* 0x04000000beff7812 */ /* 0x040fe4000782c0ff */
[C---:B------:R-:W-:Y:S02]  /*316a0*/  LOP3.LUT P0, RZ, R190.reuse, 0x8000000, RZ, 0xc0, !PT ;  /* 0x08000000beff7812 */ /* 0x040fe4000780c0ff */
[----:B------:R-:W-:Y:S01]  /*316b0*/  LOP3.LUT P5, RZ, R190, 0x20000000, RZ, 0xc0, !PT ;  /* 0x20000000beff7812 */ /* 0x000fe200078ac0ff */
[----:B--2---:R0:W-:Y:S01]  /*316c0*/  @P4 STG.E.U8 desc[UR20][R4.64], R7 ;  /* 0x0000000704004986 */ /* 0x0041e2000c101114 */
[----:B------:R-:W-:-:S02]  /*316d0*/  LOP3.LUT P4, RZ, R191, 0x80000, RZ, 0xc0, !PT ;  /* 0x00080000bfff7812 */ /* 0x000fc4000788c0ff */
[----:B0-----:R-:W-:Y:S01]  /*316e0*/  PRMT R7, R154, 0x7770, RZ ;  /* 0x000077709a077816 */ /* 0x001fe200000000ff */
[----:B------:R-:W2:Y:S10]  /*316f0*/  LDL.LU.64 R4, [R1+0x1408] ;  /* 0x0014080001047983 */ /* 0x000eb40000300a00 */
[----:B---3--:R0:W-:Y:S01]  /*31700*/  @P4 STG.E.U8 desc[UR20][R12.64], R153 ;  /* 0x000000990c004986 */ /* 0x0081e2000c101114 */
[----:B------:R-:W-:-:S03]  /*31710*/  LOP3.LUT P4, RZ, R191, 0x40000, RZ, 0xc0, !PT ;  /* 0x00040000bfff7812 */ /* 0x000fc6000788c0ff */
[----:B0-----:R-:W3:Y:S10]  /*31720*/  LDL.LU.64 R12, [R1+0x1400] ;  /* 0x00140000010c7983 */ /* 0x001ef40000300a00 */
[----:B------:R0:W-:Y:S01]  /*31730*/  @P4 STG.E.U8 desc[UR20][R158.64], R7 ;  /* 0x000000079e004986 */ /* 0x0001e2000c101114 */
[----:B------:R-:W-:-:S02]  /*31740*/  LOP3.LUT P4, RZ, R191, 0x20000, RZ, 0xc0, !PT ;  /* 0x00020000bfff7812 */ /* 0x000fc4000788c0ff */
[----:B0-----:R-:W-:-:S11]  /*31750*/  PRMT R7, R154, 0x7771, RZ ;  /* 0x000077719a077816 */ /* 0x001fd600000000ff */
[----:B------:R0:W-:Y:S01]  /*31760*/  @P4 STG.E.U8 desc[UR20][R156.64], R7 ;  /* 0x000000079c004986 */ /* 0x0001e2000c101114 */
[----:B------:R-:W-:Y:S02]  /*31770*/  LOP3.LUT P4, RZ, R191, 0x10000, RZ, 0xc0, !PT ;  /* 0x00010000bfff7812 */ /* 0x000fe4000788c0ff */
[----:B0-----:R-:W-:-:S11]  /*31780*/  PRMT R7, R154, 0x7772, RZ ;  /* 0x000077729a077816 */ /* 0x001fd600000000ff */
[----:B------:R0:W-:Y:S01]  /*31790*/  @P4 STG.E.U8 desc[UR20][R162.64], R7 ;  /* 0x00000007a2004986 */ /* 0x0001e2000c101114 */
[----:B------:R-:W-:Y:S02]  /*317a0*/  LOP3.LUT P4, RZ, R191, 0x8000, RZ, 0xc0, !PT ;  /* 0x00008000bfff7812 */ /* 0x000fe4000788c0ff */
[----:B------:R-:W-:Y:S02]  /*317b0*/  PRMT R154, R154, 0x7773, RZ ;  /* 0x000077739a9a7816 */ /* 0x000fe400000000ff */
[----:B0-----:R-:W-:-:S09]  /*317c0*/  PRMT R7, R155, 0x7770, RZ ;  /* 0x000077709b077816 */ /* 0x001fd200000000ff */
[----:B----4-:R-:W-:Y:S04]  /*317d0*/  @P4 STG.E.U8 desc[UR20][R160.64], R154 ;  /* 0x0000009aa0004986 */ /* 0x010fe8000c101114 */
        /* <DEDUP_REMOVED lines=10> */
[----:B------:R0:W-:Y:S04]  /*31880*/  @P5 STG.E.U8 desc[UR20][R50.64], R7 ;  /* 0x0000000732005986 */ /* 0x0001e8000c101114 */
[----:B0-----:R-:W4:Y:S04]  /*31890*/  LDL.LU.64 R50, [R1+0xbd0] ;  /* 0x000bd00001327983 */ /* 0x001f280000300a00 */
[----:B------:R-:W2:Y:S04]  /*318a0*/  LDL.LU.64 R166, [R1+0xbc8] ;  /* 0x000bc80001a67983 */ /* 0x000ea80000300a00 */
[----:B------:R-:W3:Y:S04]  /*318b0*/  LDL.LU.64 R164, [R1+0xbc0] ;  /* 0x000bc00001a47983 */ /* 0x000ee80000300a00 */
[----:B------:R-:W3:Y:S04]  /*318c0*/  LDL.LU.64 R170, [R1+0xbb8] ;  /* 0x000bb80001aa7983 */ /* 0x000ee80000300a00 */
[----:B------:R-:W3:Y:S01]  /*318d0*/  LDL.LU.64 R168, [R1+0xbb0] ;  /* 0x000bb00001a87983 */ /* 0x000ee20000300a00 */
[----:B------:R-:W-:-:S03]  /*318e0*/  LOP3.LUT P2, RZ, R19, 0x1, RZ, 0xc0, !PT ;  /* 0x0000000113ff7812 */ /* 0x000fc6000784c0ff */
[----:B------:R-:W3:Y:S01]  /*318f0*/  LDL.LU.64 R48, [R1+0xba8] ;  /* 0x000ba80001307983 */ /* 0x000ee20000300a00 */
[----:B------:R-:W-:Y:S02]  /*31900*/  PRMT R7, R148, 0x7772, RZ ;  /* 0x0000777294077816 */ /* 0x000fe400000000ff */
        /* <DEDUP_REMOVED lines=13> */
[----:B------:R-:W-:Y:S01]  /*319e0*/  LOP3.LUT R191, R191, 0xfffff7ff, RZ, 0xc0, !PT ;  /* 0xfffff7ffbfbf7812 */ /* 0x000fe200078ec0ff */
[----:B----4-:R0:W-:Y:S04]  /*319f0*/  @P2 STG.E.U8 desc[UR20][R50.64], R7 ;  /* 0x0000000732002986 */ /* 0x0101e8000c101114 */
[----:B0-----:R-:W4:Y:S04]  /*31a00*/  LDL.LU.64 R50, [R1+0xba0] ;  /* 0x000ba00001327983 */ /* 0x001f280000300a00 */
[----:B------:R-:W4:Y:S02]  /*31a10*/  LDL.LU.64 R154, [R1+0xb98] ;  /* 0x000b9800019a7983 */ /* 0x000f240000300a00 */
[----:B------:R-:W-:-:S02]  /*31a20*/  @P4 LOP3.LUT R191, R191, 0x800, RZ, 0xfc, !PT ;  /* 0x00000800bfbf4812 */ /* 0x000fc400078efcff */
[----:B------:R-:W-:Y:S01]  /*31a30*/  LOP3.LUT P4, RZ, R19, 0x2000, RZ, 0xc0, !PT ;  /* 0x0000200013ff7812 */ /* 0x000fe2000788c0ff */
[----:B------:R-:W4:Y:S01]  /*31a40*/  LDL.LU.64 R152, [R1+0xb90] ;  /* 0x000b900001987983 */ /* 0x000f220000300a00 */
[----:B------:R-:W-:-:S03]  /*31a50*/  LOP3.LUT R191, R191, 0xffffefff, RZ, 0xc0, !PT ;  /* 0xffffefffbfbf7812 */ /* 0x000fc600078ec0ff */
[----:B------:R-:W4:Y:S01]  /*31a60*/  LDL.LU.64 R158, [R1+0xb88] ;  /* 0x000b8800019e7983 */ /* 0x000f220000300a00 */
[C---:B------:R-:W-:Y:S02]  /*31a70*/  LOP3.LUT P1, RZ, R19.reuse, 0x4, RZ, 0xc0, !PT ;  /* 0x0000000413ff7812 */ /* 0x040fe4000782c0ff */
[----:B------:R-:W-:Y:S01]  /*31a80*/  LOP3.LUT P0, RZ, R19, 0x8, RZ, 0xc0, !PT ;  /* 0x0000000813ff7812 */ /* 0x000fe2000780c0ff */
[----:B------:R-:W4:Y:S04]  /*31a90*/  LDL.LU.64 R156, [R1+0xb80] ;  /* 0x000b8000019c7983 */ /* 0x000f280000300a00 */
[----:B------:R-:W-:Y:S01]  /*31aa0*/  @P4 LOP3.LUT R191, R191, 0x1000, RZ, 0xfc, !PT ;  /* 0x00001000bfbf4812 */ /* 0x000fe200078efcff */
[----:B------:R-:W4:Y:S01]  /*31ab0*/  LDL.LU.64 R162, [R1+0xb78] ;  /* 0x000b780001a27983 */ /* 0x000f220000300a00 */
[----:B------:R-:W-:-:S02]  /*31ac0*/  LOP3.LUT P4, RZ, R19, 0x800, RZ, 0xc0, !PT ;  /* 0x0000080013ff7812 */ /* 0x000fc4000788c0ff */
[----:B------:R-:W-:Y:S01]  /*31ad0*/  LOP3.LUT R191, R191, 0xffffdfff, RZ, 0xc0, !PT ;  /* 0xffffdfffbfbf7812 */ /* 0x000fe200078ec0ff */
[----:B------:R-:W4:Y:S01]  /*31ae0*/  LDL.LU.64 R160, [R1+0xb70] ;  /* 0x000b700001a07983 */ /* 0x000f220000300a00 */
[----:B------:R-:W-:-:S09]  /*31af0*/  LOP3.LUT P5, RZ, R19, 0x20, RZ, 0xc0, !PT ;  /* 0x0000002013ff7812 */ /* 0x000fd200078ac0ff */
[----:B------:R-:W-:Y:S02]  /*31b00*/  @P4 LOP3.LUT R191, R191, 0x2000, RZ, 0xfc, !PT ;  /* 0x00002000bfbf4812 */ /* 0x000fe400078efcff */
[----:B------:R-:W-:Y:S02]  /*31b10*/  LOP3.LUT P4, RZ, R19, 0x400, RZ, 0xc0, !PT ;  /* 0x0000040013ff7812 */ /* 0x000fe4000788c0ff */
[----:B------:R-:W-:Y:S02]  /*31b20*/  LOP3.LUT R191, R191, 0xffffbfff, RZ, 0xc0, !PT ;  /* 0xffffbfffbfbf7812 */ /* 0x000fe400078ec0ff */
[----:B------:R-:W-:Y:S02]  /*31b30*/  PRMT R148, R148, 0x7773, RZ ;  /* 0x0000777394947816 */ /* 0x000fe400000000ff */
[----:B------:R-:W-:-:S03]  /*31b40*/  PRMT R7, R149, 0x7770, RZ ;  /* 0x0000777095077816 */ /* 0x000fc600000000ff */
[----:B--2---:R0:W-:Y:S04]  /*31b50*/  @P1 STG.E.U8 desc[UR20][R166.64], R148 ;  /* 0x00000094a6001986 */ /* 0x0041e8000c101114 */
[----:B------:R-:W-:Y:S01]  /*31b60*/  @P4 LOP3.LUT R191, R191, 0x4000, RZ, 0xfc, !PT ;  /* 0x00004000bfbf4812 */ /* 0x000fe200078efcff */
[----:B---3--:R1:W-:Y:S01]  /*31b70*/  @P0 STG.E.U8 desc[UR20][R164.64], R7 ;  /* 0x00000007a4000986 */ /* 0x0083e2000c101114 */
[----:B------:R-:W-:-:S03]  /*31b80*/  LOP3.LUT P4, RZ, R19, 0x100, RZ, 0xc0, !PT ;  /* 0x0000010013ff7812 */ /* 0x000fc6000788c0ff */
[----:B0-----:R-:W2:Y:S01]  /*31b90*/  LDL.LU.64 R166, [R1+0xb68] ;  /* 0x000b680001a67983 */ /* 0x001ea20000300a00 */
[----:B-1----:R-:W-:-:S03]  /*31ba0*/  PRMT R7, R149, 0x7771, RZ ;  /* 0x0000777195077816 */ /* 0x002fc600000000ff */
[----:B------:R-:W3:Y:S04]  /*31bb0*/  LDL.LU.64 R164, [R1+0xb60] ;  /* 0x000b600001a47983 */ /* 0x000ee80000300a00 */
[----:B------:R0:W-:Y:S02]  /*31bc0*/  @P5 STG.E.U8 desc[UR20][R170.64], R7 ;  /* 0x00000007aa005986 */ /* 0x0001e4000c101114 */
[----:B0-----:R-:W-:Y:S02]  /*31bd0*/  PRMT R7, R149, 0x7772, RZ ;  /* 0x0000777295077816 */ /* 0x001fe400000000ff */
[----:B------:R-:W3:Y:S04]  /*31be0*/  LDL.LU.64 R170, [R1+0xb58] ;  /* 0x000b580001aa7983 */ /* 0x000ee80000300a00 */
[----:B------:R0:W-:Y:S01]  /*31bf0*/  @P4 STG.E.U8 desc[UR20][R168.64], R7 ;  /* 0x00000007a8004986 */ /* 0x0001e2000c101114 */
[----:B------:R-:W-:-:S02]  /*31c00*/  LOP3.LUT P4, RZ, R191, 0x4000, RZ, 0xc0, !PT ;  /* 0x00004000bfff7812 */ /* 0x000fc4000788c0ff */
[----:B------:R-:W-:Y:S01]  /*31c10*/  PRMT R149, R149, 0x7773, RZ ;  /* 0x0000777395957816 */ /* 0x000fe200000000ff */
[----:B0-----:R-:W3:Y:S10]  /*31c20*/  LDL.LU.64 R168, [R1+0xb50] ;  /* 0x000b500001a87983 */ /* 0x001ef40000300a00 */
[----:B------:R0:W-:Y:S01]  /*31c30*/  @P4 STG.E.U8 desc[UR20][R48.64], R149 ;  /* 0x0000009530004986 */ /* 0x0001e2000c101114 */
[----:B------:R-:W-:-:S02]  /*31c40*/  LOP3.LUT P4, RZ, R191, 0x2000, RZ, 0xc0, !PT ;  /* 0x00002000bfff7812 */ /* 0x000fc4000788c0ff */
[----:B------:R-:W-:Y:S01]  /*31c50*/  PRMT R7, R150, 0x7770, RZ ;  /* 0x0000777096077816 */ /* 0x000fe200000000ff */
[----:B0-----:R-:W3:Y:S10]  /*31c60*/  LDL.LU.64 R48, [R1+0xb48] ;  /* 0x000b480001307983 */ /* 0x001ef40000300a00 */
[----:B----4-:R0:W-:Y:S04]  /*31c70*/  @P4 STG.E.U8 desc[UR20][R50.64], R7 ;  /* 0x0000000732004986 */ /* 0x0101e8000c101114 */
[----:B0-----:R-:W4:Y:S01]  /*31c80*/  LDL.LU.64 R50, [R1+0xb40] ;  /* 0x000b400001327983 */ /* 0x001f220000300a00 */
[----:B------:R-:W-:-:S02]  /*31c90*/  LOP3.LUT P4, RZ, R191, 0x1000, RZ, 0xc0, !PT ;  /* 0x00001000bfff7812 */ /* 0x000fc4000788c0ff */
[----:B------:R-:W-:-:S11]  /*31ca0*/  PRMT R7, R150, 0x7771, RZ ;  /* 0x0000777196077816 */ /* 0x000fd600000000ff */
[----:B------:R0:W-:Y:S01]  /*31cb0*/  @P4 STG.E.U8 desc[UR20][R154.64], R7 ;  /* 0x000000079a004986 */ /* 0x0001e2000c101114 */
[----:B------:R-:W-:Y:S02]  /*31cc0*/  LOP3.LUT P4, RZ, R191, 0x800, RZ, 0xc0, !PT ;  /* 0x00000800bfff7812 */ /* 0x000fe4000788c0ff */
[----:B0-----:R-:W-:-:S11]  /*31cd0*/  PRMT R7, R150, 0x7772, RZ ;  /* 0x0000777296077816 */ /* 0x001fd600000000ff */
[----:B------:R0:W-:Y:S01]  /*31ce0*/  @P4 STG.E.U8 desc[UR20][R152.64], R7 ;  /* 0x0000000798004986 */ /* 0x0001e2000c101114 */
[----:B------:R-:W-:Y:S02]  /*31cf0*/  LOP3.LUT P4, RZ, R191, 0x400, RZ, 0xc0, !PT ;  /* 0x00000400bfff7812 */ /* 0x000fe4000788c0ff */
[----:B------:R-:W-:-:S11]  /*31d00*/  PRMT R150, R150, 0x7773, RZ ;  /* 0x0000777396967816 */ /* 0x000fd600000000ff */
[----:B------:R-:W-:Y:S01]  /*31d10*/  @P4 STG.E.U8 desc[UR20][R158.64], R150 ;  /* 0x000000969e004986 */ /* 0x000fe2000c101114 */
[----:B------:R-:W-:Y:S02]  /*31d20*/  LOP3.LUT P4, RZ, R191, 0x200, RZ, 0xc0, !PT ;  /* 0x00000200bfff7812 */ /* 0x000fe4000788c0ff */
[----:B0-----:R-:W-:-:S11]  /*31d30*/  PRMT R7, R151, 0x7770, RZ ;  /* 0x0000777097077816 */ /* 0x001fd600000000ff */
[----:B------:R0:W-:Y:S01]  /*31d40*/  @P4 STG.E.U8 desc[UR20][R156.64], R7 ;  /* 0x000000079c004986 */ /* 0x0001e2000c101114 */
[----:B------:R-:W-:Y:S02]  /*31d50*/  LOP3.LUT P4, RZ, R191, 0x100, RZ, 0xc0, !PT ;  /* 0x00000100bfff7812 */ /* 0x000fe4000788c0ff */
[----:B0-----:R-:W-:-:S11]  /*31d60*/  PRMT R7, R151, 0x7771, RZ ;  /* 0x0000777197077816 */ /* 0x001fd600000000ff */
[----:B------:R0:W-:Y:S01]  /*31d70*/  @P4 STG.E.U8 desc[UR20][R162.64], R7 ;  /* 0x00000007a2004986 */ /* 0x0001e2000c101114 */
[----:B------:R-:W-:Y:S02]  /*31d80*/  LOP3.LUT P4, RZ, R191, 0x80, RZ, 0xc0, !PT ;  /* 0x00000080bfff7812 */ /* 0x000fe4000788c0ff */
[C---:B------:R-:W-:Y:S02]  /*31d90*/  LOP3.LUT P3, RZ, R19.reuse, 0x4000000, RZ, 0xc0, !PT ;  /* 0x0400000013ff7812 */ /* 0x040fe4000786c0ff */
[C---:B------:R-:W-:Y:S02]  /*31da0*/  LOP3.LUT P6, RZ, R19.reuse, 0x8000000, RZ, 0xc0, !PT ;  /* 0x0800000013ff7812 */ /* 0x040fe400078cc0ff */
[----:B------:R-:W-:Y:S02]  /*31db0*/  LOP3.LUT P2, RZ, R19, 0x20000000, RZ, 0xc0, !PT ;  /* 0x2000000013ff7812 */ /* 0x000fe4000784c0ff */
[C---:B0-----:R-:W-:Y:S02]  /*31dc0*/  PRMT R7, R151.reuse, 0x7772, RZ ;  /* 0x0000777297077816 */ /* 0x041fe400000000ff */
[----:B------:R-:W-:-:S03]  /*31dd0*/  PRMT R151, R151, 0x7773, RZ ;  /* 0x0000777397977816 */ /* 0x000fc600000000ff */
[----:B------:R0:W-:Y:S01]  /*31de0*/  @P4 STG.E.U8 desc[UR20][R160.64], R7 ;  /* 0x00000007a0004986 */ /* 0x0001e2000c101114 */
[----:B------:R-:W-:-:S03]  /*31df0*/  LOP3.LUT P1, RZ, R18, 0x1, RZ, 0xc0, !PT ;  /* 0x0000000112ff7812 */ /* 0x000fc6000782c0ff */
[----:B--2---:R-:W-:Y:S01]  /*31e00*/  @P3 STG.E.U8 desc[UR20][R166.64], R151 ;  /* 0x00000097a6003986 */ /* 0x004fe2000c101114 */
[----:B0-----:R-:W-:-:S05]  /*31e10*/  PRMT R7, R144, 0x7770, RZ ;  /* 0x0000777090077816 */ /* 0x001fca00000000ff */
[----:B---3--:R0:W-:Y:S01]  /*31e20*/  @P6 STG.E.U8 desc[UR20][R164.64], R7 ;  /* 0x00000007a4006986 */ /* 0x0081e2000c101114 */
[C---:B------:R-:W-:Y:S02]  /*31e30*/  LOP3.LUT P0, RZ, R18.reuse, 0x4, RZ, 0xc0, !PT ;  /* 0x0000000412ff7812 */ /* 0x040fe4000780c0ff */
[----:B------:R-:W-:Y:S02]  /*31e40*/  LOP3.LUT P5, RZ, R18, 0x8, RZ, 0xc0, !PT ;  /* 0x0000000812ff7812 */ /* 0x000fe400078ac0ff */
[----:B0-----:R-:W-:-:S05]  /*31e50*/  PRMT R7, R144, 0x7771, RZ ;  /* 0x0000777190077816 */ /* 0x001fca00000000ff */
[----:B------:R0:W-:Y:S02]  /*31e60*/  @P2 STG.E.U8 desc[UR20][R170.64], R7 ;  /* 0x00000007aa002986 */ /* 0x0001e4000c101114 */
[C---:B0-----:R-:W-:Y:S02]  /*31e70*/  PRMT R7, R144.reuse, 0x7772, RZ ;  /* 0x0000777290077816 */ /* 0x041fe400000000ff */
[----:B------:R-:W-:-:S03]  /*31e80*/  PRMT R144, R144, 0x7773, RZ ;  /* 0x0000777390907816 */ /* 0x000fc600000000ff */
[----:B------:R0:W-:Y:S04]  /*31e90*/  @P1 STG.E.U8 desc[UR20][R168.64], R7 ;  /* 0x00000007a8001986 */ /* 0x0001e8000c101114 */
[----:B------:R-:W-:Y:S01]  /*31ea0*/  @P0 STG.E.U8 desc[UR20][R48.64], R144 ;  /* 0x0000009030000986 */ /* 0x000fe2000c101114 */
[----:B0-----:R-:W-:-:S05]  /*31eb0*/  PRMT R7, R145, 0x7770, RZ ;  /* 0x0000777091077816 */ /* 0x001fca00000000ff */
[----:B----4-:R0:W-:Y:S04]  /*31ec0*/  @P5 STG.E.U8 desc[UR20][R50.64], R7 ;  /* 0x0000000732005986 */ /* 0x0101e8000c101114 */
[----:B0-----:R-:W2:Y:S04]  /*31ed0*/  LDL.LU.64 R50, [R1+0xb38] ;  /* 0x000b380001327983 */ /* 0x001ea80000300a00 */
[----:B------:R-:W3:Y:S04]  /*31ee0*/  LDL.LU.64 R166, [R1+0xb30] ;  /* 0x000b300001a67983 */ /* 0x000ee80000300a00 */
[----:B------:R-:W4:Y:S04]  /*31ef0*/  LDL.LU.64 R164, [R1+0xb28] ;  /* 0x000b280001a47983 */ /* 0x000f280000300a00 */
[----:B------:R-:W4:Y:S04]  /*31f00*/  LDL.LU.64 R170, [R1+0xb20] ;  /* 0x000b200001aa7983 */ /* 0x000f280000300a00 */
[----:B------:R-:W4:Y:S01]  /*31f10*/  LDL.LU.64 R168, [R1+0xb18] ;  /* 0x000b180001a87983 */ /* 0x000f220000300a00 */
[----:B------:R-:W-:-:S03]  /*31f20*/  LOP3.LUT P2, RZ, R18, 0x20, RZ, 0xc0, !PT ;  /* 0x0000002012ff7812 */ /* 0x000fc6000784c0ff */
[----:B------:R-:W4:Y:S01]  /*31f30*/  LDL.LU.64 R48, [R1+0xb10] ;  /* 0x000b100001307983 */ /* 0x000f220000300a00 */
        /* <DEDUP_REMOVED lines=15> */
[----:B--2---:R0:W-:Y:S04]  /*32030*/  @P2 STG.E.U8 desc[UR20][R50.64], R7 ;  /* 0x0000000732002986 */ /* 0x0041e8000c101114 */
[----:B0-----:R-:W2:Y:S04]  /*32040*/  LDL.LU.64 R50, [R1+0xb08] ;  /* 0x000b080001327983 */ /* 0x001ea80000300a00 */
[----:B------:R-:W2:Y:S04]  /*32050*/  LDL.LU.64 R154, [R1+0xb00] ;  /* 0x000b0000019a7983 */ /* 0x000ea80000300a00 */
[----:B------:R-:W2:Y:S01]  /*32060*/  LDL.LU.64 R152, [R1+0xaf8] ;  /* 0x000af80001987983 */ /* 0x000ea20000300a00 */
[----:B------:R-:W-:-:S02]  /*32070*/  @P4 LOP3.LUT R191, R191, 0x8, RZ, 0xfc, !PT ;  /* 0x00000008bfbf4812 */ /* 0x000fc400078efcff */
[----:B------:R-:W-:Y:S01]  /*32080*/  LOP3.LUT P4, RZ, R18, 0x80000, RZ, 0xc0, !PT ;  /* 0x0008000012ff7812 */ /* 0x000fe2000788c0ff */
[----:B------:R-:W2:Y:S01]  /*32090*/  LDL.LU.64 R158, [R1+0xaf0] ;  /* 0x000af000019e7983 */ /* 0x000ea20000300a00 */
[----:B------:R-:W-:-:S03]  /*320a0*/  LOP3.LUT R191, R191, 0xffffffef, RZ, 0xc0, !PT ;  /* 0xffffffefbfbf7812 */ /* 0x000fc600078ec0ff */
[----:B------:R-:W2:Y:S01]  /*320b0*/  LDL.LU.64 R156, [R1+0xae8] ;  /* 0x000ae800019c7983 */ /* 0x000ea20000300a00 */
[----:B------:R-:W-:-:S03]  /*320c0*/  LOP3.LUT P1, RZ, R18, 0x100, RZ, 0xc0, !PT ;  /* 0x0000010012ff7812 */ /* 0x000fc6000782c0ff */
[----:B------:R-:W2:Y:S04]  /*320d0*/  LDL.LU.64 R162, [R1+0xae0] ;  /* 0x000ae00001a27983 */ /* 0x000ea80000300a00 */
[----:B------:R-:W-:Y:S01]  /*320e0*/  @P4 LOP3.LUT R191, R191, 0x10, RZ, 0xfc, !PT ;  /* 0x00000010bfbf4812 */ /* 0x000fe200078efcff */
[----:B------:R-:W2:Y:S01]  /*320f0*/  LDL.LU.64 R160, [R1+0xad8] ;  /* 0x000ad80001a07983 */ /* 0x000ea20000300a00 */
[C---:B------:R-:W-:Y:S02]  /*32100*/  LOP3.LUT P4, RZ, R18.reuse, 0x40000, RZ, 0xc0, !PT ;  /* 0x0004000012ff7812 */ /* 0x040fe4000788c0ff */
[----:B------:R-:W-:Y:S02]  /*32110*/  LOP3.LUT R191, R191, 0xffffffdf, RZ, 0xc0, !PT ;  /* 0xffffffdfbfbf7812 */ /* 0x000fe400078ec0ff */
[----:B------:R-:W-:-:S09]  /*32120*/  LOP3.LUT P0, RZ, R18, 0x400, RZ, 0xc0, !PT ;  /* 0x0000040012ff7812 */ /* 0x000fd2000780c0ff */
[----:B------:R-:W-:Y:S02]  /*32130*/  @P4 LOP3.LUT R191, R191, 0x20, RZ, 0xfc, !PT ;  /* 0x00000020bfbf4812 */ /* 0x000fe400078efcff */
[C---:B------:R-:W-:Y:S02]  /*32140*/  LOP3.LUT P4, RZ, R18.reuse, 0x10000, RZ, 0xc0, !PT ;  /* 0x0001000012ff7812 */ /* 0x040fe4000788c0ff */
[----:B------:R-:W-:Y:S02]  /*32150*/  LOP3.LUT P5, RZ, R18, 0x800, RZ, 0xc0, !PT ;  /* 0x0000080012ff7812 */ /* 0x000fe400078ac0ff */
[----:B------:R-:W-:Y:S02]  /*32160*/  LOP3.LUT R191, R191, 0xffffffbf, RZ, 0xc0, !PT ;  /* 0xffffffbfbfbf7812 */ /* 0x000fe400078ec0ff */
[C---:B------:R-:W-:Y:S02]  /*32170*/  PRMT R7, R145.reuse, 0x7772, RZ ;  /* 0x0000777291077816 */ /* 0x040fe400000000ff */
[----:B------:R-:W-:-:S03]  /*32180*/  PRMT R145, R145, 0x7773, RZ ;  /* 0x0000777391917816 */ /* 0x000fc600000000ff */
[----:B---3--:R0:W-:Y:S02]  /*32190*/  @P1 STG.E.U8 desc[UR20][R166.64], R7 ;  /* 0x00000007a6001986 */ /* 0x0081e4000c101114 */
[----:B------:R-:W-:Y:S02]  /*321a0*/  @P4 LOP3.LUT R191, R191, 0x40, RZ, 0xfc, !PT ;  /* 0x00000040bfbf4812 */ /* 0x000fe400078efcff */
[----:B------:R-:W-:Y:S01]  /*321b0*/  LOP3.LUT P4, RZ, R18, 0x2000, RZ, 0xc0, !PT ;  /* 0x0000200012ff7812 */ /* 0x000fe2000788c0ff */
[----:B----4-:R1:W-:Y:S01]  /*321c0*/  @P0 STG.E.U8 desc[UR20][R164.64], R145 ;  /* 0x00000091a4000986 */ /* 0x0103e2000c101114 */
[----:B0-----:R-:W-:-:S03]  /*321d0*/  PRMT R7, R146, 0x7770, RZ ;  /* 0x0000777092077816 */ /* 0x001fc600000000ff */
[----:B------:R-:W3:Y:S04]  /*321e0*/  LDL.LU.64 R166, [R1+0xad0] ;  /* 0x000ad00001a67983 */ /* 0x000ee80000300a00 */
[----:B------:R0:W-:Y:S04]  /*321f0*/  @P5 STG.E.U8 desc[UR20][R170.64], R7 ;  /* 0x00000007aa005986 */ /* 0x0001e8000c101114 */
[----:B-1----:R-:W4:Y:S01]  /*32200*/  LDL.LU.64 R164, [R1+0xac8] ;  /* 0x000ac80001a47983 */ /* 0x002f220000300a00 */
[----:B0-----:R-:W-:-:S03]  /*32210*/  PRMT R7, R146, 0x7771, RZ ;  /* 0x0000777192077816 */ /* 0x001fc600000000ff */
[----:B------:R-:W4:Y:S04]  /*32220*/  LDL.LU.64 R170, [R1+0xac0] ;  /* 0x000ac00001aa7983 */ /* 0x000f280000300a00 */
[----:B------:R0:W-:Y:S01]  /*32230*/  @P4 STG.E.U8 desc[UR20][R168.64], R7 ;  /* 0x00000007a8004986 */ /* 0x0001e2000c101114 */
[C---:B------:R-:W-:Y:S02]  /*32240*/  LOP3.LUT P4, RZ, R191.reuse, 0x40, RZ, 0xc0, !PT ;  /* 0x00000040bfff7812 */ /* 0x040fe4000788c0ff */
[----:B0-----:R-:W-:Y:S01]  /*32250*/  PRMT R7, R146, 0x7772, RZ ;  /* 0x0000777292077816 */ /* 0x001fe200000000ff */
[----:B------:R-:W4:Y:S10]  /*32260*/  LDL.LU.64 R168, [R1+0xab8] ;  /* 0x000ab80001a87983 */ /* 0x000f340000300a00 */
[----:B------:R0:W-:Y:S01]  /*32270*/  @P4 STG.E.U8 desc[UR20][R48.64], R7 ;  /* 0x0000000730004986 */ /* 0x0001e2000c101114 */
[----:B------:R-:W-:-:S02]  /*32280*/  LOP3.LUT P4, RZ, R191, 0x20, RZ, 0xc0, !PT ;  /* 0x00000020bfff7812 */ /* 0x000fc4000788c0ff */
[----:B------:R-:W-:Y:S01]  /*32290*/  PRMT R146, R146, 0x7773, RZ ;  /* 0x0000777392927816 */ /* 0x000fe200000000ff */
[----:B0-----:R-:W4:Y:S10]  /*322a0*/  LDL.LU.64 R48, [R1+0xab0] ;  /* 0x000ab00001307983 */ /* 0x001f340000300a00 */
[----:B--2---:R0:W-:Y:S04]  /*322b0*/  @P4 STG.E.U8 desc[UR20][R50.64], R146 ;  /* 0x0000009232004986 */ /* 0x0041e8000c101114 */
[----:B0-----:R-:W2:Y:S01]  /*322c0*/  LDL.LU.64 R50, [R1+0xaa8] ;  /* 0x000aa80001327983 */ /* 0x001ea20000300a00 */
[----:B------:R-:W-:-:S02]  /*322d0*/  LOP3.LUT P4, RZ, R191, 0x10, RZ, 0xc0, !PT ;  /* 0x00000010bfff7812 */ /* 0x000fc4000788c0ff */
[----:B------:R-:W-:-:S11]  /*322e0*/  PRMT R7, R147, 0x7770, RZ ;  /* 0x0000777093077816 */ /* 0x000fd600000000ff */
[----:B------:R0:W-:Y:S01]  /*322f0*/  @P4 STG.E.U8 desc[UR20][R154.64], R7 ;  /* 0x000000079a004986 */ /* 0x0001e2000c101114 */
[----:B------:R-:W-:Y:S02]  /*32300*/  LOP3.LUT P4, RZ, R191, 0x8, RZ, 0xc0, !PT ;  /* 0x00000008bfff7812 */ /* 0x000fe4000788c0ff */
[----:B0-----:R-:W-:-:S11]  /*32310*/  PRMT R7, R147, 0x7771, RZ ;  /* 0x0000777193077816 */ /* 0x001fd600000000ff */
        /* <DEDUP_REMOVED lines=8> */
[----:B0-----:R-:W-:Y:S02]  /*323a0*/  PRMT R7, R140, 0x7770, RZ ;  /* 0x000077708c077816 */ /* 0x001fe400000000ff */
[----:B------:R-:W-:-:S09]  /*323b0*/  LOP3.LUT P3, RZ, R17, 0x1, RZ, 0xc0, !PT ;  /* 0x0000000111ff7812 */ /* 0x000fd2000786c0ff */
[----:B------:R0:W-:Y:S01]  /*323c0*/  @P4 STG.E.U8 desc[UR20][R162.64], R7 ;  /* 0x00000007a2004986 */ /* 0x0001e2000c101114 */
[----:B------:R-:W-:Y:S02]  /*323d0*/  LOP3.LUT P4, RZ, R19, 0x80000000, RZ, 0xc0, !PT ;  /* 0x8000000013ff7812 */ /* 0x000fe4000788c0ff */
[C---:B------:R-:W-:Y:S02]  /*323e0*/  LOP3.LUT P6, RZ, R17.reuse, 0x4, RZ, 0xc0, !PT ;  /* 0x0000000411ff7812 */ /* 0x040fe400078cc0ff */
[----:B------:R-:W-:Y:S02]  /*323f0*/  LOP3.LUT P2, RZ, R17, 0x8, RZ, 0xc0, !PT ;  /* 0x0000000811ff7812 */ /* 0x000fe4000784c0ff */
[----:B0-----:R-:W-:-:S07]  /*32400*/  PRMT R7, R140, 0x7771, RZ ;  /* 0x000077718c077816 */ /* 0x001fce00000000ff */
[----:B------:R0:W-:Y:S01]  /*32410*/  @P4 STG.E.U8 desc[UR20][R160.64], R7 ;  /* 0x00000007a0004986 */ /* 0x0001e2000c101114 */
[----:B------:R-:W-:Y:S02]  /*32420*/  LOP3.LUT P1, RZ, R17, 0x20, RZ, 0xc0, !PT ;  /* 0x0000002011ff7812 */ /* 0x000fe4000782c0ff */
[C---:B0-----:R-:W-:Y:S02]  /*32430*/  PRMT R7, R140.reuse, 0x7772, RZ ;  /* 0x000077728c077816 */ /* 0x041fe400000000ff */
[----:B------:R-:W-:-:S03]  /*32440*/  PRMT R140, R140, 0x7773, RZ ;  /* 0x000077738c8c7816 */ /* 0x000fc600000000ff */
[----:B---3--:R0:W-:Y:S01]  /*32450*/  @P3 STG.E.U8 desc[UR20][R166.64], R7 ;  /* 0x00000007a6003986 */ /* 0x0081e2000c101114 */
[----:B------:R-:W-:-:S03]  /*32460*/  LOP3.LUT P0, RZ, R17, 0x100, RZ, 0xc0, !PT ;  /* 0x0000010011ff7812 */ /* 0x000fc6000780c0ff */
[----:B----4-:R-:W-:Y:S01]  /*32470*/  @P6 STG.E.U8 desc[UR20][R164.64], R140 ;  /* 0x0000008ca4006986 */ /* 0x010fe2000c101114 */
[----:B0-----:R-:W-:-:S05]  /*32480*/  PRMT R7, R141, 0x7770, RZ ;  /* 0x000077708d077816 */ /* 0x001fca00000000ff */
[----:B------:R0:W-:Y:S02]  /*32490*/  @P2 STG.E.U8 desc[UR20][R170.64], R7 ;  /* 0x00000007aa002986 */ /* 0x0001e4000c101114 */
[----:B0-----:R-:W-:-:S05]  /*324a0*/  PRMT R7, R141, 0x7771, RZ ;  /* 0x000077718d077816 */ /* 0x001fca00000000ff */
[----:B------:R0:W-:Y:S01]  /*324b0*/  @P1 STG.E.U8 desc[UR20][R168.64], R7 ;  /* 0x00000007a8001986 */ /* 0x0001e2000c101114 */
[----:B------:R-:W-:Y:S02]  /*324c0*/  LOP3.LUT P5, RZ, R17, 0x400, RZ, 0xc0, !PT ;  /* 0x0000040011ff7812 */ /* 0x000fe400078ac0ff */
[----:B0-----:R-:W-:-:S05]  /*324d0*/  PRMT R7, R141, 0x7772, RZ ;  /* 0x000077728d077816 */ /* 0x001fca00000000ff */
[----:B------:R0:W-:Y:S01]  /*324e0*/  @P0 STG.E.U8 desc[UR20][R48.64], R7 ;  /* 0x0000000730000986 */ /* 0x0001e2000c101114 */
[----:B------:R-:W-:-:S03]  /*324f0*/  PRMT R141, R141, 0x7773, RZ ;  /* 0x000077738d8d7816 */ /* 0x000fc600000000ff */
[----:B0-----:R-:W3:Y:S04]  /*32500*/  LDL.LU.64 R48, [R1+0xaa0] ;  /* 0x000aa00001307983 */ /* 0x001ee80000300a00 */
[----:B--2---:R0:W-:Y:S04]  /*32510*/  @P5 STG.E.U8 desc[UR20][R50.64], R141 ;  /* 0x0000008d32005986 */ /* 0x0041e8000c101114 */
[----:B0-----:R-:W2:Y:S04]  /*32520*/  LDL.LU.64 R50, [R1+0xa98] ;  /* 0x000a980001327983 */ /* 0x001ea80000300a00 */
[----:B------:R-:W4:Y:S04]  /*32530*/  LDL.LU.64 R152, [R1+0xa90] ;  /* 0x000a900001987983 */ /* 0x000f280000300a00 */
[----:B------:R-:W4:Y:S04]  /*32540*/  LDL.LU.64 R158, [R1+0xa88] ;  /* 0x000a8800019e7983 */ /* 0x000f280000300a00 */
[----:B------:R-:W4:Y:S04]  /*32550*/  LDL.LU.64 R156, [R1+0xa80] ;  /* 0x000a8000019c7983 */ /* 0x000f280000300a00 */
[----:B------:R-:W4:Y:S04]  /*32560*/  LDL.LU.64 R162, [R1+0xa78] ;  /* 0x000a780001a27983 */ /* 0x000f280000300a00 */
[----:B------:R-:W4:Y:S04]  /*32570*/  LDL.LU.64 R160, [R1+0xa70] ;  /* 0x000a700001a07983 */ /* 0x000f280000300a00 */
[----:B------:R-:W4:Y:S04]  /*32580*/  LDL.LU.64 R166, [R1+0xa68] ;  /* 0x000a680001a67983 */ /* 0x000f280000300a00 */
[----:B------:R-:W4:Y:S04]  /*32590*/  LDL.LU.64 R164, [R1+0xa60] ;  /* 0x000a600001a47983 */ /* 0x000f280000300a00 */
[----:B------:R-:W4:Y:S01]  /*325a0*/  LDL.LU.64 R170, [R1+0xa58] ;  /* 0x000a580001aa7983 */ /* 0x000f220000300a00 */
[----:B------:R-:W-:-:S03]  /*325b0*/  LOP3.LUT P2, RZ, R17, 0x800, RZ, 0xc0, !PT ;  /* 0x0000080011ff7812 */ /* 0x000fc6000784c0ff */
[----:B------:R-:W4:Y:S01]  /*325c0*/  LDL.LU.64 R168, [R1+0xa50] ;  /* 0x000a500001a87983 */ /* 0x000f220000300a00 */
[----:B------:R-:W-:Y:S02]  /*325d0*/  PRMT R7, R142, 0x7770, RZ ;  /* 0x000077708e077816 */ /* 0x000fe400000000ff */
[----:B------:R-:W-:Y:S02]  /*325e0*/  LOP3.LUT P1, RZ, R17, 0x2000, RZ, 0xc0, !PT ;  /* 0x0000200011ff7812 */ /* 0x000fe4000782c0ff */
[----:B------:R-:W-:Y:S02]  /*325f0*/  LOP3.LUT P4, RZ, R3, 0x8, RZ, 0xc0, !PT ;  /* 0x0000000803ff7812 */ /* 0x000fe4000788c0ff */
[----:B------:R-:W-:-:S11]  /*32600*/  LOP3.LUT R19, R19, 0xff7fffff, RZ, 0xc0, !PT ;  /* 0xff7fffff13137812 */ /* 0x000fd600078ec0ff */
[----:B------:R-:W-:Y:S02]  /*32610*/  @P4 LOP3.LUT R19, R19, 0x800000, RZ, 0xfc, !PT ;  /* 0x0080000013134812 */ /* 0x000fe400078efcff */
[----:B------:R-:W-:Y:S02]  /*32620*/  LOP3.LUT P4, RZ, R3, 0x100, RZ, 0xc0, !PT ;  /* 0x0000010003ff7812 */ /* 0x000fe4000788c0ff */
[----:B------:R-:W-:Y:S01]  /*32630*/  LOP3.LUT R19, R19, 0xfeffffff, RZ, 0xc0, !PT ;  /* 0xfeffffff13137812 */ /* 0x000fe200078ec0ff */
[----:B---3--:R0:W-:Y:S04]  /*32640*/  @P2 STG.E.U8 desc[UR20][R48.64], R7 ;  /* 0x0000000730002986 */ /* 0x0081e8000c101114 */
[----:B0-----:R-:W3:Y:S01]  /*32650*/  LDL.LU.64 R48, [R1+0xa48] ;  /* 0x000a480001307983 */ /* 0x001ee20000300a00 */
[----:B------:R-:W-:-:S05]  /*32660*/  PRMT R7, R142, 0x7771, RZ ;  /* 0x000077718e077816 */ /* 0x000fca00000000ff */
[----:B------:R-:W-:Y:S02]  /*32670*/  @P4 LOP3.LUT R19, R19, 0x1000000, RZ, 0xfc, !PT ;  /* 0x0100000013134812 */ /* 0x000fe400078efcff */
[----:B------:R-:W-:Y:S02]  /*32680*/  LOP3.LUT P4, RZ, R3, 0x20, RZ, 0xc0, !PT ;  /* 0x0000002003ff7812 */ /* 0x000fe4000788c0ff */
[----:B------:R-:W-:-:S11]  /*32690*/  LOP3.LUT R19, R19, 0xfdffffff, RZ, 0xc0, !PT ;  /* 0xfdffffff13137812 */ /* 0x000fd600078ec0ff */
[----:B------:R-:W-:Y:S02]  /*326a0*/  @P4 LOP3.LUT R19, R19, 0x2000000, RZ, 0xfc, !PT ;  /* 0x0200000013134812 */ /* 0x000fe400078efcff */
[----:B------:R-:W-:Y:S01]  /*326b0*/  LOP3.LUT P4, RZ, R2, 0x2000, RZ, 0xc0, !PT ;  /* 0x0000200002ff7812 */ /* 0x000fe2000788c0ff */
[----:B--2---:R0:W-:Y:S04]  /*326c0*/  @P1 STG.E.U8 desc[UR20][R50.64], R7 ;  /* 0x0000000732001986 */ /* 0x0041e8000c101114 */
[----:B0-----:R-:W2:Y:S01]  /*326d0*/  LDL.LU.64 R50, [R1+0xa40] ;  /* 0x000a400001327983 */ /* 0x001ea20000300a00 */
[----:B------:R-:W-:-:S07]  /*326e0*/  LOP3.LUT R19, R19, 0xfbffffff, RZ, 0xc0, !PT ;  /* 0xfbffffff13137812 */ /* 0x000fce00078ec0ff */
        /* <DEDUP_REMOVED lines=13> */
[----:B------:R-:W-:Y:S02]  /*327c0*/  LOP3.LUT P5, RZ, R17, 0x40000, RZ, 0xc0, !PT ;  /* 0x0004000011ff7812 */ /* 0x000fe400078ac0ff */
[----:B------:R-:W-:-:S07]  /*327d0*/  PRMT R7, R142, 0x7772, RZ ;  /* 0x000077728e077816 */ /* 0x000fce00000000ff */
[----:B------:R-:W-:Y:S02]  /*327e0*/  @P4 LOP3.LUT R19, R19, 0x40000000, RZ, 0xfc, !PT ;  /* 0x4000000013134812 */ /* 0x000fe400078efcff */
[----:B------:R-:W-:Y:S01]  /*327f0*/  LOP3.LUT P4, RZ, R3, 0x200, RZ, 0xc0, !PT ;  /* 0x0000020003ff7812 */ /* 0x000fe2000788c0ff */
[----:B----4-:R0:W-:Y:S01]  /*32800*/  @P0 STG.E.U8 desc[UR20][R152.64], R7 ;  /* 0x0000000798000986 */ /* 0x0101e2000c101114 */
[----:B------:R-:W-:-:S05]  /*32810*/  PRMT R142, R142, 0x7773, RZ ;  /* 0x000077738e8e7816 */ /* 0x000fca00000000ff */
[----:B------:R-:W-:Y:S01]  /*32820*/  @P5 STG.E.U8 desc[UR20][R158.64], R142 ;  /* 0x0000008e9e005986 */ /* 0x000fe2000c101114 */
[----:B0-----:R-:W-:-:S05]  /*32830*/  PRMT R7, R143, 0x7770, RZ ;  /* 0x000077708f077816 */ /* 0x001fca00000000ff */
        /* <DEDUP_REMOVED lines=21> */
[----:B---3--:R-:W-:Y:S01]  /*32990*/  @P4 STG.E.U8 desc[UR20][R48.64], R136 ;  /* 0x0000008830004986 */ /* 0x008fe2000c101114 */
[----:B------:R-:W-:Y:S02]  /*329a0*/  LOP3.LUT P4, RZ, R19, 0x800000, RZ, 0xc0, !PT ;  /* 0x0080000013ff7812 */ /* 0x000fe4000788c0ff */
[----:B0-----:R-:W-:Y:S02]  /*329b0*/  PRMT R7, R137, 0x7770, RZ ;  /* 0x0000777089077816 */ /* 0x001fe400000000ff */
[----:B------:R-:W-:Y:S02]  /*329c0*/  LOP3.LUT R19, R19, 0xffff7fff, RZ, 0xc0, !PT ;  /* 0xffff7fff13137812 */ /* 0x000fe400078ec0ff */
[C---:B------:R-:W-:Y:S02]  /*329d0*/  LOP3.LUT P3, RZ, R3.reuse, 0x40, RZ, 0xc0, !PT ;  /* 0x0000004003ff7812 */ /* 0x040fe4000786c0ff */
[C---:B------:R-:W-:Y:S02]  /*329e0*/  LOP3.LUT P6, RZ, R3.reuse, 0x2, RZ, 0xc0, !PT ;  /* 0x0000000203ff7812 */ /* 0x040fe400078cc0ff */
[----:B------:R-:W-:-:S02]  /*329f0*/  LOP3.LUT P2, RZ, R3, 0x10, RZ, 0xc0, !PT ;  /* 0x0000001003ff7812 */ /* 0x000fc4000784c0ff */
[C---:B------:R-:W-:Y:S02]  /*32a00*/  LOP3.LUT P1, RZ, R3.reuse, 0x40000, RZ, 0xc0, !PT ;  /* 0x0004000003ff7812 */ /* 0x040fe4000782c0ff */
[C---:B------:R-:W-:Y:S01]  /*32a10*/  LOP3.LUT P0, RZ, R3.reuse, 0x100000, RZ, 0xc0, !PT ;  /* 0x0010000003ff7812 */ /* 0x040fe2000780c0ff */
[----:B--2---:R0:W-:Y:S01]  /*32a20*/  @P4 STG.E.U8 desc[UR20][R50.64], R7 ;  /* 0x0000000732004986 */ /* 0x0041e2000c101114 */
[----:B------:R-:W-:Y:S02]  /*32a30*/  LOP3.LUT P4, RZ, R3, 0x1000000, RZ, 0xc0, !PT ;  /* 0x0100000003ff7812 */ /* 0x000fe4000788c0ff */
[----:B0-----:R-:W-:Y:S01]  /*32a40*/  PRMT R7, R137, 0x7771, RZ ;  /* 0x0000777189077816 */ /* 0x001fe200000000ff */
[----:B------:R-:W2:Y:S10]  /*32a50*/  LDL.LU.64 R50, [R1+0xa38] ;  /* 0x000a380001327983 */ /* 0x000eb40000300a00 */
[----:B------:R-:W-:-:S02]  /*32a60*/  @P4 LOP3.LUT R19, R19, 0x8000, RZ, 0xfc, !PT ;  /* 0x0000800013134812 */ /* 0x000fc400078efcff */
[----:B------:R-:W-:Y:S01]  /*32a70*/  LOP3.LUT P4, RZ, R3, 0x800000, RZ, 0xc0, !PT ;  /* 0x0080000003ff7812 */ /* 0x000fe2000788c0ff */
[----:B------:R0:W-:Y:S01]  /*32a80*/  @P3 STG.E.U8 desc[UR20][R234.64], R7 ;  /* 0x00000007ea003986 */ /* 0x0001e2000c101114 */
[----:B------:R-:W-:Y:S02]  /*32a90*/  LOP3.LUT R19, R19, 0xfffeffff, RZ, 0xc0, !PT ;  /* 0xfffeffff13137812 */ /* 0x000fe400078ec0ff */
[----:B------:R-:W-:Y:S01]  /*32aa0*/  LOP3.LUT P5, RZ, R3, 0x10000, RZ, 0xc0, !PT ;  /* 0x0001000003ff7812 */ /* 0x000fe200078ac0ff */
[----:B------:R-:W3:Y:S01]  /*32ab0*/  LDL.LU.64 R166, [R1+0xa30] ;  /* 0x000a300001a67983 */ /* 0x000ee20000300a00 */
[----:B0-----:R-:W-:-:S03]  /*32ac0*/  PRMT R7, R137, 0x7772, RZ ;  /* 0x0000777289077816 */ /* 0x001fc600000000ff */
[----:B------:R-:W4:Y:S04]  /*32ad0*/  LDL.LU.64 R164, [R1+0xa28] ;  /* 0x000a280001a47983 */ /* 0x000f280000300a00 */
[----:B------:R-:W-:Y:S02]  /*32ae0*/  @P4 LOP3.LUT R19, R19, 0x10000, RZ, 0xfc, !PT ;  /* 0x0001000013134812 */ /* 0x000fe400078efcff */
[----:B------:R-:W-:Y:S01]  /*32af0*/  LOP3.LUT P4, RZ, R17, 0x800000, RZ, 0xc0, !PT ;  /* 0x0080000011ff7812 */ /* 0x000fe2000788c0ff */
[----:B------:R0:W-:Y:S01]  /*32b00*/  @P6 STG.E.U8 desc[UR20][R232.64], R7 ;  /* 0x00000007e8006986 */ /* 0x0001e2000c101114 */
[----:B------:R-:W-:Y:S02]  /*32b10*/  LOP3.LUT R19, R19, 0xfffdffff, RZ, 0xc0, !PT ;  /* 0xfffdffff13137812 */ /* 0x000fe400078ec0ff */
[----:B------:R-:W-:Y:S01]  /*32b20*/  PRMT R137, R137, 0x7773, RZ ;  /* 0x0000777389897816 */ /* 0x000fe200000000ff */
[----:B------:R-:W4:Y:S08]  /*32b30*/  LDL.LU.64 R170, [R1+0xa20] ;  /* 0x000a200001aa7983 */ /* 0x000f300000300a00 */
[----:B------:R-:W-:-:S02]  /*32b40*/  @P4 LOP3.LUT R19, R19, 0x20000, RZ, 0xfc, !PT ;  /* 0x0002000013134812 */ /* 0x000fc400078efcff */
[----:B0-----:R-:W-:Y:S01]  /*32b50*/  PRMT R7, R138, 0x7770, RZ ;  /* 0x000077708a077816 */ /* 0x001fe200000000ff */
[----:B------:R-:W-:Y:S01]  /*32b60*/  @P2 STG.E.U8 desc[UR20][R230.64], R137 ;  /* 0x00000089e6002986 */ /* 0x000fe2000c101114 */
[----:B------:R-:W-:Y:S02]  /*32b70*/  LOP3.LUT P4, RZ, R17, 0x400000, RZ, 0xc0, !PT ;  /* 0x0040000011ff7812 */ /* 0x000fe4000788c0ff */
[----:B------:R-:W-:Y:S01]  /*32b80*/  LOP3.LUT R19, R19, 0xfffbffff, RZ, 0xc0, !PT ;  /* 0xfffbffff13137812 */ /* 0x000fe200078ec0ff */
[----:B------:R-:W4:Y:S04]  /*32b90*/  LDL.LU.64 R168, [R1+0xa18] ;  /* 0x000a180001a87983 */ /* 0x000f280000300a00 */
[----:B------:R0:W-:Y:S06]  /*32ba0*/  @P1 STG.E.U8 desc[UR20][R228.64], R7 ;  /* 0x00000007e4001986 */ /* 0x0001ec000c101114 */
[----:B------:R-:W-:Y:S01]  /*32bb0*/  @P4 LOP3.LUT R19, R19, 0x40000, RZ, 0xfc, !PT ;  /* 0x0004000013134812 */ /* 0x000fe200078efcff */
[----:B------:R-:W4:Y:S01]  /*32bc0*/  LDL.LU.64 R48, [R1+0xa10] ;  /* 0x000a100001307983 */ /* 0x000f220000300a00 */
        /* <DEDUP_REMOVED lines=8> */
[----:B0-----:R-:W-:Y:S02]  /*32c50*/  PRMT R7, R138, 0x7771, RZ ;  /* 0x000077718a077816 */ /* 0x001fe400000000ff */
[C---:B------:R-:W-:Y:S02]  /*32c60*/  LOP3.LUT P2, RZ, R3.reuse, 0x80000, RZ, 0xc0, !PT ;  /* 0x0008000003ff7812 */ /* 0x040fe4000784c0ff */
[----:B------:R-:W-:Y:S01]  /*32c70*/  LOP3.LUT P1, RZ, R3, 0x8000, RZ, 0xc0, !PT ;  /* 0x0000800003ff7812 */ /* 0x000fe2000782c0ff */
[----:B------:R0:W-:Y:S04]  /*32c80*/  @P0 STG.E.U8 desc[UR20][R226.64], R7 ;  /* 0x00000007e2000986 */ /* 0x0001e8000c101114 */
[----:B------:R-:W-:-:S02]  /*32c90*/  @P4 LOP3.LUT R19, R19, 0x200000, RZ, 0xfc, !PT ;  /* 0x0020000013134812 */ /* 0x000fc400078efcff */
[----:B------:R-:W-:Y:S02]  /*32ca0*/  LOP3.LUT P4, RZ, R17, 0x100000, RZ, 0xc0, !PT ;  /* 0x0010000011ff7812 */ /* 0x000fe4000788c0ff */
[----:B------:R-:W-:Y:S02]  /*32cb0*/  LOP3.LUT P0, RZ, R3, 0x20000, RZ, 0xc0, !PT ;  /* 0x0002000003ff7812 */ /* 0x000fe4000780c0ff */
[C---:B0-----:R-:W-:Y:S02]  /*32cc0*/  PRMT R7, R138.reuse, 0x7772, RZ ;  /* 0x000077728a077816 */ /* 0x041fe400000000ff */
[----:B------:R-:W-:Y:S02]  /*32cd0*/  PRMT R138, R138, 0x7773, RZ ;  /* 0x000077738a8a7816 */ /* 0x000fe400000000ff */
[----:B------:R-:W-:Y:S01]  /*32ce0*/  LOP3.LUT R19, R19, 0xffbfffff, RZ, 0xc0, !PT ;  /* 0xffbfffff13137812 */ /* 0x000fe200078ec0ff */
[----:B------:R0:W-:Y:S01]  /*32cf0*/  @P5 STG.E.U8 desc[UR20][R224.64], R7 ;  /* 0x00000007e0005986 */ /* 0x0001e2000c101114 */
[----:B------:R-:W-:-:S03]  /*32d00*/  LOP3.LUT P5, RZ, R2, 0x800, RZ, 0xc0, !PT ;  /* 0x0000080002ff7812 */ /* 0x000fc600078ac0ff */
[----:B------:R-:W-:Y:S01]  /*32d10*/  @P4 LOP3.LUT R19, R19, 0x400000, RZ, 0xfc, !PT ;  /* 0x0040000013134812 */ /* 0x000fe200078efcff */
[----:B------:R-:W-:Y:S01]  /*32d20*/  @P2 STG.E.U8 desc[UR20][R222.64], R138 ;  /* 0x0000008ade002986 */ /* 0x000fe2000c101114 */
[----:B------:R-:W-:Y:S02]  /*32d30*/  LOP3.LUT P4, RZ, R2, 0x100, RZ, 0xc0, !PT ;  /* 0x0000010002ff7812 */ /* 0x000fe4000788c0ff */
[----:B0-----:R-:W-:-:S05]  /*32d40*/  PRMT R7, R139, 0x7770, RZ ;  /* 0x000077708b077816 */ /* 0x001fca00000000ff */
[----:B------:R0:W-:Y:S02]  /*32d50*/  @P1 STG.E.U8 desc[UR20][R220.64], R7 ;  /* 0x00000007dc001986 */ /* 0x0001e4000c101114 */
[----:B0-----:R-:W-:-:S05]  /*32d60*/  PRMT R7, R139, 0x7771, RZ ;  /* 0x000077718b077816 */ /* 0x001fca00000000ff */
[----:B------:R0:W-:Y:S02]  /*32d70*/  @P0 STG.E.U8 desc[UR20][R218.64], R7 ;  /* 0x00000007da000986 */ /* 0x0001e4000c101114 */
[C---:B0-----:R-:W-:Y:S02]  /*32d80*/  PRMT R7, R139.reuse, 0x7772, RZ ;  /* 0x000077728b077816 */ /* 0x041fe400000000ff */
[----:B------:R-:W-:-:S03]  /*32d90*/  PRMT R139, R139, 0x7773, RZ ;  /* 0x000077738b8b7816 */ /* 0x000fc600000000ff */
[----:B------:R0:W-:Y:S04]  /*32da0*/  @P5 STG.E.U8 desc[UR20][R216.64], R7 ;  /* 0x00000007d8005986 */ /* 0x0001e8000c101114 */
        /* <DEDUP_REMOVED lines=41> */
[----:B0-----:R-:W-:-:S07]  /*33040*/  PRMT R7, R134, 0x7770, RZ ;  /* 0x0000777086077816 */ /* 0x001fce00000000ff */
[----:B------:R-:W-:Y:S02]  /*33050*/  @P4 LOP3.LUT R19, R19, 0x800, RZ, 0xfc, !PT ;  /* 0x0000080013134812 */ /* 0x000fe400078efcff */
[----:B------:R-:W-:Y:S01]  /*33060*/  LOP3.LUT P4, RZ, R3, 0x40000000, RZ, 0xc0, !PT ;  /* 0x4000000003ff7812 */ /* 0x000fe2000788c0ff */
[----:B------:R0:W-:Y:S01]  /*33070*/  @P3 STG.E.U8 desc[UR20][R196.64], R7 ;  /* 0x00000007c4003986 */ /* 0x0001e2000c101114 */
[----:B------:R-:W-:Y:S02]  /*33080*/  LOP3.LUT P2, RZ, R17, 0x4000000, RZ, 0xc0, !PT ;  /* 0x0400000011ff7812 */ /* 0x000fe4000784c0ff */
[----:B------:R-:W-:Y:S02]  /*33090*/  LOP3.LUT R19, R19, 0xffffefff, RZ, 0xc0, !PT ;  /* 0xffffefff13137812 */ /* 0x000fe400078ec0ff */
[----:B------:R-:W-:Y:S02]  /*330a0*/  LOP3.LUT P1, RZ, R17, 0x8000000, RZ, 0xc0, !PT ;  /* 0x0800000011ff7812 */ /* 0x000fe4000782c0ff */
[----:B------:R-:W-:-:S02]  /*330b0*/  LOP3.LUT P0, RZ, R3, 0x4000000, RZ, 0xc0, !PT ;  /* 0x0400000003ff7812 */ /* 0x000fc4000780c0ff */
[----:B0-----:R-:W-:-:S03]  /*330c0*/  PRMT R7, R134, 0x7771, RZ ;  /* 0x0000777186077816 */ /* 0x001fc600000000ff */
[----:B------:R-:W-:Y:S02]  /*330d0*/  @P4 LOP3.LUT R19, R19, 0x1000, RZ, 0xfc, !PT ;  /* 0x0000100013134812 */ /* 0x000fe400078efcff */
[C---:B------:R-:W-:Y:S01]  /*330e0*/  LOP3.LUT P4, RZ, R3.reuse, 0x20000000, RZ, 0xc0, !PT ;  /* 0x2000000003ff7812 */ /* 0x040fe2000788c0ff */
[----:B------:R0:W-:Y:S01]  /*330f0*/  @P6 STG.E.U8 desc[UR20][R194.64], R7 ;  /* 0x00000007c2006986 */ /* 0x0001e2000c101114 */
[----:B------:R-:W-:Y:S02]  /*33100*/  LOP3.LUT P5, RZ, R3, 0x2000000, RZ, 0xc0, !PT ;  /* 0x0200000003ff7812 */ /* 0x000fe400078ac0ff */
[----:B------:R-:W-:Y:S02]  /*33110*/  LOP3.LUT R19, R19, 0xffffdfff, RZ, 0xc0, !PT ;  /* 0xffffdfff13137812 */ /* 0x000fe400078ec0ff */
[C---:B0-----:R-:W-:Y:S02]  /*33120*/  PRMT R7, R134.reuse, 0x7772, RZ ;  /* 0x0000777286077816 */ /* 0x041fe400000000ff */
[----:B------:R-:W-:-:S03]  /*33130*/  PRMT R134, R134, 0x7773, RZ ;  /* 0x0000777386867816 */ /* 0x000fc600000000ff */
[----:B------:R0:W-:Y:S01]  /*33140*/  @P2 STG.E.U8 desc[UR20][R192.64], R7 ;  /* 0x00000007c0002986 */ /* 0x0001e2000c101114 */
[----:B------:R-:W-:-:S03]  /*33150*/  LOP3.LUT P2, RZ, R17, 0x10000000, RZ, 0xc0, !PT ;  /* 0x1000000011ff7812 */ /* 0x000fc6000784c0ff */
[----:B------:R-:W-:Y:S01]  /*33160*/  @P1 STG.E.U8 desc[UR20][R188.64], R134 ;  /* 0x00000086bc001986 */ /* 0x000fe2000c101114 */
[----:B------:R-:W-:Y:S02]  /*33170*/  @P4 LOP3.LUT R19, R19, 0x2000, RZ, 0xfc, !PT ;  /* 0x0000200013134812 */ /* 0x000fe400078efcff */
[----:B0-----:R-:W-:Y:S02]  /*33180*/  PRMT R7, R135, 0x7770, RZ ;  /* 0x0000777087077816 */ /* 0x001fe400000000ff */
[----:B------:R-:W-:-:S03]  /*33190*/  LOP3.LUT P4, RZ, R17, 0x80000000, RZ, 0xc0, !PT ;  /* 0x8000000011ff7812 */ /* 0x000fc6000788c0ff */
[----:B------:R0:W-:Y:S01]  /*331a0*/  @P0 STG.E.U8 desc[UR20][R186.64], R7 ;  /* 0x00000007ba000986 */ /* 0x0001e2000c101114 */
[----:B------:R-:W-:Y:S02]  /*331b0*/  LOP3.LUT P1, RZ, R17, 0x20000000, RZ, 0xc0, !PT ;  /* 0x2000000011ff7812 */ /* 0x000fe4000782c0ff */
[----:B------:R-:W-:Y:S02]  /*331c0*/  LOP3.LUT P0, RZ, R3, 0x8000000, RZ, 0xc0, !PT ;  /* 0x0800000003ff7812 */ /* 0x000fe4000780c0ff */
[----:B0-----:R-:W-:-:S05]  /*331d0*/  PRMT R7, R135, 0x7771, RZ ;  /* 0x0000777187077816 */ /* 0x001fca00000000ff */
[----:B------:R0:W-:Y:S01]  /*331e0*/  @P5 STG.E.U8 desc[UR20][R184.64], R7 ;  /* 0x00000007b8005986 */ /* 0x0001e2000c101114 */
[----:B------:R-:W-:Y:S02]  /*331f0*/  LOP3.LUT P5, RZ, R3, 0x10000000, RZ, 0xc0, !PT ;  /* 0x1000000003ff7812 */ /* 0x000fe400078ac0ff */
[----:B------:R-:W-:Y:S02]  /*33200*/  LOP3.LUT R19, R19, 0xffffbfff, RZ, 0xc0, !PT ;  /* 0xffffbfff13137812 */ /* 0x000fe400078ec0ff */
[C---:B0-----:R-:W-:Y:S02]  /*33210*/  PRMT R7, R135.reuse, 0x7772, RZ ;  /* 0x0000777287077816 */ /* 0x041fe400000000ff */
[----:B------:R-:W-:-:S03]  /*33220*/  PRMT R135, R135, 0x7773, RZ ;  /* 0x0000777387877816 */ /* 0x000fc600000000ff */
[----:B------:R0:W-:Y:S01]  /*33230*/  @P2 STG.E.U8 desc[UR20][R182.64], R7 ;  /* 0x00000007b6002986 */ /* 0x0001e2000c101114 */
[----:B------:R-:W-:Y:S02]  /*33240*/  @P4 LOP3.LUT R19, R19, 0x4000, RZ, 0xfc, !PT ;  /* 0x0000400013134812 */ /* 0x000fe400078efcff */
[----:B------:R-:W-:Y:S01]  /*33250*/  LOP3.LUT P4, RZ, R17, 0x40000000, RZ, 0xc0, !PT ;  /* 0x4000000011ff7812 */ /* 0x000fe2000788c0ff */
[----:B------:R-:W-:Y:S01]  /*33260*/  @P1 STG.E.U8 desc[UR20][R180.64], R135 ;  /* 0x00000087b4001986 */ /* 0x000fe2000c101114 */
[----:B0-----:R-:W-:-:S05]  /*33270*/  PRMT R7, R128, 0x7770, RZ ;  /* 0x0000777080077816 */ /* 0x001fca00000000ff */
[----:B------:R0:W-:Y:S02]  /*33280*/  @P0 STG.E.U8 desc[UR20][R178.64], R7 ;  /* 0x00000007b2000986 */ /* 0x0001e4000c101114 */
[----:B0-----:R-:W-:-:S05]  /*33290*/  PRMT R7, R128, 0x7771, RZ ;  /* 0x0000777180077816 */ /* 0x001fca00000000ff */
[----:B------:R0:W-:Y:S02]  /*332a0*/  @P5 STG.E.U8 desc[UR20][R176.64], R7 ;  /* 0x00000007b0005986 */ /* 0x0001e4000c101114 */
[----:B0-----:R-:W-:-:S05]  /*332b0*/  PRMT R7, R128, 0x7772, RZ ;  /* 0x0000777280077816 */ /* 0x001fca00000000ff */
        /* <DEDUP_REMOVED lines=30> */
[----:B------:R-:W-:Y:S01]  /*334a0*/  @P3 STG.E.U8 desc[UR20][R28.64], R130 ;  /* 0x000000821c003986 */ /* 0x000fe2000c101114 */
[----:B0-----:R-:W-:-:S05]  /*334b0*/  PRMT R7, R131, 0x7770, RZ ;  /* 0x0000777083077816 */ /* 0x001fca00000000ff */
[----:B------:R0:W-:Y:S01]  /*334c0*/  @P6 STG.E.U8 desc[UR20][R26.64], R7 ;  /* 0x000000071a006986 */ /* 0x0001e2000c101114 */
[C---:B------:R-:W-:Y:S02]  /*334d0*/  LOP3.LUT P0, RZ, R2.reuse, 0x40, RZ, 0xc0, !PT ;  /* 0x0000004002ff7812 */ /* 0x040fe4000780c0ff */
[----:B------:R-:W-:Y:S02]  /*334e0*/  LOP3.LUT P5, RZ, R2, 0x80, RZ, 0xc0, !PT ;  /* 0x0000008002ff7812 */ /* 0x000fe400078ac0ff */
[----:B0-----:R-:W-:-:S05]  /*334f0*/  PRMT R7, R131, 0x7771, RZ ;  /* 0x0000777183077816 */ /* 0x001fca00000000ff */
[----:B------:R0:W-:Y:S01]  /*33500*/  @P2 STG.E.U8 desc[UR20][R24.64], R7 ;  /* 0x0000000718002986 */ /* 0x0001e2000c101114 */
[----:B------:R-:W-:Y:S02]  /*33510*/  LOP3.LUT P2, RZ, R2, 0x200, RZ, 0xc0, !PT ;  /* 0x0000020002ff7812 */ /* 0x000fe4000784c0ff */
[C---:B0-----:R-:W-:Y:S02]  /*33520*/  PRMT R7, R131.reuse, 0x7772, RZ ;  /* 0x0000777283077816 */ /* 0x041fe400000000ff */
[----:B------:R-:W-:-:S03]  /*33530*/  PRMT R131, R131, 0x7773, RZ ;  /* 0x0000777383837816 */ /* 0x000fc600000000ff */
[----:B------:R0:W-:Y:S04]  /*33540*/  @P1 STG.E.U8 desc[UR20][R22.64], R7 ;  /* 0x0000000716001986 */ /* 0x0001e8000c101114 */
[----:B------:R-:W-:Y:S01]  /*33550*/  @P0 STG.E.U8 desc[UR20][R20.64], R131 ;  /* 0x0000008314000986 */ /* 0x000fe2000c101114 */
[----:B0-----:R-:W-:-:S05]  /*33560*/  PRMT R7, R124, 0x7770, RZ ;  /* 0x000077707c077816 */ /* 0x001fca00000000ff */
[----:B------:R0:W-:Y:S02]  /*33570*/  @P5 STG.E.U8 desc[UR20][R8.64], R7 ;  /* 0x0000000708005986 */ /* 0x0001e4000c101114 */
[----:B0-----:R-:W-:-:S05]  /*33580*/  PRMT R7, R124, 0x7771, RZ ;  /* 0x000077717c077816 */ /* 0x001fca00000000ff */
[----:B--2---:R0:W-:Y:S04]  /*33590*/  @P2 STG.E.U8 desc[UR20][R50.64], R7 ;  /* 0x0000000732002986 */ /* 0x0041e8000c101114 */
[----:B0-----:R-:W2:Y:S01]  /*335a0*/  LDL.LU.64 R50, [R1+0xa08] ;  /* 0x000a080001327983 */ /* 0x001ea20000300a00 */
[----:B------:R-:W-:Y:S02]  /*335b0*/  LOP3.LUT P4, RZ, R16, 0x40000, RZ, 0xc0, !PT ;  /* 0x0004000010ff7812 */ /* 0x000fe4000788c0ff */
[----:B------:R-:W-:Y:S01]  /*335c0*/  LOP3.LUT R3, R3, 0x7fffffff, RZ, 0xc0, !PT ;  /* 0x7fffffff03037812 */ /* 0x000fe200078ec0ff */
[----:B------:R-:W2:Y:S01]  /*335d0*/  LDL.LU.64 R154, [R1+0xa00] ;  /* 0x000a0000019a7983 */ /* 0x000ea20000300a00 */
[----:B------:R-:W-:-:S03]  /*335e0*/  LOP3.LUT R19, R19, 0xfffffffe, RZ, 0xc0, !PT ;  /* 0xfffffffe13137812 */ /* 0x000fc600078ec0ff */
[----:B------:R-:W2:Y:S04]  /*335f0*/  LDL.LU.64 R152, [R1+0x9f8] ;  /* 0x0009f80001987983 */ /* 0x000ea80000300a00 */
[----:B------:R-:W2:Y:S02]  /*33600*/  LDL.LU.64 R158, [R1+0x9f0] ;  /* 0x0009f000019e7983 */ /* 0x000ea40000300a00 */
[----:B------:R-:W-:Y:S02]  /*33610*/  @P4 LOP3.LUT R3, R3, 0x80000000, RZ, 0xfc, !PT ;  /* 0x8000000003034812 */ /* 0x000fe400078efcff */
[C---:B------:R-:W-:Y:S01]  /*33620*/  LOP3.LUT P4, RZ, R16.reuse, 0x80000, RZ, 0xc0, !PT ;  /* 0x0008000010ff7812 */ /* 0x040fe2000788c0ff */
[----:B------:R-:W2:Y:S01]  /*33630*/  LDL.LU.64 R156, [R1+0x9e8] ;  /* 0x0009e800019c7983 */ /* 0x000ea20000300a00 */
[----:B------:R-:W-:-:S02]  /*33640*/  LOP3.LUT P1, RZ, R16, 0x20000000, RZ, 0xc0, !PT ;  /* 0x2000000010ff7812 */ /* 0x000fc4000782c0ff */
[C---:B------:R-:W-:Y:S01]  /*33650*/  LOP3.LUT P0, RZ, R16.reuse, 0x10000000, RZ, 0xc0, !PT ;  /* 0x1000000010ff7812 */ /* 0x040fe2000780c0ff */
[----:B------:R-:W2:Y:S01]  /*33660*/  LDL.LU.64 R162, [R1+0x9e0] ;  /* 0x0009e00001a27983 */ /* 0x000ea20000300a00 */
[----:B------:R-:W-:Y:S02]  /*33670*/  LOP3.LUT P5, RZ, R16, 0x8000000, RZ, 0xc0, !PT ;  /* 0x0800000010ff7812 */ /* 0x000fe400078ac0ff */
[----:B------:R-:W-:Y:S01]  /*33680*/  PRMT R7, R124, 0x7772, RZ ;  /* 0x000077727c077816 */ /* 0x000fe200000000ff */
[----:B------:R-:W2:Y:S04]  /*33690*/  LDL.LU.64 R160, [R1+0x9d8] ;  /* 0x0009d80001a07983 */ /* 0x000ea80000300a00 */
[----:B------:R-:W-:Y:S02]  /*336a0*/  @P4 LOP3.LUT R19, R19, 0x1, RZ, 0xfc, !PT ;  /* 0x0000000113134812 */ /* 0x000fe400078efcff */
[----:B------:R-:W-:-:S02]  /*336b0*/  LOP3.LUT P4, RZ, R16, 0x100000, RZ, 0xc0, !PT ;  /* 0x0010000010ff7812 */ /* 0x000fc4000788c0ff */
        /* <DEDUP_REMOVED lines=16> */
[----:B---3--:R0:W-:Y:S01]  /*337c0*/  @P1 STG.E.U8 desc[UR20][R166.64], R7 ;  /* 0x00000007a6001986 */ /* 0x0081e2000c101114 */
[----:B------:R-:W-:-:S09]  /*337d0*/  PRMT R124, R124, 0x7773, RZ ;  /* 0x000077737c7c7816 */ /* 0x000fd200000000ff */
[----:B------:R-:W-:Y:S02]  /*337e0*/  @P4 LOP3.LUT R19, R19, 0x40, RZ, 0xfc, !PT ;  /* 0x0000004013134812 */ /* 0x000fe400078efcff */
[----:B------:R-:W-:Y:S02]  /*337f0*/  LOP3.LUT P4, RZ, R16, 0x4000000, RZ, 0xc0, !PT ;  /* 0x0400000010ff7812 */ /* 0x000fe4000788c0ff */
[C---:B0-----:R-:W-:Y:S01]  /*33800*/  PRMT R7, R125.reuse, 0x7770, RZ ;  /* 0x000077707d077816 */ /* 0x041fe200000000ff */
[----:B----4-:R0:W-:Y:S04]  /*33810*/  @P0 STG.E.U8 desc[UR20][R164.64], R124 ;  /* 0x0000007ca4000986 */ /* 0x0101e8000c101114 */
[----:B------:R1:W-:Y:S04]  /*33820*/  @P5 STG.E.U8 desc[UR20][R170.64], R7 ;  /* 0x00000007aa005986 */ /* 0x0003e8000c101114 */
[----:B------:R-:W3:Y:S04]  /*33830*/  LDL.LU.64 R166, [R1+0x9d0] ;  /* 0x0009d00001a67983 */ /* 0x000ee80000300a00 */
[----:B0-----:R-:W4:Y:S01]  /*33840*/  LDL.LU.64 R164, [R1+0x9c8] ;  /* 0x0009c80001a47983 */ /* 0x001f220000300a00 */
[----:B-1----:R-:W-:-:S03]  /*33850*/  PRMT R7, R125, 0x7771, RZ ;  /* 0x000077717d077816 */ /* 0x002fc600000000ff */
[----:B------:R-:W4:Y:S04]  /*33860*/  LDL.LU.64 R170, [R1+0x9c0] ;  /* 0x0009c00001aa7983 */ /* 0x000f280000300a00 */
[----:B------:R0:W-:Y:S01]  /*33870*/  @P4 STG.E.U8 desc[UR20][R168.64], R7 ;  /* 0x00000007a8004986 */ /* 0x0001e2000c101114 */
[----:B------:R-:W-:Y:S02]  /*33880*/  LOP3.LUT P4, RZ, R19, 0x40, RZ, 0xc0, !PT ;  /* 0x0000004013ff7812 */ /* 0x000fe4000788c0ff */
        /* <DEDUP_REMOVED lines=29> */
[C---:B------:R-:W-:Y:S02]  /*33a60*/  LOP3.LUT P1, RZ, R16.reuse, 0x4000, RZ, 0xc0, !PT ;  /* 0x0000400010ff7812 */ /* 0x040fe4000782c0ff */
[C---:B0-----:R-:W-:Y:S02]  /*33a70*/  PRMT R7, R127.reuse, 0x7772, RZ ;  /* 0x000077727f077816 */ /* 0x041fe400000000ff */
[----:B------:R-:W-:Y:S02]  /*33a80*/  PRMT R127, R127, 0x7773, RZ ;  /* 0x000077737f7f7816 */ /* 0x000fe400000000ff */
[C---:B------:R-:W-:Y:S02]  /*33a90*/  LOP3.LUT P0, RZ, R16.reuse, 0x2000, RZ, 0xc0, !PT ;  /* 0x0000200010ff7812 */ /* 0x040fe4000780c0ff */
[----:B------:R-:W-:Y:S01]  /*33aa0*/  LOP3.LUT P5, RZ, R16, 0x1000, RZ, 0xc0, !PT ;  /* 0x0000100010ff7812 */ /* 0x000fe200078ac0ff */
[----:B---3--:R0:W-:Y:S04]  /*33ab0*/  @P3 STG.E.U8 desc[UR20][R166.64], R7 ;  /* 0x00000007a6003986 */ /* 0x0081e8000c101114 */
[----:B----4-:R-:W-:Y:S01]  /*33ac0*/  @P6 STG.E.U8 desc[UR20][R164.64], R127 ;  /* 0x0000007fa4006986 */ /* 0x010fe2000c101114 */
[----:B0-----:R-:W-:-:S05]  /*33ad0*/  PRMT R7, R120, 0x7770, RZ ;  /* 0x0000777078077816 */ /* 0x001fca00000000ff */
[----:B------:R0:W-:Y:S02]  /*33ae0*/  @P2 STG.E.U8 desc[UR20][R170.64], R7 ;  /* 0x00000007aa002986 */ /* 0x0001e4000c101114 */
[----:B0-----:R-:W-:-:S05]  /*33af0*/  PRMT R7, R120, 0x7771, RZ ;  /* 0x0000777178077816 */ /* 0x001fca00000000ff */
[----:B------:R0:W-:Y:S02]  /*33b00*/  @P1 STG.E.U8 desc[UR20][R168.64], R7 ;  /* 0x00000007a8001986 */ /* 0x0001e4000c101114 */
[C---:B0-----:R-:W-:Y:S02]  /*33b10*/  PRMT R7, R120.reuse, 0x7772, RZ ;  /* 0x0000777278077816 */ /* 0x041fe400000000ff */
[----:B------:R-:W-:-:S03]  /*33b20*/  PRMT R120, R120, 0x7773, RZ ;  /* 0x0000777378787816 */ /* 0x000fc600000000ff */
[----:B------:R-:W-:Y:S04]  /*33b30*/  @P0 STG.E.U8 desc[UR20][R48.64], R7 ;  /* 0x0000000730000986 */ /* 0x000fe8000c101114 */
[----:B--2---:R0:W-:Y:S04]  /*33b40*/  @P5 STG.E.U8 desc[UR20][R50.64], R120 ;  /* 0x0000007832005986 */ /* 0x0041e8000c101114 */
        /* <DEDUP_REMOVED lines=24> */
[----:B------:R-:W2:Y:S02]  /*33cd0*/  LDL.LU.64 R154, [R1+0x968] ;  /* 0x00096800019a7983 */ /* 0x000ea40000300a00 */
[----:B------:R-:W-:-:S02]  /*33ce0*/  @P4 LOP3.LUT R3, R3, 0x8000000, RZ, 0xfc, !PT ;  /* 0x0800000003034812 */ /* 0x000fc400078efcff */
[----:B------:R-:W2:Y:S01]  /*33cf0*/  LDL.LU.64 R152, [R1+0x960] ;  /* 0x0009600001987983 */ /* 0x000ea20000300a00 */
[C---:B------:R-:W-:Y:S02]  /*33d00*/  LOP3.LUT P4, RZ, R16.reuse, 0x10, RZ, 0xc0, !PT ;  /* 0x0000001010ff7812 */ /* 0x040fe4000788c0ff */
[----:B------:R-:W-:Y:S01]  /*33d10*/  LOP3.LUT R3, R3, 0xefffffff, RZ, 0xc0, !PT ;  /* 0xefffffff03037812 */ /* 0x000fe200078ec0ff */
[----:B------:R-:W2:Y:S04]  /*33d20*/  LDL.LU.64 R158, [R1+0x958] ;  /* 0x00095800019e7983 */ /* 0x000ea80000300a00 */
[----:B------:R-:W2:Y:S01]  /*33d30*/  LDL.LU.64 R156, [R1+0x950] ;  /* 0x00095000019c7983 */ /* 0x000ea20000300a00 */
[C---:B------:R-:W-:Y:S02]  /*33d40*/  LOP3.LUT P1, RZ, R16.reuse, 0x400, RZ, 0xc0, !PT ;  /* 0x0000040010ff7812 */ /* 0x040fe4000782c0ff */
[----:B------:R-:W-:Y:S01]  /*33d50*/  LOP3.LUT P0, RZ, R16, 0x200, RZ, 0xc0, !PT ;  /* 0x0000020010ff7812 */ /* 0x000fe2000780c0ff */
[----:B------:R-:W2:Y:S02]  /*33d60*/  LDL.LU.64 R162, [R1+0x948] ;  /* 0x0009480001a27983 */ /* 0x000ea40000300a00 */
[----:B------:R-:W-:-:S02]  /*33d70*/  @P4 LOP3.LUT R3, R3, 0x10000000, RZ, 0xfc, !PT ;  /* 0x1000000003034812 */ /* 0x000fc400078efcff */
[----:B------:R-:W-:Y:S01]  /*33d80*/  LOP3.LUT P4, RZ, R16, 0x20, RZ, 0xc0, !PT ;  /* 0x0000002010ff7812 */ /* 0x000fe2000788c0ff */
[----:B------:R-:W2:Y:S01]  /*33d90*/  LDL.LU.64 R160, [R1+0x940] ;  /* 0x0009400001a07983 */ /* 0x000ea20000300a00 */
[----:B------:R-:W-:-:S11]  /*33da0*/  LOP3.LUT R3, R3, 0xdfffffff, RZ, 0xc0, !PT ;  /* 0xdfffffff03037812 */ /* 0x000fd600078ec0ff */
[----:B------:R-:W-:Y:S02]  /*33db0*/  @P4 LOP3.LUT R3, R3, 0x20000000, RZ, 0xfc, !PT ;  /* 0x2000000003034812 */ /* 0x000fe400078efcff */
[C---:B------:R-:W-:Y:S02]  /*33dc0*/  LOP3.LUT P4, RZ, R16.reuse, 0x40, RZ, 0xc0, !PT ;  /* 0x0000004010ff7812 */ /* 0x040fe4000788c0ff */
[----:B------:R-:W-:Y:S02]  /*33dd0*/  LOP3.LUT R3, R3, 0xbfffffff, RZ, 0xc0, !PT ;  /* 0xbfffffff03037812 */ /* 0x000fe400078ec0ff */
[----:B------:R-:W-:Y:S02]  /*33de0*/  PRMT R7, R121, 0x7771, RZ ;  /* 0x0000777179077816 */ /* 0x000fe400000000ff */
[----:B------:R-:W-:-:S03]  /*33df0*/  LOP3.LUT P5, RZ, R16, 0x100, RZ, 0xc0, !PT ;  /* 0x0000010010ff7812 */ /* 0x000fc600078ac0ff */
[----:B---3--:R0:W-:Y:S04]  /*33e00*/  @P1 STG.E.U8 desc[UR20][R166.64], R7 ;  /* 0x00000007a6001986 */ /* 0x0081e8000c101114 */
[----:B------:R-:W-:Y:S02]  /*33e10*/  @P4 LOP3.LUT R3, R3, 0x40000000, RZ, 0xfc, !PT ;  /* 0x4000000003034812 */ /* 0x000fe400078efcff */
[----:B------:R-:W-:Y:S02]  /*33e20*/  LOP3.LUT P4, RZ, R16, 0x80, RZ, 0xc0, !PT ;  /* 0x0000008010ff7812 */ /* 0x000fe4000788c0ff */
[C---:B0-----:R-:W-:Y:S01]  /*33e30*/  PRMT R7, R121.reuse, 0x7772, RZ ;  /* 0x0000777279077816 */ /* 0x041fe200000000ff */
[----:B------:R-:W3:Y:S01]  /*33e40*/  LDL.LU.64 R166, [R1+0x938] ;  /* 0x0009380001a67983 */ /* 0x000ee20000300a00 */
[----:B------:R-:W-:-:S03]  /*33e50*/  PRMT R121, R121, 0x7773, RZ ;  /* 0x0000777379797816 */ /* 0x000fc600000000ff */
[----:B----4-:R0:W-:Y:S04]  /*33e60*/  @P0 STG.E.U8 desc[UR20][R164.64], R7 ;  /* 0x00000007a4000986 */ /* 0x0101e8000c101114 */
[----:B------:R1:W-:Y:S01]  /*33e70*/  @P5 STG.E.U8 desc[UR20][R170.64], R121 ;  /* 0x00000079aa005986 */ /* 0x0003e2000c101114 */
[----:B0-----:R-:W-:-:S03]  /*33e80*/  PRMT R7, R122, 0x7770, RZ ;  /* 0x000077707a077816 */ /* 0x001fc600000000ff */
[----:B------:R-:W4:Y:S04]  /*33e90*/  LDL.LU.64 R164, [R1+0x930] ;  /* 0x0009300001a47983 */ /* 0x000f280000300a00 */
[----:B------:R0:W-:Y:S01]  /*33ea0*/  @P4 STG.E.U8 desc[UR20][R168.64], R7 ;  /* 0x00000007a8004986 */ /* 0x0001e2000c101114 */
[----:B------:R-:W-:-:S03]  /*33eb0*/  LOP3.LUT P4, RZ, R3, 0x40000000, RZ, 0xc0, !PT ;  /* 0x4000000003ff7812 */ /* 0x000fc6000788c0ff */
[----:B-1----:R-:W4:Y:S01]  /*33ec0*/  LDL.LU.64 R170, [R1+0x928] ;  /* 0x0009280001aa7983 */ /* 0x002f220000300a00 */
[----:B0-----:R-:W-:-:S03]  /*33ed0*/  PRMT R7, R122, 0x7771, RZ ;  /* 0x000077717a077816 */ /* 0x001fc600000000ff */
[----:B------:R-:W4:Y:S06]  /*33ee0*/  LDL.LU.64 R168, [R1+0x920] ;  /* 0x0009200001a87983 */ /* 0x000f2c0000300a00 */
[----:B------:R0:W-:Y:S01]  /*33ef0*/  @P4 STG.E.U8 desc[UR20][R48.64], R7 ;  /* 0x0000000730004986 */ /* 0x0001e2000c101114 */
[----:B------:R-:W-:-:S03]  /*33f00*/  LOP3.LUT P4, RZ, R3, 0x20000000, RZ, 0xc0, !PT ;  /* 0x2000000003ff7812 */ /* 0x000fc6000788c0ff */
[----:B0-----:R-:W4:Y:S01]  /*33f10*/  LDL.LU.64 R48, [R1+0x918] ;  /* 0x0009180001307983 */ /* 0x001f220000300a00 */
[----:B------:R-:W-:-:S09]  /*33f20*/  PRMT R7, R122, 0x7772, RZ ;  /* 0x000077727a077816 */ /* 0x000fd200000000ff */
[----:B--2---:R0:W-:Y:S04]  /*33f30*/  @P4 STG.E.U8 desc[UR20][R50.64], R7 ;  /* 0x0000000732004986 */ /* 0x0041e8000c101114 */
[----:B0-----:R-:W2:Y:S01]  /*33f40*/  LDL.LU.64 R50, [R1+0x910] ;  /* 0x0009100001327983 */ /* 0x001ea20000300a00 */
[----:B------:R-:W-:Y:S02]  /*33f50*/  LOP3.LUT P4, RZ, R3, 0x10000000, RZ, 0xc0, !PT ;  /* 0x1000000003ff7812 */ /* 0x000fe4000788c0ff */
[----:B------:R-:W-:Y:S02]  /*33f60*/  PRMT R122, R122, 0x7773, RZ ;  /* 0x000077737a7a7816 */ /* 0x000fe400000000ff */
[----:B------:R-:W-:-:S09]  /*33f70*/  PRMT R7, R123, 0x7770, RZ ;  /* 0x000077707b077816 */ /* 0x000fd200000000ff */
[----:B------:R-:W-:Y:S01]  /*33f80*/  @P4 STG.E.U8 desc[UR20][R154.64], R122 ;  /* 0x0000007a9a004986 */ /* 0x000fe2000c101114 */
[----:B------:R-:W-:-:S13]  /*33f90*/  LOP3.LUT P4, RZ, R3, 0x8000000, RZ, 0xc0, !PT ;  /* 0x0800000003ff7812 */ /* 0x000fda000788c0ff */
        /* <DEDUP_REMOVED lines=8> */
[----:B------:R-:W-:Y:S02]  /*34020*/  PRMT R123, R123, 0x7773, RZ ;  /* 0x000077737b7b7816 */ /* 0x000fe400000000ff */
[----:B------:R-:W-:-:S09]  /*34030*/  LOP3.LUT P3, RZ, R14, 0x40000000, RZ, 0xc0, !PT ;  /* 0x400000000eff7812 */ /* 0x000fd2000786c0ff */
[----:B------:R-:W-:Y:S01]  /*34040*/  @P4 STG.E.U8 desc[UR20][R162.64], R123 ;  /* 0x0000007ba2004986 */ /* 0x000fe2000c101114 */
[----:B------:R-:W-:Y:S02]  /*34050*/  LOP3.LUT P4, RZ, R3, 0x800000, RZ, 0xc0, !PT ;  /* 0x0080000003ff7812 */ /* 0x000fe4000788c0ff */
[----:B0-----:R-:W-:Y:S02]  /*34060*/  PRMT R7, R116, 0x7770, RZ ;  /* 0x0000777074077816 */ /* 0x001fe400000000ff */
[C---:B------:R-:W-:Y:S02]  /*34070*/  LOP3.LUT P6, RZ, R14.reuse, 0x20000000, RZ, 0xc0, !PT ;  /* 0x200000000eff7812 */ /* 0x040fe400078cc0ff */
[C---:B------:R-:W-:Y:S02]  /*34080*/  LOP3.LUT P2, RZ, R14.reuse, 0x10000000, RZ, 0xc0, !PT ;  /* 0x100000000eff7812 */ /* 0x040fe4000784c0ff */
[----:B------:R-:W-:-:S05]  /*34090*/  LOP3.LUT P1, RZ, R14, 0x8000000, RZ, 0xc0, !PT ;  /* 0x080000000eff7812 */ /* 0x000fca000782c0ff */
[----:B------:R0:W-:Y:S01]  /*340a0*/  @P4 STG.E.U8 desc[UR20][R160.64], R7 ;  /* 0x00000007a0004986 */ /* 0x0001e2000c101114 */
[----:B------:R-:W-:Y:S02]  /*340b0*/  LOP3.LUT P0, RZ, R14, 0x4000000, RZ, 0xc0, !PT ;  /* 0x040000000eff7812 */ /* 0x000fe4000780c0ff */
[----:B0-----:R-:W-:-:S05]  /*340c0*/  PRMT R7, R116, 0x7771, RZ ;  /* 0x0000777174077816 */ /* 0x001fca00000000ff */
[----:B---3--:R0:W-:Y:S01]  /*340d0*/  @P3 STG.E.U8 desc[UR20][R166.64], R7 ;  /* 0x00000007a6003986 */ /* 0x0081e2000c101114 */
[----:B------:R-:W-:Y:S02]  /*340e0*/  LOP3.LUT P5, RZ, R14, 0x2000000, RZ, 0xc0, !PT ;  /* 0x020000000eff7812 */ /* 0x000fe400078ac0ff */
[C---:B0-----:R-:W-:Y:S02]  /*340f0*/  PRMT R7, R116.reuse, 0x7772, RZ ;  /* 0x0000777274077816 */ /* 0x041fe400000000ff */
[----:B------:R-:W-:-:S03]  /*34100*/  PRMT R116, R116, 0x7773, RZ ;  /* 0x0000777374747816 */ /* 0x000fc600000000ff */
[----:B----4-:R0:W-:Y:S04]  /*34110*/  @P6 STG.E.U8 desc[UR20][R164.64], R7 ;  /* 0x00000007a4006986 */ /* 0x0101e8000c101114 */
[----:B------:R-:W-:Y:S01]  /*34120*/  @P2 STG.E.U8 desc[UR20][R170.64], R116 ;  /* 0x00000074aa002986 */ /* 0x000fe2000c101114 */
[----:B0-----:R-:W-:-:S05]  /*34130*/  PRMT R7, R117, 0x7770, RZ ;  /* 0x0000777075077816 */ /* 0x001fca00000000ff */
[----:B------:R0:W-:Y:S02]  /*34140*/  @P1 STG.E.U8 desc[UR20][R168.64], R7 ;  /* 0x00000007a8001986 */ /* 0x0001e4000c101114 */
[----:B0-----:R-:W-:-:S05]  /*34150*/  PRMT R7, R117, 0x7771, RZ ;  /* 0x0000777175077816 */ /* 0x001fca00000000ff */
[----:B------:R0:W-:Y:S02]  /*34160*/  @P0 STG.E.U8 desc[UR20][R48.64], R7 ;  /* 0x0000000730000986 */ /* 0x0001e4000c101114 */
[----:B0-----:R-:W-:-:S05]  /*34170*/  PRMT R7, R117, 0x7772, RZ ;  /* 0x0000777275077816 */ /* 0x001fca00000000ff */
        /* <DEDUP_REMOVED lines=36> */
[----:B------:R-:W-:Y:S01]  /*343c0*/  LOP3.LUT R3, R3, 0xffdfffff, RZ, 0xc0, !PT ;  /* 0xffdfffff03037812 */ /* 0x000fe200078ec0ff */
[----:B------:R-:W2:Y:S01]  /*343d0*/  LDL.LU.64 R160, [R1+0x88] ;  /* 0x0000880001a07983 */ /* 0x000ea20000300a00 */
[----:B------:R-:W-:-:S09]  /*343e0*/  LOP3.LUT P0, RZ, R14, 0x400000, RZ, 0xc0, !PT ;  /* 0x004000000eff7812 */ /* 0x000fd2000780c0ff */
[----:B------:R-:W-:Y:S02]  /*343f0*/  @P4 LOP3.LUT R3, R3, 0x200000, RZ, 0xfc, !PT ;  /* 0x0020000003034812 */ /* 0x000fe400078efcff */
[----:B------:R-:W-:Y:S02]  /*34400*/  LOP3.LUT P4, RZ, R14, 0x80000, RZ, 0xc0, !PT ;  /* 0x000800000eff7812 */ /* 0x000fe4000788c0ff */
[----:B------:R-:W-:Y:S02]  /*34410*/  LOP3.LUT R3, R3, 0xffbfffff, RZ, 0xc0, !PT ;  /* 0xffbfffff03037812 */ /* 0x000fe400078ec0ff */
[----:B------:R-:W-:Y:S02]  /*34420*/  PRMT R7, R118, 0x7770, RZ ;  /* 0x0000777076077816 */ /* 0x000fe400000000ff */
[----:B------:R-:W-:-:S03]  /*34430*/  LOP3.LUT P5, RZ, R14, 0x200000, RZ, 0xc0, !PT ;  /* 0x002000000eff7812 */ /* 0x000fc600078ac0ff */
[----:B---3--:R0:W-:Y:S04]  /*34440*/  @P1 STG.E.U8 desc[UR20][R166.64], R7 ;  /* 0x00000007a6001986 */ /* 0x0081e8000c101114 */
[----:B------:R-:W-:Y:S02]  /*34450*/  @P4 LOP3.LUT R3, R3, 0x400000, RZ, 0xfc, !PT ;  /* 0x0040000003034812 */ /* 0x000fe400078efcff */
[----:B------:R-:W-:Y:S02]  /*34460*/  LOP3.LUT P4, RZ, R14, 0x100000, RZ, 0xc0, !PT ;  /* 0x001000000eff7812 */ /* 0x000fe4000788c0ff */
[C---:B0-----:R-:W-:Y:S01]  /*34470*/  PRMT R7, R118.reuse, 0x7771, RZ ;  /* 0x0000777176077816 */ /* 0x041fe200000000ff */
[----:B------:R-:W3:Y:S04]  /*34480*/  LDL.LU.64 R166, [R1+0x80] ;  /* 0x0000800001a67983 */ /* 0x000ee80000300a00 */
[----:B----4-:R0:W-:Y:S02]  /*34490*/  @P0 STG.E.U8 desc[UR20][R164.64], R7 ;  /* 0x00000007a4000986 */ /* 0x0101e4000c101114 */
[----:B0-----:R-:W-:-:S02]  /*344a0*/  PRMT R7, R118, 0x7772, RZ ;  /* 0x0000777276077816 */ /* 0x001fc400000000ff */
        /* <DEDUP_REMOVED lines=12> */
[----:B--2---:R0:W-:Y:S04]  /*34570*/  @P4 STG.E.U8 desc[UR20][R50.64], R7 ;  /* 0x0000000732004986 */ /* 0x0041e8000c101114 */
[----:B0-----:R-:W2:Y:S01]  /*34580*/  LDL.LU.64 R50, [R1+0x58] ;  /* 0x0000580001327983 */ /* 0x001ea20000300a00 */
[----:B------:R-:W-:Y:S02]  /*34590*/  LOP3.LUT P4, RZ, R3, 0x100000, RZ, 0xc0, !PT ;  /* 0x0010000003ff7812 */ /* 0x000fe4000788c0ff */
[C---:B------:R-:W-:Y:S02]  /*345a0*/  PRMT R7, R119.reuse, 0x7772, RZ ;  /* 0x0000777277077816 */ /* 0x040fe400000000ff */
[----:B------:R-:W-:-:S09]  /*345b0*/  PRMT R119, R119, 0x7773, RZ ;  /* 0x0000777377777816 */ /* 0x000fd200000000ff */
[----:B------:R0:W-:Y:S01]  /*345c0*/  @P4 STG.E.U8 desc[UR20][R154.64], R7 ;  /* 0x000000079a004986 */ /* 0x0001e2000c101114 */
[----:B------:R-:W-:-:S13]  /*345d0*/  LOP3.LUT P4, RZ, R3, 0x80000, RZ, 0xc0, !PT ;  /* 0x0008000003ff7812 */ /* 0x000fda000788c0ff */
        /* <DEDUP_REMOVED lines=8> */
[----:B------:R-:W-:Y:S02]  /*34660*/  LOP3.LUT P3, RZ, R14, 0x800, RZ, 0xc0, !PT ;  /* 0x000008000eff7812 */ /* 0x000fe4000786c0ff */
[----:B0-----:R-:W-:-:S09]  /*34670*/  PRMT R7, R112, 0x7772, RZ ;  /* 0x0000777270077816 */ /* 0x001fd200000000ff */
[----:B------:R0:W-:Y:S01]  /*34680*/  @P4 STG.E.U8 desc[UR20][R162.64], R7 ;  /* 0x00000007a2004986 */ /* 0x0001e2000c101114 */
[----:B------:R-:W-:Y:S02]  /*34690*/  LOP3.LUT P4, RZ, R3, 0x8000, RZ, 0xc0, !PT ;  /* 0x0000800003ff7812 */ /* 0x000fe4000788c0ff */
[----:B------:R-:W-:Y:S02]  /*346a0*/  LOP3.LUT P6, RZ, R14, 0x400, RZ, 0xc0, !PT ;  /* 0x000004000eff7812 */ /* 0x000fe400078cc0ff */
[----:B------:R-:W-:Y:S02]  /*346b0*/  PRMT R112, R112, 0x7773, RZ ;  /* 0x0000777370707816 */ /* 0x000fe400000000ff */
[----:B------:R-:W-:Y:S02]  /*346c0*/  LOP3.LUT P2, RZ, R14, 0x200, RZ, 0xc0, !PT ;  /* 0x000002000eff7812 */ /* 0x000fe4000784c0ff */
[----:B0-----:R-:W-:-:S05]  /*346d0*/  PRMT R7, R113, 0x7770, RZ ;  /* 0x0000777071077816 */ /* 0x001fca00000000ff */
[----:B------:R-:W-:Y:S04]  /*346e0*/  @P4 STG.E.U8 desc[UR20][R160.64], R112 ;  /* 0x00000070a0004986 */ /* 0x000fe8000c101114 */
[----:B---3--:R0:W-:Y:S01]  /*346f0*/  @P3 STG.E.U8 desc[UR20][R166.64], R7 ;  /* 0x00000007a6003986 */ /* 0x0081e2000c101114 */
[C---:B------:R-:W-:Y:S02]  /*34700*/  LOP3.LUT P1, RZ, R14.reuse, 0x100, RZ, 0xc0, !PT ;  /* 0x000001000eff7812 */ /* 0x040fe4000782c0ff */
[----:B------:R-:W-:Y:S02]  /*34710*/  LOP3.LUT P0, RZ, R14, 0x80, RZ, 0xc0, !PT ;  /* 0x000000800eff7812 */ /* 0x000fe4000780c0ff */
[----:B0-----:R-:W-:-:S05]  /*34720*/  PRMT R7, R113, 0x7771, RZ ;  /* 0x0000777171077816 */ /* 0x001fca00000000ff */
[----:B----4-:R0:W-:Y:S01]  /*34730*/  @P6 STG.E.U8 desc[UR20][R164.64], R7 ;  /* 0x00000007a4006986 */ /* 0x0101e2000c101114 */
        /* <DEDUP_REMOVED lines=39> */
[----:B0-----:R-:W2:Y:S06]  /*349b0*/  LDL.LU.64 R50, [R1] ;  /* 0x0000000001327983 */ /* 0x001eac0000300a00 */
[----:B------:R-:W-:-:S02]  /*349c0*/  @P4 LOP3.LUT R3, R3, 0x1000, RZ, 0xfc, !PT ;  /* 0x0000100003034812 */ /* 0x000fc400078efcff */
[----:B------:R-:W-:Y:S02]  /*349d0*/  LOP3.LUT P4, RZ, R15, 0x80000000, RZ, 0xc0, !PT ;  /* 0x800000000fff7812 */ /* 0x000fe4000788c0ff */
[----:B------:R-:W-:Y:S02]  /*349e0*/  LOP3.LUT R3, R3, 0xffffdfff, RZ, 0xc0, !PT ;  /* 0xffffdfff03037812 */ /* 0x000fe400078ec0ff */
[C---:B------:R-:W-:Y:S02]  /*349f0*/  LOP3.LUT P1, RZ, R14.reuse, 0x10, RZ, 0xc0, !PT ;  /* 0x000000100eff7812 */ /* 0x040fe4000782c0ff */
[----:B------:R-:W-:-:S07]  /*34a00*/  LOP3.LUT P0, RZ, R14, 0x8, RZ, 0xc0, !PT ;  /* 0x000000080eff7812 */ /* 0x000fce000780c0ff */
[----:B------:R-:W-:Y:S02]  /*34a10*/  @P4 LOP3.LUT R3, R3, 0x2000, RZ, 0xfc, !PT ;  /* 0x0000200003034812 */ /* 0x000fe400078efcff */
[C---:B------:R-:W-:Y:S02]  /*34a20*/  LOP3.LUT P4, RZ, R14.reuse, 0x1, RZ, 0xc0, !PT ;  /* 0x000000010eff7812 */ /* 0x040fe4000788c0ff */
[----:B------:R-:W-:Y:S02]  /*34a30*/  LOP3.LUT P5, RZ, R14, 0x4, RZ, 0xc0, !PT ;  /* 0x000000040eff7812 */ /* 0x000fe400078ac0ff */
[----:B------:R-:W-:Y:S02]  /*34a40*/  LOP3.LUT R3, R3, 0xffffbfff, RZ, 0xc0, !PT ;  /* 0xffffbfff03037812 */ /* 0x000fe400078ec0ff */
[----:B------:R-:W-:Y:S02]  /*34a50*/  PRMT R114, R114, 0x7773, RZ ;  /* 0x0000777372727816 */ /* 0x000fe400000000ff */
[----:B------:R-:W-:-:S03]  /*34a60*/  PRMT R7, R115, 0x7770, RZ ;  /* 0x0000777073077816 */ /* 0x000fc600000000ff */
[----:B---3--:R-:W-:Y:S02]  /*34a70*/  @P1 STG.E.U8 desc[UR20][R158.64], R114 ;  /* 0x000000729e001986 */ /* 0x008fe4000c101114 */
[----:B------:R-:W-:Y:S02]  /*34a80*/  @P4 LOP3.LUT R3, R3, 0x4000, RZ, 0xfc, !PT ;  /* 0x0000400003034812 */ /* 0x000fe400078efcff */
[----:B------:R-:W-:Y:S01]  /*34a90*/  LOP3.LUT P4, RZ, R14, 0x2, RZ, 0xc0, !PT ;  /* 0x000000020eff7812 */ /* 0x000fe2000788c0ff */
[----:B----4-:R0:W-:Y:S02]  /*34aa0*/  @P0 STG.E.U8 desc[UR20][R156.64], R7 ;  /* 0x000000079c000986 */ /* 0x0101e4000c101114 */
        /* <DEDUP_REMOVED lines=21> */
[----:B--2---:R0:W-:Y:S04]  /*34c00*/  @P4 STG.E.U8 desc[UR20][R50.64], R7 ;  /* 0x0000000732004986 */ /* 0x0041e8000c101114 */
[----:B0-----:R-:W2:Y:S01]  /*34c10*/  LDL.LU.64 R50, [R1+0x8d0] ;  /* 0x0008d00001327983 */ /* 0x001ea20000300a00 */
[----:B------:R-:W-:Y:S02]  /*34c20*/  LOP3.LUT P4, RZ, R3, 0x100, RZ, 0xc0, !PT ;  /* 0x0000010003ff7812 */ /* 0x000fe4000788c0ff */
[----:B------:R-:W-:Y:S01]  /*34c30*/  PRMT R7, R109, 0x7771, RZ ;  /* 0x000077716d077816 */ /* 0x000fe200000000ff */
[----:B------:R-:W3:Y:S01]  /*34c40*/  LDL.LU.64 R166, [R1+0x8c8] ;  /* 0x0008c80001a67983 */ /* 0x000ee20000300a00 */
[C---:B------:R-:W-:Y:S02]  /*34c50*/  LOP3.LUT P3, RZ, R15.reuse, 0x1000000, RZ, 0xc0, !PT ;  /* 0x010000000fff7812 */ /* 0x040fe4000786c0ff */
[C---:B------:R-:W-:Y:S01]  /*34c60*/  LOP3.LUT P6, RZ, R15.reuse, 0x800000, RZ, 0xc0, !PT ;  /* 0x008000000fff7812 */ /* 0x040fe200078cc0ff */
[----:B------:R-:W4:Y:S01]  /*34c70*/  LDL.LU.64 R164, [R1+0x8c0] ;  /* 0x0008c00001a47983 */ /* 0x000f220000300a00 */
[----:B------:R-:W-:-:S03]  /*34c80*/  LOP3.LUT P2, RZ, R15, 0x400000, RZ, 0xc0, !PT ;  /* 0x004000000fff7812 */ /* 0x000fc6000784c0ff */
[----:B------:R-:W4:Y:S04]  /*34c90*/  LDL.LU.64 R170, [R1+0x8b8] ;  /* 0x0008b80001aa7983 */ /* 0x000f280000300a00 */
[----:B------:R0:W-:Y:S01]  /*34ca0*/  @P4 STG.E.U8 desc[UR20][R250.64], R7 ;  /* 0x00000007fa004986 */ /* 0x0001e2000c101114 */
[----:B------:R-:W-:-:S03]  /*34cb0*/  LOP3.LUT P4, RZ, R3, 0x80, RZ, 0xc0, !PT ;  /* 0x0000008003ff7812 */ /* 0x000fc6000788c0ff */
[----:B------:R-:W4:Y:S01]  /*34cc0*/  LDL.LU.64 R168, [R1+0x8b0] ;  /* 0x0008b00001a87983 */ /* 0x000f220000300a00 */
[C---:B------:R-:W-:Y:S02]  /*34cd0*/  LOP3.LUT P1, RZ, R15.reuse, 0x200000, RZ, 0xc0, !PT ;  /* 0x002000000fff7812 */ /* 0x040fe4000782c0ff */
[----:B------:R-:W-:Y:S01]  /*34ce0*/  LOP3.LUT P0, RZ, R15, 0x100000, RZ, 0xc0, !PT ;  /* 0x001000000fff7812 */ /* 0x000fe2000780c0ff */
[----:B------:R-:W4:Y:S01]  /*34cf0*/  LDL.LU.64 R48, [R1+0x8a8] ;  /* 0x0008a80001307983 */ /* 0x000f220000300a00 */
[C---:B0-----:R-:W-:Y:S02]  /*34d00*/  PRMT R7, R109.reuse, 0x7772, RZ ;  /* 0x000077726d077816 */ /* 0x041fe400000000ff */
[----:B------:R-:W-:-:S03]  /*34d10*/  PRMT R109, R109, 0x7773, RZ ;  /* 0x000077736d6d7816 */ /* 0x000fc600000000ff */
[----:B------:R0:W-:Y:S04]  /*34d20*/  @P4 STG.E.U8 desc[UR20][R248.64], R7 ;  /* 0x00000007f8004986 */ /* 0x0001e8000c101114 */
[----:B------:R-:W-:Y:S01]  /*34d30*/  @P3 STG.E.U8 desc[UR20][R246.64], R109 ;  /* 0x0000006df6003986 */ /* 0x000fe2000c101114 */
[----:B0-----:R-:W-:-:S05]  /*34d40*/  PRMT R7, R110, 0x7770, RZ ;  /* 0x000077706e077816 */ /* 0x001fca00000000ff */
[----:B------:R0:W-:Y:S01]  /*34d50*/  @P6 STG.E.U8 desc[UR20][R244.64], R7 ;  /* 0x00000007f4006986 */ /* 0x0001e2000c101114 */
        /* <DEDUP_REMOVED lines=10> */
[----:B0-----:R-:W-:Y:S02]  /*34e00*/  PRMT R7, R111, 0x7771, RZ ;  /* 0x000077716f077816 */ /* 0x001fe400000000ff */
[----:B------:R-:W-:Y:S02]  /*34e10*/  LOP3.LUT P4, RZ, R15, 0x40, RZ, 0xc0, !PT ;  /* 0x000000400fff7812 */ /* 0x000fe4000788c0ff */
[----:B------:R-:W-:-:S11]  /*34e20*/  LOP3.LUT R8, R8, 0x7fffffff, RZ, 0xc0, !PT ;  /* 0x7fffffff08087812 */ /* 0x000fd600078ec0ff */
[----:B------:R-:W-:Y:S02]  /*34e30*/  @P4 LOP3.LUT R8, R8, 0x80000000, RZ, 0xfc, !PT ;  /* 0x8000000008084812 */ /* 0x000fe400078efcff */
[----:B------:R-:W-:Y:S01]  /*34e40*/  LOP3.LUT P4, RZ, R15, 0x80, RZ, 0xc0, !PT ;  /* 0x000000800fff7812 */ /* 0x000fe2000788c0ff */
[----:B--2---:R0:W-:Y:S04]  /*34e50*/  @P2 STG.E.U8 desc[UR20][R50.64], R7 ;  /* 0x0000000732002986 */ /* 0x0041e8000c101114 */
[----:B0-----:R-:W2:Y:S01]  /*34e60*/  LDL.LU.64 R50, [R1+0x8a0] ;  /* 0x0008a00001327983 */ /* 0x001ea20000300a00 */
[----:B------:R-:W-:-:S03]  /*34e70*/  LOP3.LUT R3, R3, 0xfffffffe, RZ, 0xc0, !PT ;  /* 0xfffffffe03037812 */ /* 0x000fc600078ec0ff */
[----:B------:R-:W2:Y:S04]  /*34e80*/  LDL.LU.64 R154, [R1+0x898] ;  /* 0x00089800019a7983 */ /* 0x000ea80000300a00 */
[----:B------:R-:W-:Y:S02]  /*34e90*/  @P4 LOP3.LUT R3, R3, 0x1, RZ, 0xfc, !PT ;  /* 0x0000000103034812 */ /* 0x000fe400078efcff */
        /* <DEDUP_REMOVED lines=8> */
[----:B------:R-:W-:Y:S02]  /*34f20*/  LOP3.LUT P4, RZ, R15, 0x200, RZ, 0xc0, !PT ;  /* 0x000002000fff7812 */ /* 0x000fe4000788c0ff */
[----:B------:R-:W-:Y:S01]  /*34f30*/  LOP3.LUT R3, R3, 0xfffffffb, RZ, 0xc0, !PT ;  /* 0xfffffffb03037812 */ /* 0x000fe200078ec0ff */
[----:B------:R-:W2:Y:S10]  /*34f40*/  LDL.LU.64 R160, [R1+0x870] ;  /* 0x0008700001a07983 */ /* 0x000eb40000300a00 */
[----:B------:R-:W-:-:S02]  /*34f50*/  @P4 LOP3.LUT R3, R3, 0x4, RZ, 0xfc, !PT ;  /* 0x0000000403034812 */ /* 0x000fc400078efcff */
        /* <DEDUP_REMOVED lines=43> */
[----:B------:R-:W-:Y:S01]  /*35210*/  @P4 STG.E.U8 desc[UR20][R158.64], R7 ;  /* 0x000000079e004986 */ /* 0x000fe2000c101114 */
[----:B------:R-:W-:Y:S02]  /*35220*/  LOP3.LUT P4, RZ, R3, 0x2, RZ, 0xc0, !PT ;  /* 0x0000000203ff7812 */ /* 0x000fe4000788c0ff */
[----:B------:R-:W-:-:S11]  /*35230*/  PRMT R105, R105, 0x7773, RZ ;  /* 0x0000777369697816 */ /* 0x000fd600000000ff */
[----:B------:R-:W-:Y:S01]  /*35240*/  @P4 STG.E.U8 desc[UR20][R156.64], R105 ;  /* 0x000000699c004986 */ /* 0x000fe2000c101114 */
[----:B------:R-:W-:Y:S02]  /*35250*/  LOP3.LUT P4, RZ, R3, 0x1, RZ, 0xc0, !PT ;  /* 0x0000000103ff7812 */ /* 0x000fe4000788c0ff */
[----:B------:R-:W-:Y:S02]  /*35260*/  PRMT R3, R106, 0x7770, RZ ;  /* 0x000077706a037816 */ /* 0x000fe400000000ff */
        /* <DEDUP_REMOVED lines=11> */
[C---:B------:R-:W-:Y:S02]  /*35320*/  LOP3.LUT P0, RZ, R15.reuse, 0x2, RZ, 0xc0, !PT ;  /* 0x000000020fff7812 */ /* 0x040fe4000780c0ff */
[----:B------:R-:W-:Y:S01]  /*35330*/  LOP3.LUT P5, RZ, R15, 0x1, RZ, 0xc0, !PT ;  /* 0x000000010fff7812 */ /* 0x000fe200078ac0ff */
        /* <DEDUP_REMOVED lines=36> */
[----:B------:R-:W-:Y:S02]  /*35580*/  LOP3.LUT P4, RZ, R4, 0x1000000, RZ, 0xc0, !PT ;  /* 0x0100000004ff7812 */ /* 0x000fe4000788c0ff */
        /* <DEDUP_REMOVED lines=202> */
[----:B------:R-:W-:Y:S02]  /*36230*/  LOP3.LUT P1, RZ, R11, 0x1, RZ, 0xc0, !PT ;  /* 0x000000010bff7812 */ /* 0x000fe4000782c0ff */
[----:B------:R-:W-:Y:S01]  /*36240*/  LOP3.LUT P0, RZ, R12, 0x40000000, RZ, 0xc0, !PT ;  /* 0x400000000cff7812 */ /* 0x000fe2000780c0ff */
[----:B------:R-:W2:Y:S04]  /*36250*/  LDL.LU.64 R156, [R1+0x458] ;  /* 0x00045800019c7983 */ /* 0x000ea80000300a00 */
[----:B------:R-:W-:Y:S01]  /*36260*/  @P4 LOP3.LUT R8, R8, 0x1000, RZ, 0xfc, !PT ;  /* 0x0000100008084812 */ /* 0x000fe200078efcff */
[----:B------:R-:W2:Y:S01]  /*36270*/  LDL.LU.64 R162, [R1+0x450] ;  /* 0x0004500001a27983 */ /* 0x000ea20000300a00 */
[----:B------:R-:W-:-:S02]  /*36280*/  LOP3.LUT P4, RZ, R12, 0x400000, RZ, 0xc0, !PT ;  /* 0x004000000cff7812 */ /* 0x000fc4000788c0ff */
[----:B------:R-:W-:Y:S01]  /*36290*/  LOP3.LUT R8, R8, 0xffffdfff, RZ, 0xc0, !PT ;  /* 0xffffdfff08087812 */ /* 0x000fe200078ec0ff */
[----:B------:R-:W2:Y:S01]  /*362a0*/  LDL.LU.64 R160, [R1+0x448] ;  /* 0x0004480001a07983 */ /* 0x000ea20000300a00 */
[----:B------:R-:W-:-:S09]  /*362b0*/  LOP3.LUT P5, RZ, R12, 0x10000000, RZ, 0xc0, !PT ;  /* 0x100000000cff7812 */ /* 0x000fd200078ac0ff */
[----:B------:R-:W-:Y:S02]  /*362c0*/  @P4 LOP3.LUT R8, R8, 0x2000, RZ, 0xfc, !PT ;  /* 0x0000200008084812 */ /* 0x000fe400078efcff */
[----:B------:R-:W-:Y:S02]  /*362d0*/  LOP3.LUT P4, RZ, R12, 0x1000000, RZ, 0xc0, !PT ;  /* 0x010000000cff7812 */ /* 0x000fe4000788c0ff */
[----:B------:R-:W-:Y:S02]  /*362e0*/  LOP3.LUT R8, R8, 0xffffbfff, RZ, 0xc0, !PT ;  /* 0xffffbfff08087812 */ /* 0x000fe400078ec0ff */
[----:B------:R-:W-:Y:S02]  /*362f0*/  PRMT R97, R97, 0x7773, RZ ;  /* 0x0000777361617816 */ /* 0x000fe400000000ff */
[----:B------:R-:W-:-:S03]  /*36300*/  PRMT R3, R98, 0x7770, RZ ;  /* 0x0000777062037816 */ /* 0x000fc600000000ff */
[----:B---3--:R0:W-:Y:S04]  /*36310*/  @P1 STG.E.U8 desc[UR20][R166.64], R97 ;  /* 0x00000061a6001986 */ /* 0x0081e8000c101114 */
[----:B------:R-:W-:Y:S01]  /*36320*/  @P4 LOP3.LUT R8, R8, 0x4000, RZ, 0xfc, !PT ;  /* 0x0000400008084812 */ /* 0x000fe200078efcff */
[----:B----4-:R1:W-:Y:S01]  /*36330*/  @P0 STG.E.U8 desc[UR20][R164.64], R3 ;  /* 0x00000003a4000986 */ /* 0x0103e2000c101114 */
[----:B------:R-:W-:-:S03]  /*36340*/  LOP3.LUT P4, RZ, R12, 0x4000000, RZ, 0xc0, !PT ;  /* 0x040000000cff7812 */ /* 0x000fc6000788c0ff */
[----:B0-----:R-:W3:Y:S01]  /*36350*/  LDL.LU.64 R166, [R1+0x440] ;  /* 0x0004400001a67983 */ /* 0x001ee20000300a00 */
[----:B-1----:R-:W-:-:S03]  /*36360*/  PRMT R3, R98, 0x7771, RZ ;  /* 0x0000777162037816 */ /* 0x002fc600000000ff */
        /* <DEDUP_REMOVED lines=37> */
[----:B---3--:R-:W-:Y:S01]  /*365c0*/  @P3 STG.E.U8 desc[UR20][R166.64], R88 ;  /* 0x00000058a6003986 */ /* 0x008fe2000c101114 */
[----:B0-----:R-:W-:-:S05]  /*365d0*/  PRMT R3, R89, 0x7770, RZ ;  /* 0x0000777059037816 */ /* 0x001fca00000000ff */
[----:B----4-:R0:W-:Y:S01]  /*365e0*/  @P6 STG.E.U8 desc[UR20][R164.64], R3 ;  /* 0x00000003a4006986 */ /* 0x0101e2000c101114 */
        /* <DEDUP_REMOVED lines=35> */
[----:B------:R-:W2:Y:S04]  /*36820*/  LDL.LU.64 R152, [R1+0x5d0] ;  /* 0x0005d00001987983 */ /* 0x000ea80000300a00 */
[----:B------:R-:W2:Y:S04]  /*36830*/  LDL.LU.64 R158, [R1+0x6d0] ;  /* 0x0006d000019e7983 */ /* 0x000ea80000300a00 */
[----:B------:R-:W2:Y:S01]  /*36840*/  LDL.LU.64 R156, [R1+0x490] ;  /* 0x00049000019c7983 */ /* 0x000ea20000300a00 */
[----:B------:R-:W-:-:S02]  /*36850*/  @P4 LOP3.LUT R8, R8, 0x8, RZ, 0xfc, !PT ;  /* 0x0000000808084812 */ /* 0x000fc400078efcff */
[C---:B------:R-:W-:Y:S01]  /*36860*/  LOP3.LUT P4, RZ, R13.reuse, 0x40000, RZ, 0xc0, !PT ;  /* 0x000400000dff7812 */ /* 0x040fe2000788c0ff */
[----:B------:R-:W2:Y:S01]  /*36870*/  LDL.LU.64 R162, [R1+0x6c8] ;  /* 0x0006c80001a27983 */ /* 0x000ea20000300a00 */
[C---:B------:R-:W-:Y:S02]  /*36880*/  LOP3.LUT P1, RZ, R13.reuse, 0x20000000, RZ, 0xc0, !PT ;  /* 0x200000000dff7812 */ /* 0x040fe4000782c0ff */
[----:B------:R-:W-:Y:S01]  /*36890*/  LOP3.LUT P0, RZ, R13, 0x4000000, RZ, 0xc0, !PT ;  /* 0x040000000dff7812 */ /* 0x000fe2000780c0ff */
[----:B------:R-:W2:Y:S01]  /*368a0*/  LDL.LU.64 R160, [R1+0x5c8] ;  /* 0x0005c80001a07983 */ /* 0x000ea20000300a00 */
[----:B------:R-:W-:Y:S02]  /*368b0*/  LOP3.LUT R8, R8, 0xffffffef, RZ, 0xc0, !PT ;  /* 0xffffffef08087812 */ /* 0x000fe400078ec0ff */
[C---:B------:R-:W-:Y:S02]  /*368c0*/  PRMT R3, R90.reuse, 0x7772, RZ ;  /* 0x000077725a037816 */ /* 0x040fe400000000ff */
[----:B------:R-:W-:-:S03]  /*368d0*/  PRMT R90, R90, 0x7773, RZ ;  /* 0x000077735a5a7816 */ /* 0x000fc600000000ff */
[----:B------:R-:W-:Y:S02]  /*368e0*/  @P4 LOP3.LUT R8, R8, 0x10, RZ, 0xfc, !PT ;  /* 0x0000001008084812 */ /* 0x000fe400078efcff */
[C---:B------:R-:W-:Y:S01]  /*368f0*/  LOP3.LUT P4, RZ, R13.reuse, 0x100000, RZ, 0xc0, !PT ;  /* 0x001000000dff7812 */ /* 0x040fe2000788c0ff */
[----:B---3--:R0:W-:Y:S01]  /*36900*/  @P1 STG.E.U8 desc[UR20][R166.64], R3 ;  /* 0x00000003a6001986 */ /* 0x0081e2000c101114 */
[----:B------:R-:W-:-:S03]  /*36910*/  LOP3.LUT P5, RZ, R13, 0x2000000, RZ, 0xc0, !PT ;  /* 0x020000000dff7812 */ /* 0x000fc600078ac0ff */
[----:B----4-:R1:W-:Y:S01]  /*36920*/  @P0 STG.E.U8 desc[UR20][R164.64], R90 ;  /* 0x0000005aa4000986 */ /* 0x0103e2000c101114 */
[----:B------:R-:W-:-:S03]  /*36930*/  LOP3.LUT R8, R8, 0xffffffdf, RZ, 0xc0, !PT ;  /* 0xffffffdf08087812 */ /* 0x000fc600078ec0ff */
[----:B0-----:R-:W3:Y:S04]  /*36940*/  LDL.LU.64 R166, [R1+0x6c0] ;  /* 0x0006c00001a67983 */ /* 0x001ee80000300a00 */
[----:B-1----:R-:W4:Y:S01]  /*36950*/  LDL.LU.64 R164, [R1+0x498] ;  /* 0x0004980001a47983 */ /* 0x002f220000300a00 */
[----:B------:R-:W-:Y:S02]  /*36960*/  @P4 LOP3.LUT R8, R8, 0x20, RZ, 0xfc, !PT ;  /* 0x0000002008084812 */ /* 0x000fe400078efcff */
[----:B------:R-:W-:Y:S02]  /*36970*/  LOP3.LUT P4, RZ, R13, 0x400000, RZ, 0xc0, !PT ;  /* 0x004000000dff7812 */ /* 0x000fe4000788c0ff */
[----:B------:R-:W-:Y:S02]  /*36980*/  PRMT R3, R91, 0x7770, RZ ;  /* 0x000077705b037816 */ /* 0x000fe400000000ff */
[----:B------:R-:W-:-:S03]  /*36990*/  LOP3.LUT R8, R8, 0xffffffbf, RZ, 0xc0, !PT ;  /* 0xffffffbf08087812 */ /* 0x000fc600078ec0ff */
[----:B------:R0:W-:Y:S06]  /*369a0*/  @P5 STG.E.U8 desc[UR20][R170.64], R3 ;  /* 0x00000003aa005986 */ /* 0x0001ec000c101114 */
[----:B------:R-:W-:Y:S01]  /*369b0*/  @P4 LOP3.LUT R8, R8, 0x40, RZ, 0xfc, !PT ;  /* 0x0000004008084812 */ /* 0x000fe200078efcff */
[----:B0-----:R-:W4:Y:S01]  /*369c0*/  LDL.LU.64 R170, [R1+0x6b8] ;  /* 0x0006b80001aa7983 */ /* 0x001f220000300a00 */
[----:B------:R-:W-:Y:S02]  /*369d0*/  LOP3.LUT P4, RZ, R13, 0x800000, RZ, 0xc0, !PT ;  /* 0x008000000dff7812 */ /* 0x000fe4000788c0ff */
[----:B------:R-:W-:-:S11]  /*369e0*/  PRMT R3, R91, 0x7771, RZ ;  /* 0x000077715b037816 */ /* 0x000fd600000000ff */
[----:B------:R0:W-:Y:S01]  /*369f0*/  @P4 STG.E.U8 desc[UR20][R168.64], R3 ;  /* 0x00000003a8004986 */ /* 0x0001e2000c101114 */
[----:B------:R-:W-:-:S03]  /*36a00*/  LOP3.LUT P4, RZ, R8, 0x40, RZ, 0xc0, !PT ;  /* 0x0000004008ff7812 */ /* 0x000fc6000788c0ff */
[----:B0-----:R-:W4:Y:S01]  /*36a10*/  LDL.LU.64 R168, [R1+0x5c0] ;  /* 0x0005c00001a87983 */ /* 0x001f220000300a00 */
[----:B------:R-:W-:-:S09]  /*36a20*/  PRMT R3, R91, 0x7772, RZ ;  /* 0x000077725b037816 */ /* 0x000fd200000000ff */
[----:B------:R0:W-:Y:S01]  /*36a30*/  @P4 STG.E.U8 desc[UR20][R48.64], R3 ;  /* 0x0000000330004986 */ /* 0x0001e2000c101114 */
[----:B------:R-:W-:Y:S02]  /*36a40*/  LOP3.LUT P4, RZ, R8, 0x20, RZ, 0xc0, !PT ;  /* 0x0000002008ff7812 */ /* 0x000fe4000788c0ff */
[----:B------:R-:W-:Y:S01]  /*36a50*/  PRMT R91, R91, 0x7773, RZ ;  /* 0x000077735b5b7816 */ /* 0x000fe200000000ff */
[----:B0-----:R-:W4:Y:S01]  /*36a60*/  LDL.LU.64 R48, [R1+0x6b0] ;  /* 0x0006b00001307983 */ /* 0x001f220000300a00 */
[----:B------:R-:W-:-:S09]  /*36a70*/  PRMT R3, R84, 0x7770, RZ ;  /* 0x0000777054037816 */ /* 0x000fd200000000ff */
[----:B--2---:R0:W-:Y:S04]  /*36a80*/  @P4 STG.E.U8 desc[UR20][R50.64], R91 ;  /* 0x0000005b32004986 */ /* 0x0041e8000c101114 */
[----:B0-----:R-:W2:Y:S01]  /*36a90*/  LDL.LU.64 R50, [R1+0x4a8] ;  /* 0x0004a80001327983 */ /* 0x001ea20000300a00 */
        /* <DEDUP_REMOVED lines=16> */
[----:B------:R-:W-:Y:S02]  /*36ba0*/  LOP3.LUT P6, RZ, R13, 0x10, RZ, 0xc0, !PT ;  /* 0x000000100dff7812 */ /* 0x000fe400078cc0ff */
[----:B0-----:R-:W-:-:S09]  /*36bb0*/  PRMT R3, R85, 0x7771, RZ ;  /* 0x0000777155037816 */ /* 0x001fd200000000ff */
[----:B------:R0:W-:Y:S01]  /*36bc0*/  @P4 STG.E.U8 desc[UR20][R160.64], R3 ;  /* 0x00000003a0004986 */ /* 0x0001e2000c101114 */
[----:B------:R-:W-:Y:S02]  /*36bd0*/  LOP3.LUT P2, RZ, R13, 0x8, RZ, 0xc0, !PT ;  /* 0x000000080dff7812 */ /* 0x000fe4000784c0ff */
[C---:B0-----:R-:W-:Y:S02]  /*36be0*/  PRMT R3, R85.reuse, 0x7772, RZ ;  /* 0x0000777255037816 */ /* 0x041fe400000000ff */
[----:B------:R-:W-:-:S03]  /*36bf0*/  PRMT R85, R85, 0x7773, RZ ;  /* 0x0000777355557816 */ /* 0x000fc600000000ff */
[----:B---3--:R-:W-:Y:S04]  /*36c00*/  @P3 STG.E.U8 desc[UR20][R166.64], R3 ;  /* 0x00000003a6003986 */ /* 0x008fe8000c101114 */
[----:B----4-:R0:W-:Y:S04]  /*36c10*/  @P6 STG.E.U8 desc[UR20][R164.64], R85 ;  /* 0x00000055a4006986 */ /* 0x0101e8000c101114 */
[----:B0-----:R-:W3:Y:S01]  /*36c20*/  LDL.LU.64 R164, [R1+0x6a8] ;  /* 0x0006a80001a47983 */ /* 0x001ee20000300a00 */
[----:B------:R-:W-:-:S05]  /*36c30*/  PRMT R3, R86, 0x7770, RZ ;  /* 0x0000777056037816 */ /* 0x000fca00000000ff */
[----:B------:R0:W-:Y:S01]  /*36c40*/  @P2 STG.E.U8 desc[UR20][R170.64], R3 ;  /* 0x00000003aa002986 */ /* 0x0001e2000c101114 */
[----:B------:R-:W-:-:S03]  /*36c50*/  LOP3.LUT P1, RZ, R13, 0x2, RZ, 0xc0, !PT ;  /* 0x000000020dff7812 */ /* 0x000fc6000782c0ff */
[----:B0-----:R-:W4:Y:S01]  /*36c60*/  LDL.LU.64 R170, [R1+0x5b8] ;  /* 0x0005b80001aa7983 */ /* 0x001f220000300a00 */
[C---:B------:R-:W-:Y:S02]  /*36c70*/  PRMT R3, R86.reuse, 0x7771, RZ ;  /* 0x0000777156037816 */ /* 0x040fe400000000ff */
[----:B------:R-:W-:Y:S01]  /*36c80*/  LOP3.LUT P0, RZ, R13, 0x1, RZ, 0xc0, !PT ;  /* 0x000000010dff7812 */ /* 0x000fe2000780c0ff */
[----:B------:R-:W4:Y:S06]  /*36c90*/  LDL.LU.64 R162, [R1+0x6a0] ;  /* 0x0006a00001a27983 */ /* 0x000f2c0000300a00 */
[----:B------:R0:W-:Y:S04]  /*36ca0*/  @P1 STG.E.U8 desc[UR20][R168.64], R3 ;  /* 0x00000003a8001986 */ /* 0x0001e8000c101114 */
[----:B0-----:R-:W4:Y:S01]  /*36cb0*/  LDL.LU.64 R168, [R1+0x4b0] ;  /* 0x0004b00001a87983 */ /* 0x001f220000300a00 */
[----:B------:R-:W-:-:S02]  /*36cc0*/  PRMT R3, R86, 0x7772, RZ ;  /* 0x0000777256037816 */ /* 0x000fc400000000ff */
[----:B------:R-:W-:-:S03]  /*36cd0*/  LOP3.LUT P5, RZ, R0, 0x40000000, RZ, 0xc0, !PT ;  /* 0x4000000000ff7812 */ /* 0x000fc600078ac0ff */
[----:B------:R0:W-:Y:S01]  /*36ce0*/  @P0 STG.E.U8 desc[UR20][R48.64], R3 ;  /* 0x0000000330000986 */ /* 0x0001e2000c101114 */
[----:B------:R-:W-:-:S03]  /*36cf0*/  PRMT R86, R86, 0x7773, RZ ;  /* 0x0000777356567816 */ /* 0x000fc600000000ff */
[----:B0-----:R-:W4:Y:S06]  /*36d00*/  LDL.LU.64 R48, [R1+0x698] ;  /* 0x0006980001307983 */ /* 0x001f2c0000300a00 */
[----:B--2---:R0:W-:Y:S04]  /*36d10*/  @P5 STG.E.U8 desc[UR20][R50.64], R86 ;  /* 0x0000005632005986 */ /* 0x0041e8000c101114 */
[----:B0-----:R-:W2:Y:S01]  /*36d20*/  LDL.LU.64 R50, [R1+0x5b0] ;  /* 0x0005b00001327983 */ /* 0x001ea20000300a00 */
[----:B------:R-:W-:-:S02]  /*36d30*/  LOP3.LUT P3, RZ, R0, 0x800, RZ, 0xc0, !PT ;  /* 0x0000080000ff7812 */ /* 0x000fc4000786c0ff */
[----:B------:R-:W-:Y:S01]  /*36d40*/  LOP3.LUT R2, R2, 0xfdffffff, RZ, 0xc0, !PT ;  /* 0xfdffffff02027812 */ /* 0x000fe200078ec0ff */
[----:B------:R-:W2:Y:S01]  /*36d50*/  LDL.LU.64 R160, [R1+0x690] ;  /* 0x0006900001a07983 */ /* 0x000ea20000300a00 */
[----:B------:R-:W-:-:S03]  /*36d60*/  LOP3.LUT P1, RZ, R0, 0x10000000, RZ, 0xc0, !PT ;  /* 0x1000000000ff7812 */ /* 0x000fc6000782c0ff */
[----:B------:R-:W2:Y:S06]  /*36d70*/  LDL.LU.64 R166, [R1+0x4c0] ;  /* 0x0004c00001a67983 */ /* 0x000eac0000300a00 */
        /* <DEDUP_REMOVED lines=12> */
[----:B------:R-:W-:Y:S02]  /*36e40*/  PRMT R3, R87, 0x7770, RZ ;  /* 0x0000777057037816 */ /* 0x000fe400000000ff */
[----:B------:R-:W-:-:S07]  /*36e50*/  LOP3.LUT P0, RZ, R0, 0x4000000, RZ, 0xc0, !PT ;  /* 0x0400000000ff7812 */ /* 0x000fce000780c0ff */
[----:B------:R-:W-:Y:S02]  /*36e60*/  @P3 LOP3.LUT R2, R2, 0x20000000, RZ, 0xfc, !PT ;  /* 0x2000000002023812 */ /* 0x000fe400078efcff */
[C---:B------:R-:W-:Y:S02]  /*36e70*/  LOP3.LUT P3, RZ, R0.reuse, 0x100000, RZ, 0xc0, !PT ;  /* 0x0010000000ff7812 */ /* 0x040fe4000786c0ff */
[----:B------:R-:W-:Y:S02]  /*36e80*/  LOP3.LUT P5, RZ, R0, 0x80, RZ, 0xc0, !PT ;  /* 0x0000008000ff7812 */ /* 0x000fe400078ac0ff */
[----:B------:R-:W-:-:S09]  /*36e90*/  LOP3.LUT R2, R2, 0xbfffffff, RZ, 0xc0, !PT ;  /* 0xbfffffff02027812 */ /* 0x000fd200078ec0ff */
[----:B------:R-:W-:-:S04]  /*36ea0*/  @P3 LOP3.LUT R2, R2, 0x40000000, RZ, 0xfc, !PT ;  /* 0x4000000002023812 */ /* 0x000fc800078efcff */
[----:B------:R-:W-:-:S04]  /*36eb0*/  LOP3.LUT R2, R2, 0xff7fffff, RZ, 0xc0, !PT ;  /* 0xff7fffff02027812 */ /* 0x000fc800078ec0ff */
[----:B------:R-:W-:Y:S01]  /*36ec0*/  @P5 LOP3.LUT R2, R2, 0x800000, RZ, 0xfc, !PT ;  /* 0x0080000002025812 */ /* 0x000fe200078efcff */
[----:B---3--:R0:W-:Y:S04]  /*36ed0*/  @P1 STG.E.U8 desc[UR20][R164.64], R3 ;  /* 0x00000003a4001986 */ /* 0x0081e8000c101114 */
[----:B0-----:R-:W3:Y:S01]  /*36ee0*/  LDL.LU.64 R164, [R1+0x688] ;  /* 0x0006880001a47983 */ /* 0x001ee20000300a00 */
[----:B------:R-:W-:-:S05]  /*36ef0*/  PRMT R3, R87, 0x7771, RZ ;  /* 0x0000777157037816 */ /* 0x000fca00000000ff */
[----:B----4-:R0:W-:Y:S01]  /*36f00*/  @P0 STG.E.U8 desc[UR20][R170.64], R3 ;  /* 0x00000003aa000986 */ /* 0x0101e2000c101114 */
[C---:B------:R-:W-:Y:S02]  /*36f10*/  LOP3.LUT P5, RZ, R0.reuse, 0x100, RZ, 0xc0, !PT ;  /* 0x0000010000ff7812 */ /* 0x040fe400078ac0ff */
[C---:B------:R-:W-:Y:S02]  /*36f20*/  LOP3.LUT P2, RZ, R0.reuse, 0x1000000, RZ, 0xc0, !PT ;  /* 0x0100000000ff7812 */ /* 0x040fe4000784c0ff */
[----:B------:R-:W-:Y:S01]  /*36f30*/  LOP3.LUT P3, RZ, R0, 0x400000, RZ, 0xc0, !PT ;  /* 0x0040000000ff7812 */ /* 0x000fe2000786c0ff */
[----:B0-----:R-:W4:Y:S04]  /*36f40*/  LDL.LU.64 R170, [R1+0x5a8] ;  /* 0x0005a80001aa7983 */ /* 0x001f280000300a00 */
[----:B------:R-:W4:Y:S01]  /*36f50*/  LDL.LU.64 R156, [R1+0x680] ;  /* 0x00068000019c7983 */ /* 0x000f220000300a00 */
[----:B------:R-:W-:-:S02]  /*36f60*/  LOP3.LUT R2, R2, 0xfeffffff, RZ, 0xc0, !PT ;  /* 0xfeffffff02027812 */ /* 0x000fc400078ec0ff */
[C---:B------:R-:W-:Y:S02]  /*36f70*/  PRMT R3, R87.reuse, 0x7772, RZ ;  /* 0x0000777257037816 */ /* 0x040fe400000000ff */
[----:B------:R-:W-:Y:S02]  /*36f80*/  PRMT R87, R87, 0x7773, RZ ;  /* 0x0000777357577816 */ /* 0x000fe400000000ff */
[----:B------:R-:W-:Y:S01]  /*36f90*/  @P5 LOP3.LUT R2, R2, 0x1000000, RZ, 0xfc, !PT ;  /* 0x0100000002025812 */ /* 0x000fe200078efcff */
[----:B------:R-:W-:Y:S04]  /*36fa0*/  @P2 STG.E.U8 desc[UR20][R162.64], R3 ;  /* 0x00000003a2002986 */ /* 0x000fe8000c101114 */
[----:B------:R0:W-:Y:S01]  /*36fb0*/  @P3 STG.E.U8 desc[UR20][R168.64], R87 ;  /* 0x00000057a8003986 */ /* 0x0001e2000c101114 */
[----:B------:R-:W-:-:S03]  /*36fc0*/  LOP3.LUT P3, RZ, R2, 0x40000000, RZ, 0xc0, !PT ;  /* 0x4000000002ff7812 */ /* 0x000fc6000786c0ff */
[----:B0-----:R-:W4:Y:S01]  /*36fd0*/  LDL.LU.64 R168, [R1+0x4c8] ;  /* 0x0004c80001a87983 */ /* 0x001f220000300a00 */
[----:B------:R-:W-:-:S09]  /*36fe0*/  PRMT R3, R80, 0x7770, RZ ;  /* 0x0000777050037816 */ /* 0x000fd200000000ff */
[----:B------:R0:W-:Y:S01]  /*36ff0*/  @P3 STG.E.U8 desc[UR20][R48.64], R3 ;  /* 0x0000000330003986 */ /* 0x0001e2000c101114 */
[----:B------:R-:W-:-:S03]  /*37000*/  LOP3.LUT P3, RZ, R2, 0x20000000, RZ, 0xc0, !PT ;  /* 0x2000000002ff7812 */ /* 0x000fc6000786c0ff */
[----:B0-----:R-:W4:Y:S01]  /*37010*/  LDL.LU.64 R48, [R1+0x678] ;  /* 0x0006780001307983 */ /* 0x001f220000300a00 */
[----:B------:R-:W-:-:S03]  /*37020*/  PRMT R3, R80, 0x7771, RZ ;  /* 0x0000777150037816 */ /* 0x000fc600000000ff */
[----:B------:R-:W4:Y:S06]  /*37030*/  LDL.LU.64 R162, [R1+0x5a0] ;  /* 0x0005a00001a27983 */ /* 0x000f2c0000300a00 */
[----:B--2---:R0:W-:Y:S04]  /*37040*/  @P3 STG.E.U8 desc[UR20][R50.64], R3 ;  /* 0x0000000332003986 */ /* 0x0041e8000c101114 */
[----:B0-----:R-:W2:Y:S01]  /*37050*/  LDL.LU.64 R50, [R1+0x670] ;  /* 0x0006700001327983 */ /* 0x001ea20000300a00 */
[----:B------:R-:W-:-:S02]  /*37060*/  LOP3.LUT P3, RZ, R2, 0x10000000, RZ, 0xc0, !PT ;  /* 0x1000000002ff7812 */ /* 0x000fc4000786c0ff */
[C---:B------:R-:W-:Y:S02]  /*37070*/  PRMT R3, R80.reuse, 0x7772, RZ ;  /* 0x0000777250037816 */ /* 0x040fe400000000ff */
[----:B------:R-:W-:-:S09]  /*37080*/  PRMT R80, R80, 0x7773, RZ ;  /* 0x0000777350507816 */ /* 0x000fd200000000ff */
[----:B------:R0:W-:Y:S01]  /*37090*/  @P3 STG.E.U8 desc[UR20][R160.64], R3 ;  /* 0x00000003a0003986 */ /* 0x0001e2000c101114 */
[----:B------:R-:W-:-:S03]  /*370a0*/  LOP3.LUT P3, RZ, R2, 0x8000000, RZ, 0xc0, !PT ;  /* 0x0800000002ff7812 */ /* 0x000fc6000786c0ff */
[----:B0-----:R-:W2:Y:S10]  /*370b0*/  LDL.LU.64 R160, [R1+0x4d8] ;  /* 0x0004d80001a07983 */ /* 0x001eb40000300a00 */
[----:B------:R0:W-:Y:S01]  /*370c0*/  @P3 STG.E.U8 desc[UR20][R166.64], R80 ;  /* 0x00000050a6003986 */ /* 0x0001e2000c101114 */
[----:B------:R-:W-:-:S02]  /*370d0*/  LOP3.LUT P3, RZ, R2, 0x4000000, RZ, 0xc0, !PT ;  /* 0x0400000002ff7812 */ /* 0x000fc4000786c0ff */
[----:B------:R-:W-:Y:S01]  /*370e0*/  PRMT R3, R81, 0x7770, RZ ;  /* 0x0000777051037816 */ /* 0x000fe200000000ff */
[----:B0-----:R-:W2:Y:S01]  /*370f0*/  LDL.LU.64 R166, [R1+0x668] ;  /* 0x0006680001a67983 */ /* 0x001ea20000300a00 */
[C---:B------:R-:W-:Y:S02]  /*37100*/  LOP3.LUT P5, RZ, R0.reuse, 0x400, RZ, 0xc0, !PT ;  /* 0x0000040000ff7812 */ /* 0x040fe400078ac0ff */
[C---:B------:R-:W-:Y:S02]  /*37110*/  LOP3.LUT P1, RZ, R0.reuse, 0x40, RZ, 0xc0, !PT ;  /* 0x0000004000ff7812 */ /* 0x040fe4000782c0ff */
[----:B------:R-:W-:-:S05]  /*37120*/  LOP3.LUT P0, RZ, R0, 0x10, RZ, 0xc0, !PT ;  /* 0x0000001000ff7812 */ /* 0x000fca000780c0ff */
[----:B---3--:R0:W-:Y:S01]  /*37130*/  @P3 STG.E.U8 desc[UR20][R164.64], R3 ;  /* 0x00000003a4003986 */ /* 0x0081e2000c101114 */
[----:B------:R-:W-:-:S03]  /*37140*/  LOP3.LUT P3, RZ, R2, 0x2000000, RZ, 0xc0, !PT ;  /* 0x0200000002ff7812 */ /* 0x000fc6000786c0ff */
[----:B0-----:R-:W3:Y:S01]  /*37150*/  LDL.LU.64 R164, [R1+0x598] ;  /* 0x0005980001a47983 */ /* 0x001ee20000300a00 */
[----:B------:R-:W-:-:S09]  /*37160*/  PRMT R3, R81, 0x7771, RZ ;  /* 0x0000777151037816 */ /* 0x000fd200000000ff */
[----:B----4-:R0:W-:Y:S02]  /*37170*/  @P3 STG.E.U8 desc[UR20][R170.64], R3 ;  /* 0x00000003aa003986 */ /* 0x0101e4000c101114 */
[C---:B0-----:R-:W-:Y:S02]  /*37180*/  PRMT R3, R81.reuse, 0x7772, RZ ;  /* 0x0000777251037816 */ /* 0x041fe400000000ff */
[----:B------:R-:W4:Y:S04]  /*37190*/  LDL.LU.64 R170, [R1+0x660] ;  /* 0x0006600001aa7983 */ /* 0x000f280000300a00 */
[----:B------:R0:W-:Y:S01]  /*371a0*/  @P5 STG.E.U8 desc[UR20][R156.64], R3 ;  /* 0x000000039c005986 */ /* 0x0001e2000c101114 */
[----:B------:R-:W-:Y:S02]  /*371b0*/  LOP3.LUT P5, RZ, R2, 0x1000000, RZ, 0xc0, !PT ;  /* 0x0100000002ff7812 */ /* 0x000fe400078ac0ff */
[----:B------:R-:W-:-:S11]  /*371c0*/  PRMT R81, R81, 0x7773, RZ ;  /* 0x0000777351517816 */ /* 0x000fd600000000ff */
[----:B------:R1:W-:Y:S01]  /*371d0*/  @P5 STG.E.U8 desc[UR20][R168.64], R81 ;  /* 0x00000051a8005986 */ /* 0x0003e2000c101114 */
[----:B------:R-:W-:Y:S02]  /*371e0*/  LOP3.LUT P5, RZ, R2, 0x800000, RZ, 0xc0, !PT ;  /* 0x0080000002ff7812 */ /* 0x000fe400078ac0ff */
[C---:B0-----:R-:W-:Y:S01]  /*371f0*/  PRMT R3, R82.reuse, 0x7770, RZ ;  /* 0x0000777052037816 */ /* 0x041fe200000000ff */
[----:B-1----:R-:W4:Y:S10]  /*37200*/  LDL.LU.64 R168, [R1+0x4e0] ;  /* 0x0004e00001a87983 */ /* 0x002f340000300a00 */
[----:B------:R0:W-:Y:S04]  /*37210*/  @P5 STG.E.U8 desc[UR20][R48.64], R3 ;  /* 0x0000000330005986 */ /* 0x0001e8000c101114 */
[----:B0-----:R-:W4:Y:S01]  /*37220*/  LDL.LU.64 R48, [R1+0x658] ;  /* 0x0006580001307983 */ /* 0x001f220000300a00 */
[----:B------:R-:W-:-:S05]  /*37230*/  PRMT R3, R82, 0x7771, RZ ;  /* 0x0000777152037816 */ /* 0x000fca00000000ff */
[----:B------:R0:W-:Y:S02]  /*37240*/  @P1 STG.E.U8 desc[UR20][R162.64], R3 ;  /* 0x00000003a2001986 */ /* 0x0001e4000c101114 */
[----:B0-----:R-:W-:-:S05]  /*37250*/  PRMT R3, R82, 0x7772, RZ ;  /* 0x0000777252037816 */ /* 0x001fca00000000ff */
[----:B--2---:R0:W-:Y:S04]  /*37260*/  @P0 STG.E.U8 desc[UR20][R50.64], R3 ;  /* 0x0000000332000986 */ /* 0x0041e8000c101114 */
[----:B0-----:R-:W2:Y:S01]  /*37270*/  LDL.LU.64 R50, [R1+0x590] ;  /* 0x0005900001327983 */ /* 0x001ea20000300a00 */
[C---:B------:R-:W-:Y:S02]  /*37280*/  LOP3.LUT P4, RZ, R0.reuse, 0x8, RZ, 0xc0, !PT ;  /* 0x0000000800ff7812 */ /* 0x040fe4000788c0ff */
[----:B------:R-:W-:Y:S02]  /*37290*/  LOP3.LUT P6, RZ, R0, 0x4, RZ, 0xc0, !PT ;  /* 0x0000000400ff7812 */ /* 0x000fe400078cc0ff */
[----:B------:R-:W-:Y:S02]  /*372a0*/  PRMT R82, R82, 0x7773, RZ ;  /* 0x0000777352527816 */ /* 0x000fe400000000ff */
[----:B------:R-:W-:-:S02]  /*372b0*/  PRMT R3, R83, 0x7770, RZ ;  /* 0x0000777053037816 */ /* 0x000fc400000000ff */
[----:B------:R-:W-:-:S05]  /*372c0*/  LOP3.LUT P2, RZ, R0, 0x1, RZ, 0xc0, !PT ;  /* 0x0000000100ff7812 */ /* 0x000fca000784c0ff */
[----:B------:R-:W-:Y:S01]  /*372d0*/  @P4 STG.E.U8 desc[UR20][R160.64], R82 ;  /* 0x00000052a0004986 */ /* 0x000fe2000c101114 */
[----:B------:R-:W-:Y:S01]  /*372e0*/  ISETP.LT.AND P4, PT, R6, UR5, !P2 ;  /* 0x0000000506007c0c */ /* 0x000fe2000d781270 */
[----:B------:R-:W-:Y:S01]  /*372f0*/  ULDC UR5, c[0x0][0x228] ;  /* 0x00008a0000057ab9 */ /* 0x000fe20000000800 */
[----:B------:R-:W-:Y:S01]  /*37300*/  LOP3.LUT P5, RZ, R2, 0x400000, RZ, 0xc0, !PT ;  /* 0x0040000002ff7812 */ /* 0x000fe200078ac0ff */
[----:B------:R0:W-:Y:S04]  /*37310*/  @P6 STG.E.U8 desc[UR20][R166.64], R3 ;  /* 0x00000003a6006986 */ /* 0x0001e8000c101114 */
[----:B0-----:R-:W2:Y:S01]  /*37320*/  LDL.LU.64 R166, [R1+0x650] ;  /* 0x0006500001a67983 */ /* 0x001ea20000300a00 */
[----:B------:R-:W-:Y:S02]  /*37330*/  PRMT R3, R83, 0x7771, RZ ;  /* 0x0000777153037816 */ /* 0x000fe400000000ff */
[----:B------:R-:W-:-:S03]  /*37340*/  LOP3.LUT P3, RZ, R0, 0x2, RZ, 0xc0, !PT ;  /* 0x0000000200ff7812 */ /* 0x000fc6000786c0ff */
[----:B---3--:R0:W-:Y:S01]  /*37350*/  @P4 STG.E.U8 desc[UR20][R164.64], R3 ;  /* 0x00000003a4004986 */ /* 0x0081e2000c101114 */
[----:B------:R-:W-:Y:S01]  /*37360*/  ISETP.LT.AND P4, PT, R5, UR4, !P5 ;  /* 0x0000000405007c0c */ /* 0x000fe2000ef81270 */
[----:B------:R-:W-:Y:S02]  /*37370*/  ULDC UR4, c[0x0][0x228] ;  /* 0x00008a0000047ab9 */ /* 0x000fe40000000800 */
[----:B0-----:R-:W3:Y:S01]  /*37380*/  LDL.LU.64 R164, [R1+0x4f0] ;  /* 0x0004f00001a47983 */ /* 0x001ee20000300a00 */
[----:B------:R-:W-:Y:S02]  /*37390*/  PRMT R3, R83, 0x7772, RZ ;  /* 0x0000777253037816 */ /* 0x000fe400000000ff */
[----:B------:R-:W-:Y:S01]  /*373a0*/  ISETP.LT.AND P5, PT, R6, UR4, !P5 ;  /* 0x0000000406007c0c */ /* 0x000fe2000efa1270 */
[----:B------:R-:W-:-:S06]  /*373b0*/  ULDC UR4, c[0x0][0x228] ;  /* 0x00008a0000047ab9 */ /* 0x000fcc0000000800 */
[----:B----4-:R0:W-:Y:S01]  /*373c0*/  @P4 STG.E.U8 desc[UR20][R170.64], R3 ;  /* 0x00000003aa004986 */ /* 0x0101e2000c101114 */
[----:B------:R-:W-:-:S03]  /*373d0*/  PRMT R83, R83, 0x7773, RZ ;  /* 0x0000777353537816 */ /* 0x000fc600000000ff */
[----:B0-----:R-:W4:Y:S01]  /*373e0*/  LDL.LU.64 R170, [R1+0x648] ;  /* 0x0006480001aa7983 */ /* 0x001f220000300a00 */
[----:B------:R-:W-:-:S03]  /*373f0*/  PRMT R3, R76, 0x7770, RZ ;  /* 0x000077704c037816 */ /* 0x000fc600000000ff */
[----:B------:R0:W-:Y:S01]  /*37400*/  @P5 STG.E.U8 desc[UR20][R168.64], R83 ;  /* 0x00000053a8005986 */ /* 0x0001e2000c101114 */
[----:B------:R-:W-:Y:S01]  /*37410*/  ISETP.LT.AND P5, PT, R5, UR4, !P3 ;  /* 0x0000000405007c0c */ /* 0x000fe2000dfa1270 */
[----:B------:R-:W-:Y:S02]  /*37420*/  ULDC UR4, c[0x0][0x228] ;  /* 0x00008a0000047ab9 */ /* 0x000fe40000000800 */
[----:B0-----:R-:W4:Y:S10]  /*37430*/  LDL.LU.64 R168, [R1+0x588] ;  /* 0x0005880001a87983 */ /* 0x001f340000300a00 */
[----:B------:R0:W-:Y:S01]  /*37440*/  @P5 STG.E.U8 desc[UR20][R48.64], R3 ;  /* 0x0000000330005986 */ /* 0x0001e2000c101114 */
[----:B------:R-:W-:Y:S01]  /*37450*/  ISETP.LT.AND P5, PT, R6, UR4, !P3 ;  /* 0x0000000406007c0c */ /* 0x000fe2000dfa1270 */
[----:B------:R-:W-:-:S02]  /*37460*/  ULDC UR4, c[0x0][0x228] ;  /* 0x00008a0000047ab9 */ /* 0x000fc40000000800 */
[----:B0-----:R-:W4:Y:S01]  /*37470*/  LDL.LU.64 R48, [R1+0x640] ;  /* 0x0006400001307983 */ /* 0x001f220000300a00 */
[----:B------:R-:W-:-:S09]  /*37480*/  PRMT R3, R76, 0x7771, RZ ;  /* 0x000077714c037816 */ /* 0x000fd200000000ff */
[----:B--2---:R0:W-:Y:S04]  /*37490*/  @P5 STG.E.U8 desc[UR20][R50.64], R3 ;  /* 0x0000000332005986 */ /* 0x0041e8000c101114 */
[----:B0-----:R-:W2:Y:S01]  /*374a0*/  LDL.LU.64 R50, [R1+0x4f8] ;  /* 0x0004f80001327983 */ /* 0x001ea20000300a00 */
[----:B------:R-:W-:-:S04]  /*374b0*/  LOP3.LUT P1, RZ, R0, 0x20, RZ, 0xc0, !PT ;  /* 0x0000002000ff7812 */ /* 0x000fc8000782c0ff */
[----:B------:R-:W-:Y:S01]  /*374c0*/  ISETP.LT.AND P5, PT, R5, UR4, !P1 ;  /* 0x0000000405007c0c */ /* 0x000fe2000cfa1270 */
[----:B------:R-:W-:Y:S01]  /*374d0*/  ULDC UR4, c[0x0][0x228] ;  /* 0x00008a0000047ab9 */ /* 0x000fe20000000800 */
[C---:B------:R-:W-:Y:S02]  /*374e0*/  PRMT R3, R76.reuse, 0x7772, RZ ;  /* 0x000077724c037816 */ /* 0x040fe400000000ff */
[----:B------:R-:W-:Y:S02]  /*374f0*/  PRMT R76, R76, 0x7773, RZ ;  /* 0x000077734c4c7816 */ /* 0x000fe400000000ff */
[----:B------:R-:W-:-:S07]  /*37500*/  LOP3.LUT P2, RZ, R0, 0x200, RZ, 0xc0, !PT ;  /* 0x0000020000ff7812 */ /* 0x000fce000784c0ff */
[----:B------:R0:W-:Y:S01]  /*37510*/  @P5 STG.E.U8 desc[UR20][R166.64], R3 ;  /* 0x00000003a6005986 */ /* 0x0001e2000c101114 */
[----:B------:R-:W-:Y:S01]  /*37520*/  ISETP.LT.AND P5, PT, R6, UR4, !P1 ;  /* 0x0000000406007c0c */ /* 0x000fe2000cfa1270 */
[----:B------:R-:W-:Y:S02]  /*37530*/  ULDC UR4, c[0x0][0x228] ;  /* 0x00008a0000047ab9 */ /* 0x000fe40000000800 */
[----:B0-----:R-:W2:Y:S01]  /*37540*/  LDL.LU.64 R166, [R1+0x638] ;  /* 0x0006380001a67983 */ /* 0x001ea20000300a00 */
[----:B------:R-:W-:Y:S02]  /*37550*/  PRMT R3, R77, 0x7770, RZ ;  /* 0x000077704d037816 */ /* 0x000fe400000000ff */
[----:B------:R-:W-:-:S07]  /*37560*/  LOP3.LUT P6, RZ, R0, 0x1000, RZ, 0xc0, !PT ;  /* 0x0000100000ff7812 */ /* 0x000fce00078cc0ff */
[----:B---3--:R0:W-:Y:S01]  /*37570*/  @P5 STG.E.U8 desc[UR20][R164.64], R76 ;  /* 0x0000004ca4005986 */ /* 0x0081e2000c101114 */
[----:B------:R-:W-:Y:S01]  /*37580*/  ISETP.LT.AND P5, PT, R5, UR4, !P2 ;  /* 0x0000000405007c0c */ /* 0x000fe2000d7a1270 */
[----:B------:R-:W-:Y:S02]  /*37590*/  ULDC UR4, c[0x0][0x228] ;  /* 0x00008a0000047ab9 */ /* 0x000fe40000000800 */
[----:B0-----:R-:W3:Y:S10]  /*375a0*/  LDL.LU.64 R164, [R1+0x580] ;  /* 0x0005800001a47983 */ /* 0x001ef40000300a00 */
[----:B----4-:R0:W-:Y:S01]  /*375b0*/  @P5 STG.E.U8 desc[UR20][R170.64], R3 ;  /* 0x00000003aa005986 */ /* 0x0101e2000c101114 */
[----:B------:R-:W-:Y:S01]  /*375c0*/  ISETP.LT.AND P5, PT, R6, UR4, !P2 ;  /* 0x0000000406007c0c */ /* 0x000fe2000d7a1270 */
[----:B------:R-:W-:-:S02]  /*375d0*/  ULDC UR4, c[0x0][0x228] ;  /* 0x00008a0000047ab9 */ /* 0x000fc40000000800 */
[----:B0-----:R-:W4:Y:S01]  /*375e0*/  LDL.LU.64 R170, [R1+0x630] ;  /* 0x0006300001aa7983 */ /* 0x001f220000300a00 */
[----:B------:R-:W-:-:S09]  /*375f0*/  PRMT R3, R77, 0x7771, RZ ;  /* 0x000077714d037816 */ /* 0x000fd200000000ff */
[----:B------:R0:W-:Y:S01]  /*37600*/  @P5 STG.E.U8 desc[UR20][R168.64], R3 ;  /* 0x00000003a8005986 */ /* 0x0001e2000c101114 */
[----:B------:R-:W-:Y:S01]  /*37610*/  ISETP.LT.AND P5, PT, R5, UR4, !P6 ;  /* 0x0000000405007c0c */ /* 0x000fe2000f7a1270 */
[----:B------:R-:W-:Y:S02]  /*37620*/  ULDC UR4, c[0x0][0x228] ;  /* 0x00008a0000047ab9 */ /* 0x000fe40000000800 */
[----:B0-----:R-:W4:Y:S01]  /*37630*/  LDL.LU.64 R168, [R1+0x508] ;  /* 0x0005080001a87983 */ /* 0x001f220000300a00 */
[----:B------:R-:W-:-:S09]  /*37640*/  PRMT R3, R77, 0x7772, RZ ;  /* 0x000077724d037816 */ /* 0x000fd200000000ff */
[----:B------:R0:W-:Y:S01]  /*37650*/  @P5 STG.E.U8 desc[UR20][R48.64], R3 ;  /* 0x0000000330005986 */ /* 0x0001e2000c101114 */
[----:B------:R-:W-:Y:S01]  /*37660*/  ISETP.LT.AND P5, PT, R6, UR4, !P6 ;  /* 0x0000000406007c0c */ /* 0x000fe2000f7a1270 */
[----:B------:R-:W-:Y:S01]  /*37670*/  ULDC UR4, c[0x0][0x228] ;  /* 0x00008a0000047ab9 */ /* 0x000fe20000000800 */
[----:B------:R-:W-:Y:S01]  /*37680*/  PRMT R77, R77, 0x7773, RZ ;  /* 0x000077734d4d7816 */ /* 0x000fe200000000ff */
[----:B0-----:R-:W4:Y:S10]  /*37690*/  LDL.LU.64 R48, [R1+0x628] ;  /* 0x0006280001307983 */ /* 0x001f340000300a00 */
[----:B--2---:R0:W-:Y:S04]  /*376a0*/  @P5 STG.E.U8 desc[UR20][R50.64], R77 ;  /* 0x0000004d32005986 */ /* 0x0041e8000c101114 */
[----:B0-----:R-:W2:Y:S01]  /*376b0*/  LDL.LU.64 R50, [R1+0x578] ;  /* 0x0005780001327983 */ /* 0x001ea20000300a00 */
[----:B------:R-:W-:-:S04]  /*376c0*/  LOP3.LUT P3, RZ, R0, 0x8000, RZ, 0xc0, !PT ;  /* 0x0000800000ff7812 */ /* 0x000fc8000786c0ff */
[----:B------:R-:W-:Y:S01]  /*376d0*/  ISETP.LT.AND P5, PT, R5, UR4, !P3 ;  /* 0x0000000405007c0c */ /* 0x000fe2000dfa1270 */
[----:B------:R-:W-:Y:S01]  /*376e0*/  ULDC UR4, c[0x0][0x228] ;  /* 0x00008a0000047ab9 */ /* 0x000fe20000000800 */
[----:B------:R-:W-:Y:S02]  /*376f0*/  PRMT R3, R78, 0x7770, RZ ;  /* 0x000077704e037816 */ /* 0x000fe400000000ff */
[----:B------:R-:W-:-:S09]  /*37700*/  LOP3.LUT P1, RZ, R0, 0x10000, RZ, 0xc0, !PT ;  /* 0x0001000000ff7812 */ /* 0x000fd2000782c0ff */
        /* <DEDUP_REMOVED lines=9> */
[----:B0-----:R-:W3:Y:S01]  /*377a0*/  LDL.LU.64 R164, [R1+0x510] ;  /* 0x0005100001a47983 */ /* 0x001ee20000300a00 */
[----:B------:R-:W-:-:S09]  /*377b0*/  PRMT R3, R78, 0x7772, RZ ;  /* 0x000077724e037816 */ /* 0x000fd200000000ff */
[----:B----4-:R0:W-:Y:S01]  /*377c0*/  @P5 STG.E.U8 desc[UR20][R170.64], R3 ;  /* 0x00000003aa005986 */ /* 0x0101e2000c101114 */
[----:B------:R-:W-:Y:S01]  /*377d0*/  ISETP.LT.AND P5, PT, R6, UR4, !P1 ;  /* 0x0000000406007c0c */ /* 0x000fe2000cfa1270 */
[----:B------:R-:W-:Y:S01]  /*377e0*/  ULDC UR4, c[0x0][0x228] ;  /* 0x00008a0000047ab9 */ /* 0x000fe20000000800 */
[----:B------:R-:W-:Y:S01]  /*377f0*/  PRMT R78, R78, 0x7773, RZ ;  /* 0x000077734e4e7816 */ /* 0x000fe200000000ff */
[----:B0-----:R-:W4:Y:S01]  /*37800*/  LDL.LU.64 R170, [R1+0x618] ;  /* 0x0006180001aa7983 */ /* 0x001f220000300a00 */
[----:B------:R-:W-:-:S09]  /*37810*/  PRMT R3, R79, 0x7770, RZ ;  /* 0x000077704f037816 */ /* 0x000fd200000000ff */
        /* <DEDUP_REMOVED lines=22> */
[C---:B------:R-:W-:Y:S02]  /*37980*/  LOP3.LUT P1, RZ, R0.reuse, 0x2000000, RZ, 0xc0, !PT ;  /* 0x0200000000ff7812 */ /* 0x040fe4000782c0ff */
[C---:B------:R-:W-:Y:S02]  /*37990*/  LOP3.LUT P2, RZ, R0.reuse, 0x8000000, RZ, 0xc0, !PT ;  /* 0x0800000000ff7812 */ /* 0x040fe4000784c0ff */
[----:B------:R-:W-:-:S03]  /*379a0*/  LOP3.LUT P6, RZ, R0, 0x20000000, RZ, 0xc0, !PT ;  /* 0x2000000000ff7812 */ /* 0x000fc600078cc0ff */
[----:B---3--:R0:W-:Y:S01]  /*379b0*/  @P5 STG.E.U8 desc[UR20][R164.64], R79 ;  /* 0x0000004fa4005986 */ /* 0x0081e2000c101114 */
[----:B------:R-:W-:Y:S01]  /*379c0*/  ISETP.LT.AND P5, PT, R5, UR4, !P3 ;  /* 0x0000000405007c0c */ /* 0x000fe2000dfa1270 */
[----:B------:R-:W-:Y:S02]  /*379d0*/  ULDC UR4, c[0x0][0x228] ;  /* 0x00008a0000047ab9 */ /* 0x000fe40000000800 */
[----:B0-----:R-:W3:Y:S10]  /*379e0*/  LDL.LU.64 R164, [R1+0x568] ;  /* 0x0005680001a47983 */ /* 0x001ef40000300a00 */
[----:B----4-:R0:W-:Y:S01]  /*379f0*/  @P5 STG.E.U8 desc[UR20][R170.64], R3 ;  /* 0x00000003aa005986 */ /* 0x0101e2000c101114 */
[----:B------:R-:W-:Y:S01]  /*37a00*/  ISETP.LT.AND P5, PT, R6, UR4, !P3 ;  /* 0x0000000406007c0c */ /* 0x000fe2000dfa1270 */
[----:B------:R-:W-:Y:S01]  /*37a10*/  ULDC UR4, c[0x0][0x228] ;  /* 0x00008a0000047ab9 */ /* 0x000fe20000000800 */
[----:B------:R-:W-:Y:S01]  /*37a20*/  LOP3.LUT P3, RZ, R0, 0x80000000, RZ, 0xc0, !PT ;  /* 0x8000000000ff7812 */ /* 0x000fe2000786c0ff */
        /* <DEDUP_REMOVED lines=14> */
[----:B------:R-:W-:Y:S01]  /*37b10*/  ISETP.LT.AND P5, PT, R5, UR4, !P2 ;  /* 0x0000000405007c0c */ /* 0x000fe2000d7a1270 */
[----:B------:R-:W-:Y:S01]  /*37b20*/  ULDC UR4, c[0x0][0x228] ;  /* 0x00008a0000047ab9 */ /* 0x000fe20000000800 */
[----:B------:R-:W-:-:S11]  /*37b30*/  PRMT R0, R73, 0x7770, RZ ;  /* 0x0000777049007816 */ /* 0x000fd600000000ff */
[----:B------:R0:W-:Y:S01]  /*37b40*/  @P5 STG.E.U8 desc[UR20][R166.64], R0 ;  /* 0x00000000a6005986 */ /* 0x0001e2000c101114 */
[----:B------:R-:W-:Y:S01]  /*37b50*/  ISETP.LT.AND P5, PT, R6, UR4, !P2 ;  /* 0x0000000406007c0c */ /* 0x000fe2000d7a1270 */
[----:B------:R-:W-:Y:S02]  /*37b60*/  ULDC UR4, c[0x0][0x228] ;  /* 0x00008a0000047ab9 */ /* 0x000fe40000000800 */
[----:B0-----:R-:W2:Y:S01]  /*37b70*/  LDL.LU.64 R166, [R1+0x5f0] ;  /* 0x0005f00001a67983 */ /* 0x001ea20000300a00 */
[----:B------:R-:W-:-:S09]  /*37b80*/  PRMT R0, R73, 0x7771, RZ ;  /* 0x0000777149007816 */ /* 0x000fd200000000ff */
        /* <DEDUP_REMOVED lines=65> */
[----:B------:R-:W-:Y:S02]  /*37fa0*/  LOP3.LUT P2, RZ, R13, 0x2000, RZ, 0xc0, !PT ;  /* 0x000020000dff7812 */ /* 0x000fe4000784c0ff */
[----:B------:R-:W-:-:S05]  /*37fb0*/  PRMT R3, R69, 0x7770, RZ ;  /* 0x0000777045037816 */ /* 0x000fca00000000ff */
        /* <DEDUP_REMOVED lines=9> */
[----:B0-----:R-:W4:Y:S10]  /*38050*/  LDL.LU.64 R170, [R1+0x4b8] ;  /* 0x0004b80001aa7983 */ /* 0x001f340000300a00 */
[----:B------:R0:W-:Y:S01]  /*38060*/  @P5 STG.E.U8 desc[UR20][R168.64], R68 ;  /* 0x00000044a8005986 */ /* 0x0001e2000c101114 */
[----:B------:R-:W-:Y:S01]  /*38070*/  ISETP.LT.AND P5, PT, R5, UR4, !P2 ;  /* 0x0000000405007c0c */ /* 0x000fe2000d7a1270 */
[----:B------:R-:W-:-:S02]  /*38080*/  ULDC UR4, c[0x0][0x228] ;  /* 0x00008a0000047ab9 */ /* 0x000fc40000000800 */
[----:B0-----:R-:W4:Y:S10]  /*38090*/  LDL.LU.64 R168, [R1+0x4a0] ;  /* 0x0004a00001a87983 */ /* 0x001f340000300a00 */
        /* <DEDUP_REMOVED lines=17> */
[C---:B------:R-:W-:Y:S02]  /*381b0*/  PRMT R3, R70.reuse, 0x7770, RZ ;  /* 0x0000777046037816 */ /* 0x040fe400000000ff */
[C---:B------:R-:W-:Y:S02]  /*381c0*/  PRMT R0, R70.reuse, 0x7771, RZ ;  /* 0x0000777146007816 */ /* 0x040fe400000000ff */
[----:B------:R-:W-:Y:S02]  /*381d0*/  LOP3.LUT P1, RZ, R13, 0x80000, RZ, 0xc0, !PT ;  /* 0x000800000dff7812 */ /* 0x000fe4000782c0ff */
[----:B------:R-:W-:-:S02]  /*381e0*/  PRMT R7, R70, 0x7772, RZ ;  /* 0x0000777246077816 */ /* 0x000fc400000000ff */
[----:B------:R-:W-:Y:S01]  /*381f0*/  PRMT R70, R70, 0x7773, RZ ;  /* 0x0000777346467816 */ /* 0x000fe200000000ff */
[----:B---3--:R0:W-:Y:S01]  /*38200*/  @P5 STG.E.U8 desc[UR20][R164.64], R69 ;  /* 0x00000045a4005986 */ /* 0x0081e2000c101114 */
[----:B------:R-:W-:Y:S01]  /*38210*/  ISETP.LT.AND P5, PT, R5, UR4, !P3 ;  /* 0x0000000405007c0c */ /* 0x000fe2000dfa1270 */
[----:B------:R-:W-:Y:S02]  /*38220*/  ULDC UR4, c[0x0][0x228] ;  /* 0x00008a0000047ab9 */ /* 0x000fe40000000800 */
[----:B0-----:R-:W3:Y:S10]  /*38230*/  LDL.LU.64 R164, [R1+0x3c8] ;  /* 0x0003c80001a47983 */ /* 0x001ef40000300a00 */
[----:B----4-:R0:W-:Y:S01]  /*38240*/  @P5 STG.E.U8 desc[UR20][R170.64], R3 ;  /* 0x00000003aa005986 */ /* 0x0101e2000c101114 */
[----:B------:R-:W-:Y:S01]  /*38250*/  ISETP.LT.AND P5, PT, R6, UR4, !P3 ;  /* 0x0000000406007c0c */ /* 0x000fe2000dfa1270 */
[----:B------:R-:W-:-:S02]  /*38260*/  ULDC UR4, c[0x0][0x228] ;  /* 0x00008a0000047ab9 */ /* 0x000fc40000000800 */
[----:B0-----:R-:W4:Y:S10]  /*38270*/  LDL.LU.64 R170, [R1+0x3c0] ;  /* 0x0003c00001aa7983 */ /* 0x001f340000300a00 */
[----:B------:R0:W-:Y:S01]  /*38280*/  @P5 STG.E.U8 desc[UR20][R168.64], R0 ;  /* 0x00000000a8005986 */ /* 0x0001e2000c101114 */
[----:B------:R-:W-:Y:S01]  /*38290*/  ISETP.LT.AND P5, PT, R5, UR4, !P1 ;  /* 0x0000000405007c0c */ /* 0x000fe2000cfa1270 */
[----:B------:R-:W-:-:S02]  /*382a0*/  ULDC UR4, c[0x0][0x228] ;  /* 0x00008a0000047ab9 */ /* 0x000fc40000000800 */
[----:B0-----:R-:W4:Y:S10]  /*382b0*/  LDL.LU.64 R168, [R1+0x3b8] ;  /* 0x0003b80001a87983 */ /* 0x001f340000300a00 */
[----:B------:R0:W-:Y:S01]  /*382c0*/  @P5 STG.E.U8 desc[UR20][R48.64], R7 ;  /* 0x0000000730005986 */ /* 0x0001e2000c101114 */
[----:B------:R-:W-:Y:S01]  /*382d0*/  ISETP.LT.AND P5, PT, R6, UR4, !P1 ;  /* 0x0000000406007c0c */ /* 0x000fe2000cfa1270 */
[----:B------:R-:W-:-:S02]  /*382e0*/  ULDC UR4, c[0x0][0x228] ;  /* 0x00008a0000047ab9 */ /* 0x000fc40000000800 */
        /* <DEDUP_REMOVED lines=14> */
[----:B------:R-:W-:Y:S02]  /*383d0*/  PRMT R71, R71, 0x7773, RZ ;  /* 0x0000777347477816 */ /* 0x000fe400000000ff */
[----:B------:R-:W-:Y:S02]  /*383e0*/  LOP3.LUT P3, RZ, R13, 0x8000000, RZ, 0xc0, !PT ;  /* 0x080000000dff7812 */ /* 0x000fe4000786c0ff */
[----:B------:R-:W-:-:S03]  /*383f0*/  PRMT R3, R64, 0x7770, RZ ;  /* 0x0000777040037816 */ /* 0x000fc600000000ff */
        /* <DEDUP_REMOVED lines=412> */
[----:B0-----:R-:W4:Y:S04]  /*39dc0*/  LDL.LU.64 R48, [R1+0x140] ;  /* 0x0001400001307983 */ /* 0x001f280000300a00 */
[----:B------:R-:W4:Y:S06]  /*39dd0*/  LDL.LU.64 R160, [R1+0x138] ;  /* 0x0001380001a07983 */ /* 0x000f2c0000300a00 */
[----:B--2---:R0:W-:Y:S04]  /*39de0*/  @P5 STG.E.U8 desc[UR20][R50.64], R0 ;  /* 0x0000000032005986 */ /* 0x0041e8000c101114 */
[----:B0-----:R-:W2:Y:S01]  /*39df0*/  LDL.LU R51, [R1+0x798] ;  /* 0x0007980001337983 */ /* 0x001ea20000300800 */
[----:B------:R-:W-:-:S04]  /*39e00*/  LOP3.LUT P1, RZ, R4, 0x800, RZ, 0xc0, !PT ;  /* 0x0000080004ff7812 */ /* 0x000fc8000782c0ff */
[----:B------:R-:W-:Y:S01]  /*39e10*/  ISETP.LT.AND P5, PT, R5, UR4, !P1 ;  /* 0x0000000405007c0c */ /* 0x000fe2000cfa1270 */
[----:B------:R-:W-:Y:S01]  /*39e20*/  ULDC UR4, c[0x0][0x228] ;  /* 0x00008a0000047ab9 */ /* 0x000fe20000000800 */
[C---:B------:R-:W-:Y:S02]  /*39e30*/  LOP3.LUT P2, RZ, R4.reuse, 0x2000, RZ, 0xc0, !PT ;  /* 0x0000200004ff7812 */ /* 0x040fe4000784c0ff */
[C---:B------:R-:W-:Y:S02]  /*39e40*/  LOP3.LUT P6, RZ, R4.reuse, 0x10000, RZ, 0xc0, !PT ;  /* 0x0001000004ff7812 */ /* 0x040fe400078cc0ff */
[C---:B------:R-:W-:Y:S02]  /*39e50*/  LOP3.LUT P3, RZ, R4.reuse, 0x80000, RZ, 0xc0, !PT ;  /* 0x0008000004ff7812 */ /* 0x040fe4000786c0ff */
[----:B------:R-:W-:Y:S02]  /*39e60*/  LOP3.LUT P4, RZ, R4, 0x100000, RZ, 0xc0, !PT ;  /* 0x0010000004ff7812 */ /* 0x000fe4000788c0ff */
[----:B------:R-:W-:-:S02]  /*39e70*/  PRMT R4, R174, 0x7772, RZ ;  /* 0x00007772ae047816 */ /* 0x000fc400000000ff */
[----:B------:R-:W-:-:S03]  /*39e80*/  PRMT R174, R174, 0x7773, RZ ;  /* 0x00007773aeae7816 */ /* 0x000fc600000000ff */
[----:B------:R0:W-:Y:S01]  /*39e90*/  @P5 STG.E.U8 desc[UR20][R166.64], R4 ;  /* 0x00000004a6005986 */ /* 0x0001e2000c101114 */
[----:B------:R-:W-:Y:S01]  /*39ea0*/  ISETP.LT.AND P5, PT, R6, UR4, !P1 ;  /* 0x0000000406007c0c */ /* 0x000fe2000cfa1270 */
[----:B------:R-:W-:Y:S02]  /*39eb0*/  ULDC UR4, c[0x0][0x228] ;  /* 0x00008a0000047ab9 */ /* 0x000fe40000000800 */
[----:B0-----:R-:W2:Y:S01]  /*39ec0*/  LDL.LU.64 R166, [R1+0x130] ;  /* 0x0001300001a67983 */ /* 0x001ea20000300a00 */
[C---:B------:R-:W-:Y:S02]  /*39ed0*/  PRMT R3, R175.reuse, 0x7770, RZ ;  /* 0x00007770af037816 */ /* 0x040fe400000000ff */
[C---:B------:R-:W-:Y:S02]  /*39ee0*/  PRMT R0, R175.reuse, 0x7771, RZ ;  /* 0x00007771af007816 */ /* 0x040fe400000000ff */
[----:B------:R-:W-:-:S05]  /*39ef0*/  PRMT R4, R175, 0x7772, RZ ;  /* 0x00007772af047816 */ /* 0x000fca00000000ff */
        /* <DEDUP_REMOVED lines=12> */
[----:B------:R0:W-:Y:S04]  /*39fc0*/  @P5 STG.E.U8 desc[UR20][R48.64], R4 ;  /* 0x0000000430005986 */ /* 0x0001e8000c101114 */
[----:B0-----:R-:W4:Y:S04]  /*39fd0*/  LDL.LU.64 R48, [R1+0x110] ;  /* 0x0001100001307983 */ /* 0x001f280000300a00 */
[----:B--2---:R0:W1:Y:S04]  /*39fe0*/  LDS.128 R8, [R51] ;  /* 0x0000000033087984 */ /* 0x0040680000000c00 */
[----:B0-----:R-:W2:Y:S01]  /*39ff0*/  LDL.LU.64 R50, [R1+0x108] ;  /* 0x0001080001327983 */ /* 0x001ea20000300a00 */
[----:B------:R-:W-:Y:S01]  /*3a000*/  ISETP.LT.AND P5, PT, R6, UR4, !P6 ;  /* 0x0000000406007c0c */ /* 0x000fe2000f7a1270 */
[----:B------:R-:W-:Y:S01]  /*3a010*/  ULDC UR4, c[0x0][0x228] ;  /* 0x00008a0000047ab9 */ /* 0x000fe20000000800 */
[----:B------:R-:W-:Y:S01]  /*3a020*/  PRMT R175, R175, 0x7773, RZ ;  /* 0x00007773afaf7816 */ /* 0x000fe200000000ff */
[----:B------:R-:W2:Y:S01]  /*3a030*/  LDL.LU.64 R156, [R1+0x100] ;  /* 0x00010000019c7983 */ /* 0x000ea20000300a00 */
[----:B------:R-:W-:-:S03]  /*3a040*/  LOP3.LUT P0, RZ, R2, 0x200000, RZ, 0xc0, !PT ;  /* 0x0020000002ff7812 */ /* 0x000fc6000780c0ff */
[----:B------:R-:W2:Y:S06]  /*3a050*/  LDL.LU.64 R162, [R1+0xf8] ;  /* 0x0000f80001a27983 */ /* 0x000eac0000300a00 */
[----:B------:R0:W-:Y:S01]  /*3a060*/  @P5 STG.E.U8 desc[UR20][R160.64], R175 ;  /* 0x000000afa0005986 */ /* 0x0001e2000c101114 */
[----:B------:R-:W-:Y:S01]  /*3a070*/  ISETP.LT.AND P5, PT, R5, UR4, !P3 ;  /* 0x0000000405007c0c */ /* 0x000fe2000dfa1270 */
[----:B------:R-:W-:Y:S01]  /*3a080*/  ULDC UR4, c[0x0][0x228] ;  /* 0x00008a0000047ab9 */ /* 0x000fe20000000800 */
[----:B-1----:R-:W-:Y:S01]  /*3a090*/  PRMT R0, R8, 0x7770, RZ ;  /* 0x0000777008007816 */ /* 0x002fe200000000ff */
[----:B0-----:R-:W2:Y:S10]  /*3a0a0*/  LDL.LU.64 R160, [R1+0xf0] ;  /* 0x0000f00001a07983 */ /* 0x001eb40000300a00 */
[----:B------:R0:W-:Y:S01]  /*3a0b0*/  @P5 STG.E.U8 desc[UR20][R166.64], R0 ;  /* 0x00000000a6005986 */ /* 0x0001e2000c101114 */
[----:B------:R-:W-:Y:S01]  /*3a0c0*/  ISETP.LT.AND P5, PT, R6, UR4, !P3 ;  /* 0x0000000406007c0c */ /* 0x000fe2000dfa1270 */
[----:B------:R-:W-:Y:S01]  /*3a0d0*/  ULDC UR4, c[0x0][0x228] ;  /* 0x00008a0000047ab9 */ /* 0x000fe20000000800 */
[----:B------:R-:W-:-:S02]  /*3a0e0*/  PRMT R3, R8, 0x7771, RZ ;  /* 0x0000777108037816 */ /* 0x000fc400000000ff */
[C---:B------:R-:W-:Y:S02]  /*3a0f0*/  PRMT R4, R8.reuse, 0x7772, RZ ;  /* 0x0000777208047816 */ /* 0x040fe400000000ff */
[----:B------:R-:W-:Y:S02]  /*3a100*/  PRMT R8, R8, 0x7773, RZ ;  /* 0x0000777308087816 */ /* 0x000fe400000000ff */
[C---:B------:R-:W-:Y:S02]  /*3a110*/  LOP3.LUT P1, RZ, R2.reuse, 0x100000, RZ, 0xc0, !PT ;  /* 0x0010000002ff7812 */ /* 0x040fe4000782c0ff */
[C---:B------:R-:W-:Y:S01]  /*3a120*/  LOP3.LUT P2, RZ, R2.reuse, 0x80000, RZ, 0xc0, !PT ;  /* 0x0008000002ff7812 */ /* 0x040fe2000784c0ff */
[----:B0-----:R-:W2:Y:S01]  /*3a130*/  LDL.LU.64 R166, [R1+0xe8] ;  /* 0x0000e80001a67983 */ /* 0x001ea20000300a00 */
[C---:B------:R-:W-:Y:S02]  /*3a140*/  LOP3.LUT P6, RZ, R2.reuse, 0x40000, RZ, 0xc0, !PT ;  /* 0x0004000002ff7812 */ /* 0x040fe400078cc0ff */
[----:B------:R-:W-:-:S02]  /*3a150*/  LOP3.LUT P3, RZ, R2, 0x20000, RZ, 0xc0, !PT ;  /* 0x0002000002ff7812 */ /* 0x000fc4000786c0ff */
[----:B------:R-:W-:Y:S01]  /*3a160*/  PRMT R0, R9, 0x7770, RZ ;  /* 0x0000777009007816 */ /* 0x000fe200000000ff */
[----:B---3--:R0:W-:Y:S01]  /*3a170*/  @P5 STG.E.U8 desc[UR20][R164.64], R3 ;  /* 0x00000003a4005986 */ /* 0x0081e2000c101114 */
[----:B------:R-:W-:Y:S01]  /*3a180*/  ISETP.LT.AND P5, PT, R5, UR4, !P4 ;  /* 0x0000000405007c0c */ /* 0x000fe2000e7a1270 */
[----:B------:R-:W-:Y:S02]  /*3a190*/  ULDC UR4, c[0x0][0x228] ;  /* 0x00008a0000047ab9 */ /* 0x000fe40000000800 */
[----:B0-----:R-:W3:Y:S10]  /*3a1a0*/  LDL.LU.64 R164, [R1+0xe0] ;  /* 0x0000e00001a47983 */ /* 0x001ef40000300a00 */
[----:B----4-:R0:W-:Y:S01]  /*3a1b0*/  @P5 STG.E.U8 desc[UR20][R170.64], R4 ;  /* 0x00000004aa005986 */ /* 0x0101e2000c101114 */
[----:B------:R-:W-:Y:S01]  /*3a1c0*/  ISETP.LT.AND P5, PT, R6, UR4, !P4 ;  /* 0x0000000406007c0c */ /* 0x000fe2000e7a1270 */
[----:B------:R-:W-:Y:S01]  /*3a1d0*/  ULDC UR4, c[0x0][0x228] ;  /* 0x00008a0000047ab9 */ /* 0x000fe20000000800 */
[----:B------:R-:W-:-:S02]  /*3a1e0*/  LOP3.LUT P4, RZ, R2, 0x10000, RZ, 0xc0, !PT ;  /* 0x0001000002ff7812 */ /* 0x000fc4000788c0ff */
[----:B------:R-:W-:Y:S01]  /*3a1f0*/  PRMT R2, R9, 0x7771, RZ ;  /* 0x0000777109027816 */ /* 0x000fe200000000ff */
[----:B0-----:R-:W4:Y:S08]  /*3a200*/  LDL.LU.64 R170, [R1+0xd8] ;  /* 0x0000d80001aa7983 */ /* 0x001f300000300a00 */
[----:B------:R0:W-:Y:S01]  /*3a210*/  @P5 STG.E.U8 desc[UR20][R168.64], R8 ;  /* 0x00000008a8005986 */ /* 0x0001e2000c101114 */
[----:B------:R-:W-:Y:S01]  /*3a220*/  ISETP.LT.AND P5, PT, R5, UR4, !P0 ;  /* 0x0000000405007c0c */ /* 0x000fe2000c7a1270 */
[----:B------:R-:W-:-:S02]  /*3a230*/  ULDC UR4, c[0x0][0x228] ;  /* 0x00008a0000047ab9 */ /* 0x000fc40000000800 */
[C---:B------:R-:W-:Y:S01]  /*3a240*/  ISETP.LT.AND P0, PT, R6.reuse, UR4, !P0 ;  /* 0x0000000406007c0c */ /* 0x040fe2000c701270 */
[----:B------:R-:W-:Y:S01]  /*3a250*/  ULDC UR4, c[0x0][0x228] ;  /* 0x00008a0000047ab9 */ /* 0x000fe20000000800 */
[----:B0-----:R-:W4:Y:S08]  /*3a260*/  LDL.LU.64 R168, [R1+0xd0] ;  /* 0x0000d00001a87983 */ /* 0x001f300000300a00 */
[----:B------:R0:W-:Y:S04]  /*3a270*/  @P5 STG.E.U8 desc[UR20][R48.64], R0 ;  /* 0x0000000030005986 */ /* 0x0001e8000c101114 */
[----:B0-----:R-:W4:Y:S04]  /*3a280*/  LDL.LU.64 R48, [R1+0xc8] ;  /* 0x0000c80001307983 */ /* 0x001f280000300a00 */
[----:B--2---:R0:W-:Y:S04]  /*3a290*/  @P0 STG.E.U8 desc[UR20][R50.64], R2 ;  /* 0x0000000232000986 */ /* 0x0041e8000c101114 */
[----:B0-----:R-:W2:Y:S01]  /*3a2a0*/  LDL.LU.64 R50, [R1+0xc0] ;  /* 0x0000c00001327983 */ /* 0x001ea20000300a00 */
[C---:B------:R-:W-:Y:S01]  /*3a2b0*/  ISETP.LT.AND P5, PT, R5.reuse, UR4, !P1 ;  /* 0x0000000405007c0c */ /* 0x040fe2000cfa1270 */
[----:B------:R-:W-:Y:S01]  /*3a2c0*/  ULDC UR4, c[0x0][0x228] ;  /* 0x00008a0000047ab9 */ /* 0x000fe20000000800 */
[----:B------:R-:W-:Y:S01]  /*3a2d0*/  ISETP.LT.AND P1, PT, R6, UR5, !P1 ;  /* 0x0000000506007c0c */ /* 0x000fe2000cf21270 */
[----:B------:R-:W-:Y:S01]  /*3a2e0*/  ULDC UR5, c[0x0][0x228] ;  /* 0x00008a0000057ab9 */ /* 0x000fe20000000800 */
[----:B------:R-:W-:Y:S01]  /*3a2f0*/  ISETP.LT.AND P0, PT, R5, UR4, !P2 ;  /* 0x0000000405007c0c */ /* 0x000fe2000d701270 */
[----:B------:R-:W-:Y:S01]  /*3a300*/  ULDC UR4, c[0x0][0x228] ;  /* 0x00008a0000047ab9 */ /* 0x000fe20000000800 */
[----:B------:R-:W-:-:S02]  /*3a310*/  PRMT R3, R9, 0x7772, RZ ;  /* 0x0000777209037816 */ /* 0x000fc400000000ff */
[----:B------:R-:W-:Y:S02]  /*3a320*/  PRMT R9, R9, 0x7773, RZ ;  /* 0x0000777309097816 */ /* 0x000fe400000000ff */
[----:B------:R-:W-:-:S03]  /*3a330*/  PRMT R0, R10, 0x7770, RZ ;  /* 0x000077700a007816 */ /* 0x000fc600000000ff */
[----:B------:R-:W-:Y:S01]  /*3a340*/  @P5 STG.E.U8 desc[UR20][R156.64], R3 ;  /* 0x000000039c005986 */ /* 0x000fe2000c101114 */
[C---:B------:R-:W-:Y:S01]  /*3a350*/  ISETP.LT.AND P5, PT, R5.reuse, UR4, !P3 ;  /* 0x0000000405007c0c */ /* 0x040fe2000dfa1270 */
[----:B------:R-:W-:Y:S02]  /*3a360*/  ULDC UR4, c[0x0][0x228] ;  /* 0x00008a0000047ab9 */ /* 0x000fe40000000800 */
[C---:B------:R-:W-:Y:S01]  /*3a370*/  ISETP.LT.AND P2, PT, R6.reuse, UR4, !P2 ;  /* 0x0000000406007c0c */ /* 0x040fe2000d741270 */
[----:B------:R-:W-:Y:S01]  /*3a380*/  @P1 STG.E.U8 desc[UR20][R162.64], R9 ;  /* 0x00000009a2001986 */ /* 0x000fe2000c101114 */
[----:B------:R-:W-:Y:S01]  /*3a390*/  ULDC UR4, c[0x0][0x228] ;  /* 0x00008a0000047ab9 */ /* 0x000fe20000000800 */
[----:B------:R-:W-:Y:S01]  /*3a3a0*/  ISETP.LT.AND P1, PT, R5, UR5, !P4 ;  /* 0x0000000505007c0c */ /* 0x000fe2000e721270 */
[----:B------:R-:W-:Y:S01]  /*3a3b0*/  ULDC UR5, c[0x0][0x228] ;  /* 0x00008a0000057ab9 */ /* 0x000fe20000000800 */
[----:B------:R0:W-:Y:S01]  /*3a3c0*/  @P0 STG.E.U8 desc[UR20][R160.64], R0 ;  /* 0x00000000a0000986 */ /* 0x0001e2000c101114 */
[----:B------:R-:W-:-:S02]  /*3a3d0*/  ISETP.LT.AND P3, PT, R6, UR4, !P3 ;  /* 0x0000000406007c0c */ /* 0x000fc4000df61270 */
[----:B------:R-:W-:Y:S01]  /*3a3e0*/  ISETP.LT.AND P0, PT, R5, UR6, !P6 ;  /* 0x0000000605007c0c */ /* 0x000fe2000f701270 */
[----:B------:R-:W-:Y:S01]  /*3a3f0*/  ULDC UR6, c[0x0][0x228] ;  /* 0x00008a0000067ab9 */ /* 0x000fe20000000800 */
[C---:B------:R-:W-:Y:S02]  /*3a400*/  ISETP.LT.AND P4, PT, R6.reuse, UR5, !P4 ;  /* 0x0000000506007c0c */ /* 0x040fe4000e781270 */
[----:B------:R-:W-:Y:S02]  /*3a410*/  ISETP.LT.AND P6, PT, R6, UR6, !P6 ;  /* 0x0000000606007c0c */ /* 0x000fe4000f7c1270 */
[C---:B------:R-:W-:Y:S02]  /*3a420*/  PRMT R2, R10.reuse, 0x7772, RZ ;  /* 0x000077720a027816 */ /* 0x040fe400000000ff */
[C---:B0-----:R-:W-:Y:S02]  /*3a430*/  PRMT R0, R10.reuse, 0x7771, RZ ;  /* 0x000077710a007816 */ /* 0x041fe400000000ff */
[----:B------:R-:W-:-:S02]  /*3a440*/  PRMT R10, R10, 0x7773, RZ ;  /* 0x000077730a0a7816 */ /* 0x000fc400000000ff */
[C---:B------:R-:W-:Y:S01]  /*3a450*/  PRMT R3, R11.reuse, 0x7770, RZ ;  /* 0x000077700b037816 */ /* 0x040fe200000000ff */
[----:B------:R0:W-:Y:S01]  /*3a460*/  @P2 STG.E.U8 desc[UR20][R166.64], R0 ;  /* 0x00000000a6002986 */ /* 0x0001e2000c101114 */
[C---:B------:R-:W-:Y:S02]  /*3a470*/  PRMT R4, R11.reuse, 0x7771, RZ ;  /* 0x000077710b047816 */ /* 0x040fe400000000ff */
[C---:B------:R-:W-:Y:S02]  /*3a480*/  PRMT R5, R11.reuse, 0x7772, RZ ;  /* 0x000077720b057816 */ /* 0x040fe400000000ff */
[----:B------:R-:W-:Y:S01]  /*3a490*/  PRMT R11, R11, 0x7773, RZ ;  /* 0x000077730b0b7816 */ /* 0x000fe200000000ff */
[----:B---3--:R0:W-:Y:S04]  /*3a4a0*/  @P5 STG.E.U8 desc[UR20][R164.64], R2 ;  /* 0x00000002a4005986 */ /* 0x0081e8000c101114 */
[----:B----4-:R0:W-:Y:S04]  /*3a4b0*/  @P3 STG.E.U8 desc[UR20][R170.64], R10 ;  /* 0x0000000aaa003986 */ /* 0x0101e8000c101114 */
[----:B------:R0:W-:Y:S04]  /*3a4c0*/  @P1 STG.E.U8 desc[UR20][R168.64], R3 ;  /* 0x00000003a8001986 */ /* 0x0001e8000c101114 */
[----:B------:R0:W-:Y:S04]  /*3a4d0*/  @P4 STG.E.U8 desc[UR20][R48.64], R4 ;  /* 0x0000000430004986 */ /* 0x0001e8000c101114 */
[----:B--2---:R0:W-:Y:S01]  /*3a4e0*/  @P0 STG.E.U8 desc[UR20][R50.64], R5 ;  /* 0x0000000532000986 */ /* 0x0041e2000c101114 */
[----:B------:R-:W-:Y:S05]  /*3a4f0*/  @!P6 EXIT ;  /* 0x000000000000e94d */ /* 0x000fea0003800000 */
[----:B0-----:R-:W2:Y:S04]  /*3a500*/  LDL.LU.64 R50, [R1+0xb8] ;  /* 0x0000b80001327983 */ /* 0x001ea80000300a00 */
[----:B--2---:R-:W-:Y:S01]  /*3a510*/  STG.E.U8 desc[UR20][R50.64], R11 ;  /* 0x0000000b32007986 */ /* 0x004fe2000c101114 */
[----:B------:R-:W-:Y:S05]  /*3a520*/  EXIT ;  /* 0x000000000000794d */ /* 0x000fea0003800000 */
.L_x_2:
[----:B------:R-:W-:-:S00]  /*3a530*/  BRA `(.L_x_2) ;  /* 0xfffffffc00fc7947 */ /* 0x000fc0000383ffff */
[----:B------:R-:W-:-:S00]  /*3a540*/  NOP ;  /* 0x0000000000007918 */ /* 0x000fc00000000000 */
        /* <DEDUP_REMOVED lines=11> */
.L_x_3:


//--------------------- .nv.shared.matmul_kernel  --------------------------
	.section	.nv.shared.matmul_kernel,"aw",@nobits
	.sectionflags	@""
	.align	16
	.zero		1024


//--------------------- .nv.shared.reserved.0     --------------------------
	.section	.nv.shared.reserved.0,"aw",@nobits
	.weak		__nv_reservedSMEM_offset_0_alias
	.size		__nv_reservedSMEM_offset_0_alias, 0, 0
	.other		__nv_reservedSMEM_offset_0_alias,@"STO_CUDA_RESERVED_SHARED STV_DEFAULT"
__nv_reservedSMEM_offset_0_alias:
	.zero		0


//--------------------- .nv.constant0.matmul_kernel --------------------------
	.section	.nv.constant0.matmul_kernel,"a",@progbits
	.sectionflags	@""
	.align	4
.nv.constant0.matmul_kernel:
	.zero		608


//--------------------- SYMBOLS --------------------------

	.type		.nv.reservedSmem.offset0,@object
	.size		.nv.reservedSmem.offset0,0x4
